	.target	sm_90a

	.elftype	@"ET_EXEC"


//--------------------- .note.nv.tkinfo           --------------------------
	.section	.note.nv.tkinfo,"",@"SHT_NOTE"
	.sectionflags	@"SHF_NOTE_NV_TKINFO"
	.tkinfo
        /*0018*/ 	.word	0x00000002
        /*0030*/ 	.string	""
        /*0030*/ 	.string	"ptxas"
        /*0030*/ 	.string	"Cuda compilation tools, release 13.0, V13.0.88"
        /*0030*/ 	.string	"Build cuda_13.0.r13.0/compiler.36424714_0"
        /*0030*/ 	.string	"-arch sm_90a -m 64 "



//--------------------- .note.nv.cuinfo           --------------------------
	.section	.note.nv.cuinfo,"",@"SHT_NOTE"
	.sectionflags	@"SHF_NOTE_NV_CUINFO"
        /*0018*/ 	.short	0x0002
        /*001a*/ 	.short	0x005a
        /*001c*/ 	.short	0x0082
	.zero		2


//--------------------- .nv.info                  --------------------------
	.section	.nv.info,"",@"SHT_CUDA_INFO"
	.align	4


	//----- nvinfo : EIATTR_REGCOUNT
	.align		4
        /*0000*/ 	.byte	0x04, 0x2f
        /*0002*/ 	.short	(.L_12 - .L_11)
	.align		4
.L_11:
        /*0004*/ 	.word	index@(_ZN7cutlass13device_kernelIN5flash22FlashAttnBwdPreprocessIN4cute5tupleIJNS3_1CILi64EEENS5_ILi128EEEEEENS_6half_tEfNS_4arch4Sm80ELb1ELb1EEEEEvNT_6ParamsE)
        /*0008*/ 	.word	0x00000040


	//----- nvinfo : EIATTR_FRAME_SIZE
	.align		4
.L_12:
        /*000c*/ 	.byte	0x04, 0x11
        /*000e*/ 	.short	(.L_14 - .L_13)
	.align		4
.L_13:
        /*0010*/ 	.word	index@(_ZN7cutlass13device_kernelIN5flash22FlashAttnBwdPreprocessIN4cute5tupleIJNS3_1CILi64EEENS5_ILi128EEEEEENS_6half_tEfNS_4arch4Sm80ELb1ELb1EEEEEvNT_6ParamsE)
        /*0014*/ 	.word	0x00000000


	//----- nvinfo : EIATTR_REGCOUNT
	.align		4
.L_14:
        /*0018*/ 	.byte	0x04, 0x2f
        /*001a*/ 	.short	(.L_16 - .L_15)
	.align		4
.L_15:
        /*001c*/ 	.word	index@(_ZN7cutlass13device_kernelIN5flash19enable_sm80_to_sm89INS1_16FlashAttnBwdSm80INS1_25CollectiveMainloopBwdSm80ILi2ELi2EN4cute5tupleIJNS5_1CILi64EEENS7_ILi128EEES9_EEENS_6half_tEfNS_4arch4Sm80ELb1ELb0ELb1ELb1ELb1ELb0ELb0ELb0ELi2ELi2ELi2ELi2ELb0EEENS1_24CollectiveEpilogueBwdGQAISA_fSD_Li256ELb1ELb1EEENS1_25SingleTileBwdLPTSchedulerILb1ELi128ELb1EEEEEEEEEvNT_6ParamsE)
        /*0020*/ 	.word	0x00000004


	//----- nvinfo : EIATTR_FRAME_SIZE
	.align		4
.L_16:
        /*0024*/ 	.byte	0x04, 0x11
        /*0026*/ 	.short	(.L_18 - .L_17)
	.align		4
.L_17:
        /*0028*/ 	.word	index@(_ZN7cutlass13device_kernelIN5flash19enable_sm80_to_sm89INS1_16FlashAttnBwdSm80INS1_25CollectiveMainloopBwdSm80ILi2ELi2EN4cute5tupleIJNS5_1CILi64EEENS7_ILi128EEES9_EEENS_6half_tEfNS_4arch4Sm80ELb1ELb0ELb1ELb1ELb1ELb0ELb0ELb0ELi2ELi2ELi2ELi2ELb0EEENS1_24CollectiveEpilogueBwdGQAISA_fSD_Li256ELb1ELb1EEENS1_25SingleTileBwdLPTSchedulerILb1ELi128ELb1EEEEEEEEEvNT_6ParamsE)
        /*002c*/ 	.word	0x00000000


	//----- nvinfo : EIATTR_REGCOUNT
	.align		4
.L_18:
        /*0030*/ 	.byte	0x04, 0x2f
        /*0032*/ 	.short	(.L_20 - .L_19)
	.align		4
.L_19:
        /*0034*/ 	.word	index@(_ZN7cutlass13device_kernelIN5flash32FlashAttnBwdPostprocessConvertdQIN4cute5tupleIJNS3_1CILi64EEENS5_ILi128EEEEEENS_6half_tEfNS_4arch4Sm80ELi256ENS3_8TiledMMAINS3_8MMA_AtomIJNS3_28SM80_16x8x16_F32F16F16F32_TNEEEENS3_6LayoutINS4_IJNS5_ILi2EEENS5_ILi4EEENS5_ILi1EEEEEENS4_IJSJ_SH_NS5_ILi0EEEEEEEENS4_IJNS5_ILi32EEES6_NS5_ILi16EEEEEEEELb0EEEEEvNT_6ParamsE)
        /*0038*/ 	.word	0x00000037


	//----- nvinfo : EIATTR_FRAME_SIZE
	.align		4
.L_20:
        /*003c*/ 	.byte	0x04, 0x11
        /*003e*/ 	.short	(.L_22 - .L_21)
	.align		4
.L_21:
        /*0040*/ 	.word	index@(_ZN7cutlass13device_kernelIN5flash32FlashAttnBwdPostprocessConvertdQIN4cute5tupleIJNS3_1CILi64EEENS5_ILi128EEEEEENS_6half_tEfNS_4arch4Sm80ELi256ENS3_8TiledMMAINS3_8MMA_AtomIJNS3_28SM80_16x8x16_F32F16F16F32_TNEEEENS3_6LayoutINS4_IJNS5_ILi2EEENS5_ILi4EEENS5_ILi1EEEEEENS4_IJSJ_SH_NS5_ILi0EEEEEEEENS4_IJNS5_ILi32EEES6_NS5_ILi16EEEEEEEELb0EEEEEvNT_6ParamsE)
        /*0044*/ 	.word	0x00000000


	//----- nvinfo : EIATTR_REGCOUNT
	.align		4
.L_22:
        /*0048*/ 	.byte	0x04, 0x2f
        /*004a*/ 	.short	(.L_24 - .L_23)
	.align		4
.L_23:
        /*004c*/ 	.word	index@(_ZN7cutlass13device_kernelIN5flash32FlashAttnBwdPostprocessConvertdQIN4cute5tupleIJNS3_1CILi128EEES6_EEENS_6half_tEfNS_4arch4Sm80ELi256ENS3_8TiledMMAINS3_8MMA_AtomIJNS3_28SM80_16x8x16_F32F16F16F32_TNEEEENS3_6LayoutINS4_IJNS5_ILi2EEENS5_ILi4EEENS5_ILi1EEEEEENS4_IJSI_SG_NS5_ILi0EEEEEEEENS4_IJNS5_ILi32EEENS5_ILi64EEENS5_ILi16EEEEEEEELb0EEEEEvNT_6ParamsE)
        /*0050*/ 	.word	0x00000058


	//----- nvinfo : EIATTR_FRAME_SIZE
	.align		4
.L_24:
        /*0054*/ 	.byte	0x04, 0x11
        /*0056*/ 	.short	(.L_26 - .L_25)
	.align		4
.L_25:
        /*0058*/ 	.word	index@(_ZN7cutlass13device_kernelIN5flash32FlashAttnBwdPostprocessConvertdQIN4cute5tupleIJNS3_1CILi128EEES6_EEENS_6half_tEfNS_4arch4Sm80ELi256ENS3_8TiledMMAINS3_8MMA_AtomIJNS3_28SM80_16x8x16_F32F16F16F32_TNEEEENS3_6LayoutINS4_IJNS5_ILi2EEENS5_ILi4EEENS5_ILi1EEEEEENS4_IJSI_SG_NS5_ILi0EEEEEEEENS4_IJNS5_ILi32EEENS5_ILi64EEENS5_ILi16EEEEEEEELb0EEEEEvNT_6ParamsE)
        /*005c*/ 	.word	0x00000000


	//----- nvinfo : EIATTR_REGCOUNT
	.align		4
.L_26:
        /*0060*/ 	.byte	0x04, 0x2f
        /*0062*/ 	.short	(.L_28 - .L_27)
	.align		4
.L_27:
        /*0064*/ 	.word	index@(_ZN7cutlass13device_kernelIN5flash19enable_sm80_to_sm89INS1_16FlashAttnBwdSm80INS1_25CollectiveMainloopBwdSm80ILi2ELi2EN4cute5tupleIJNS5_1CILi64EEENS7_ILi128EEES9_EEENS_6half_tEfNS_4arch4Sm80ELb1ELb0ELb1ELb1ELb0ELb0ELb0ELb0ELi2ELi2ELi2ELi2ELb0EEENS1_24CollectiveEpilogueBwdGQAISA_fSD_Li256ELb1ELb0EEENS1_25SingleTileBwdLPTSchedulerILb1ELi128ELb0EEEEEEEEEvNT_6ParamsE)
        /*0068*/ 	.word	0x00000004


	//----- nvinfo : EIATTR_FRAME_SIZE
	.align		4
.L_28:
        /*006c*/ 	.byte	0x04, 0x11
        /*006e*/ 	.short	(.L_30 - .L_29)
	.align		4
.L_29:
        /*0070*/ 	.word	index@(_ZN7cutlass13device_kernelIN5flash19enable_sm80_to_sm89INS1_16FlashAttnBwdSm80INS1_25CollectiveMainloopBwdSm80ILi2ELi2EN4cute5tupleIJNS5_1CILi64EEENS7_ILi128EEES9_EEENS_6half_tEfNS_4arch4Sm80ELb1ELb0ELb1ELb1ELb0ELb0ELb0ELb0ELi2ELi2ELi2ELi2ELb0EEENS1_24CollectiveEpilogueBwdGQAISA_fSD_Li256ELb1ELb0EEENS1_25SingleTileBwdLPTSchedulerILb1ELi128ELb0EEEEEEEEEvNT_6ParamsE)
        /*0074*/ 	.word	0x00000000


	//----- nvinfo : EIATTR_REGCOUNT
	.align		4
.L_30:
        /*0078*/ 	.byte	0x04, 0x2f
        /*007a*/ 	.short	(.L_32 - .L_31)
	.align		4
.L_31:
        /*007c*/ 	.word	index@(_ZN7cutlass13device_kernelIN5flash19enable_sm80_to_sm89INS1_16FlashAttnBwdSm80INS1_25CollectiveMainloopBwdSm80ILi2ELi2EN4cute5tupleIJNS5_1CILi64EEENS7_ILi128EEES9_EEENS_6half_tEfNS_4arch4Sm80ELb1ELb0ELb1ELb1ELb1ELb0ELb0ELb0ELi2ELi2ELi2ELi2ELb0EEENS1_21CollectiveEpilogueBwdISA_SB_SD_Li256ELb1ELb0ELi4EEENS1_25SingleTileBwdLPTSchedulerILb1ELi128ELb1EEEEEEEEEvNT_6ParamsE)
        /*0080*/ 	.word	0x00000004


	//----- nvinfo : EIATTR_FRAME_SIZE
	.align		4
.L_32:
        /*0084*/ 	.byte	0x04, 0x11
        /*0086*/ 	.short	(.L_34 - .L_33)
	.align		4
.L_33:
        /*0088*/ 	.word	index@(_ZN7cutlass13device_kernelIN5flash19enable_sm80_to_sm89INS1_16FlashAttnBwdSm80INS1_25CollectiveMainloopBwdSm80ILi2ELi2EN4cute5tupleIJNS5_1CILi64EEENS7_ILi128EEES9_EEENS_6half_tEfNS_4arch4Sm80ELb1ELb0ELb1ELb1ELb1ELb0ELb0ELb0ELi2ELi2ELi2ELi2ELb0EEENS1_21CollectiveEpilogueBwdISA_SB_SD_Li256ELb1ELb0ELi4EEENS1_25SingleTileBwdLPTSchedulerILb1ELi128ELb1EEEEEEEEEvNT_6ParamsE)
        /*008c*/ 	.word	0x00000000


	//----- nvinfo : EIATTR_REGCOUNT
	.align		4
.L_34:
        /*0090*/ 	.byte	0x04, 0x2f
        /*0092*/ 	.short	(.L_36 - .L_35)
	.align		4
.L_35:
        /*0094*/ 	.word	index@(_ZN7cutlass13device_kernelIN5flash19enable_sm80_to_sm89INS1_16FlashAttnBwdSm80INS1_25CollectiveMainloopBwdSm80ILi2ELi2EN4cute5tupleIJNS5_1CILi64EEENS7_ILi128EEES9_EEENS_6half_tEfNS_4arch4Sm80ELb1ELb0ELb1ELb1ELb0ELb0ELb0ELb0ELi2ELi2ELi2ELi2ELb0EEENS1_21CollectiveEpilogueBwdISA_SB_SD_Li256ELb1ELb0ELi4EEENS1_25SingleTileBwdLPTSchedulerILb1ELi128ELb0EEEEEEEEEvNT_6ParamsE)
        /*0098*/ 	.word	0x00000004


	//----- nvinfo : EIATTR_FRAME_SIZE
	.align		4
.L_36:
        /*009c*/ 	.byte	0x04, 0x11
        /*009e*/ 	.short	(.L_38 - .L_37)
	.align		4
.L_37:
        /*00a0*/ 	.word	index@(_ZN7cutlass13device_kernelIN5flash19enable_sm80_to_sm89INS1_16FlashAttnBwdSm80INS1_25CollectiveMainloopBwdSm80ILi2ELi2EN4cute5tupleIJNS5_1CILi64EEENS7_ILi128EEES9_EEENS_6half_tEfNS_4arch4Sm80ELb1ELb0ELb1ELb1ELb0ELb0ELb0ELb0ELi2ELi2ELi2ELi2ELb0EEENS1_21CollectiveEpilogueBwdISA_SB_SD_Li256ELb1ELb0ELi4EEENS1_25SingleTileBwdLPTSchedulerILb1ELi128ELb0EEEEEEEEEvNT_6ParamsE)
        /*00a4*/ 	.word	0x00000000


	//----- nvinfo : EIATTR_REGCOUNT
	.align		4
.L_38:
        /*00a8*/ 	.byte	0x04, 0x2f
        /*00aa*/ 	.short	(.L_40 - .L_39)
	.align		4
.L_39:
        /*00ac*/ 	.word	index@(_ZN7cutlass13device_kernelIN5flash22FlashAttnBwdPreprocessIN4cute5tupleIJNS3_1CILi64EEENS5_ILi128EEEEEENS_6half_tEfNS_4arch4Sm80ELb1ELb0EEEEEvNT_6ParamsE)
        /*00b0*/ 	.word	0x00000040


	//----- nvinfo : EIATTR_FRAME_SIZE
	.align		4
.L_40:
        /*00b4*/ 	.byte	0x04, 0x11
        /*00b6*/ 	.short	(.L_42 - .L_41)
	.align		4
.L_41:
        /*00b8*/ 	.word	index@(_ZN7cutlass13device_kernelIN5flash22FlashAttnBwdPreprocessIN4cute5tupleIJNS3_1CILi64EEENS5_ILi128EEEEEENS_6half_tEfNS_4arch4Sm80ELb1ELb0EEEEEvNT_6ParamsE)
        /*00bc*/ 	.word	0x00000000


	//----- nvinfo : EIATTR_REGCOUNT
	.align		4
.L_42:
        /*00c0*/ 	.byte	0x04, 0x2f
        /*00c2*/ 	.short	(.L_44 - .L_43)
	.align		4
.L_43:
        /*00c4*/ 	.word	index@(_ZN7cutlass13device_kernelIN5flash19enable_sm80_to_sm89INS1_16FlashAttnBwdSm80INS1_25CollectiveMainloopBwdSm80ILi2ELi2EN4cute5tupleIJNS5_1CILi64EEENS7_ILi128EEES9_EEENS_6half_tEfNS_4arch4Sm80ELb1ELb0ELb1ELb0ELb1ELb0ELb0ELb0ELi2ELi2ELi2ELi2ELb0EEENS1_24CollectiveEpilogueBwdGQAISA_fSD_Li256ELb0ELb1EEENS1_25SingleTileBwdLPTSchedulerILb0ELi128ELb1EEEEEEEEEvNT_6ParamsE)
        /*00c8*/ 	.word	0x00000004


	//----- nvinfo : EIATTR_FRAME_SIZE
	.align		4
.L_44:
        /*00cc*/ 	.byte	0x04, 0x11
        /*00ce*/ 	.short	(.L_46 - .L_45)
	.align		4
.L_45:
        /*00d0*/ 	.word	index@(_ZN7cutlass13device_kernelIN5flash19enable_sm80_to_sm89INS1_16FlashAttnBwdSm80INS1_25CollectiveMainloopBwdSm80ILi2ELi2EN4cute5tupleIJNS5_1CILi64EEENS7_ILi128EEES9_EEENS_6half_tEfNS_4arch4Sm80ELb1ELb0ELb1ELb0ELb1ELb0ELb0ELb0ELi2ELi2ELi2ELi2ELb0EEENS1_24CollectiveEpilogueBwdGQAISA_fSD_Li256ELb0ELb1EEENS1_25SingleTileBwdLPTSchedulerILb0ELi128ELb1EEEEEEEEEvNT_6ParamsE)
        /*00d4*/ 	.word	0x00000000


	//----- nvinfo : EIATTR_REGCOUNT
	.align		4
.L_46:
        /*00d8*/ 	.byte	0x04, 0x2f
        /*00da*/ 	.short	(.L_48 - .L_47)
	.align		4
.L_47:
        /*00dc*/ 	.word	index@(_ZN7cutlass13device_kernelIN5flash19enable_sm80_to_sm89INS1_16FlashAttnBwdSm80INS1_25CollectiveMainloopBwdSm80ILi2ELi2EN4cute5tupleIJNS5_1CILi64EEENS7_ILi128EEES9_EEENS_6half_tEfNS_4arch4Sm80ELb1ELb0ELb1ELb0ELb0ELb0ELb0ELb0ELi2ELi2ELi2ELi2ELb0EEENS1_24CollectiveEpilogueBwdGQAISA_fSD_Li256ELb0ELb0EEENS1_25SingleTileBwdLPTSchedulerILb0ELi128ELb0EEEEEEEEEvNT_6ParamsE)
        /*00e0*/ 	.word	0x00000004


	//----- nvinfo : EIATTR_FRAME_SIZE
	.align		4
.L_48:
        /*00e4*/ 	.byte	0x04, 0x11
        /*00e6*/ 	.short	(.L_50 - .L_49)
	.align		4
.L_49:
        /*00e8*/ 	.word	index@(_ZN7cutlass13device_kernelIN5flash19enable_sm80_to_sm89INS1_16FlashAttnBwdSm80INS1_25CollectiveMainloopBwdSm80ILi2ELi2EN4cute5tupleIJNS5_1CILi64EEENS7_ILi128EEES9_EEENS_6half_tEfNS_4arch4Sm80ELb1ELb0ELb1ELb0ELb0ELb0ELb0ELb0ELi2ELi2ELi2ELi2ELb0EEENS1_24CollectiveEpilogueBwdGQAISA_fSD_Li256ELb0ELb0EEENS1_25SingleTileBwdLPTSchedulerILb0ELi128ELb0EEEEEEEEEvNT_6ParamsE)
        /*00ec*/ 	.word	0x00000000


	//----- nvinfo : EIATTR_REGCOUNT
	.align		4
.L_50:
        /*00f0*/ 	.byte	0x04, 0x2f
        /*00f2*/ 	.short	(.L_52 - .L_51)
	.align		4
.L_51:
        /*00f4*/ 	.word	index@(_ZN7cutlass13device_kernelIN5flash19enable_sm80_to_sm89INS1_16FlashAttnBwdSm80INS1_25CollectiveMainloopBwdSm80ILi2ELi2EN4cute5tupleIJNS5_1CILi64EEENS7_ILi128EEES9_EEENS_6half_tEfNS_4arch4Sm80ELb1ELb0ELb1ELb0ELb1ELb0ELb0ELb0ELi2ELi2ELi2ELi2ELb0EEENS1_21CollectiveEpilogueBwdISA_SB_SD_Li256ELb0ELb0ELi4EEENS1_25SingleTileBwdLPTSchedulerILb0ELi128ELb1EEEEEEEEEvNT_6ParamsE)
        /*00f8*/ 	.word	0x00000004


	//----- nvinfo : EIATTR_FRAME_SIZE
	.align		4
.L_52:
        /*00fc*/ 	.byte	0x04, 0x11
        /*00fe*/ 	.short	(.L_54 - .L_53)
	.align		4
.L_53:
        /*0100*/ 	.word	index@(_ZN7cutlass13device_kernelIN5flash19enable_sm80_to_sm89INS1_16FlashAttnBwdSm80INS1_25CollectiveMainloopBwdSm80ILi2ELi2EN4cute5tupleIJNS5_1CILi64EEENS7_ILi128EEES9_EEENS_6half_tEfNS_4arch4Sm80ELb1ELb0ELb1ELb0ELb1ELb0ELb0ELb0ELi2ELi2ELi2ELi2ELb0EEENS1_21CollectiveEpilogueBwdISA_SB_SD_Li256ELb0ELb0ELi4EEENS1_25SingleTileBwdLPTSchedulerILb0ELi128ELb1EEEEEEEEEvNT_6ParamsE)
        /*0104*/ 	.word	0x00000000


	//----- nvinfo : EIATTR_REGCOUNT
	.align		4
.L_54:
        /*0108*/ 	.byte	0x04, 0x2f
        /*010a*/ 	.short	(.L_56 - .L_55)
	.align		4
.L_55:
        /*010c*/ 	.word	index@(_ZN7cutlass13device_kernelIN5flash19enable_sm80_to_sm89INS1_16FlashAttnBwdSm80INS1_25CollectiveMainloopBwdSm80ILi2ELi2EN4cute5tupleIJNS5_1CILi64EEENS7_ILi128EEES9_EEENS_6half_tEfNS_4arch4Sm80ELb1ELb0ELb1ELb0ELb0ELb0ELb0ELb0ELi2ELi2ELi2ELi2ELb0EEENS1_21CollectiveEpilogueBwdISA_SB_SD_Li256ELb0ELb0ELi4EEENS1_25SingleTileBwdLPTSchedulerILb0ELi128ELb0EEEEEEEEEvNT_6ParamsE)
        /*0110*/ 	.word	0x00000004


	//----- nvinfo : EIATTR_FRAME_SIZE
	.align		4
.L_56:
        /*0114*/ 	.byte	0x04, 0x11
        /*0116*/ 	.short	(.L_58 - .L_57)
	.align		4
.L_57:
        /*0118*/ 	.word	index@(_ZN7cutlass13device_kernelIN5flash19enable_sm80_to_sm89INS1_16FlashAttnBwdSm80INS1_25CollectiveMainloopBwdSm80ILi2ELi2EN4cute5tupleIJNS5_1CILi64EEENS7_ILi128EEES9_EEENS_6half_tEfNS_4arch4Sm80ELb1ELb0ELb1ELb0ELb0ELb0ELb0ELb0ELi2ELi2ELi2ELi2ELb0EEENS1_21CollectiveEpilogueBwdISA_SB_SD_Li256ELb0ELb0ELi4EEENS1_25SingleTileBwdLPTSchedulerILb0ELi128ELb0EEEEEEEEEvNT_6ParamsE)
        /*011c*/ 	.word	0x00000000


	//----- nvinfo : EIATTR_REGCOUNT
	.align		4
.L_58:
        /*0120*/ 	.byte	0x04, 0x2f
        /*0122*/ 	.short	(.L_60 - .L_59)
	.align		4
.L_59:
        /*0124*/ 	.word	index@(_ZN7cutlass13device_kernelIN5flash19enable_sm80_to_sm89INS1_16FlashAttnBwdSm80INS1_25CollectiveMainloopBwdSm80ILi2ELi2EN4cute5tupleIJNS5_1CILi64EEENS7_ILi128EEES9_EEENS_6half_tEfNS_4arch4Sm80ELb0ELb1ELb1ELb1ELb1ELb0ELb0ELb0ELi2ELi2ELi2ELi2ELb0EEENS1_24CollectiveEpilogueBwdGQAISA_fSD_Li256ELb1ELb1EEENS1_19SingleTileSchedulerILb1ELb0ELb0ELi128EEEEEEEEEvNT_6ParamsE)
        /*0128*/ 	.word	0x00000004


	//----- nvinfo : EIATTR_FRAME_SIZE
	.align		4
.L_60:
        /*012c*/ 	.byte	0x04, 0x11
        /*012e*/ 	.short	(.L_62 - .L_61)
	.align		4
.L_61:
        /*0130*/ 	.word	index@(_ZN7cutlass13device_kernelIN5flash19enable_sm80_to_sm89INS1_16FlashAttnBwdSm80INS1_25CollectiveMainloopBwdSm80ILi2ELi2EN4cute5tupleIJNS5_1CILi64EEENS7_ILi128EEES9_EEENS_6half_tEfNS_4arch4Sm80ELb0ELb1ELb1ELb1ELb1ELb0ELb0ELb0ELi2ELi2ELi2ELi2ELb0EEENS1_24CollectiveEpilogueBwdGQAISA_fSD_Li256ELb1ELb1EEENS1_19SingleTileSchedulerILb1ELb0ELb0ELi128EEEEEEEEEvNT_6ParamsE)
        /*0134*/ 	.word	0x00000000


	//----- nvinfo : EIATTR_REGCOUNT
	.align		4
.L_62:
        /*0138*/ 	.byte	0x04, 0x2f
        /*013a*/ 	.short	(.L_64 - .L_63)
	.align		4
.L_63:
        /*013c*/ 	.word	index@(_ZN7cutlass13device_kernelIN5flash19enable_sm80_to_sm89INS1_16FlashAttnBwdSm80INS1_25CollectiveMainloopBwdSm80ILi2ELi2EN4cute5tupleIJNS5_1CILi64EEENS7_ILi128EEES9_EEENS_6half_tEfNS_4arch4Sm80ELb0ELb1ELb1ELb1ELb0ELb0ELb0ELb0ELi2ELi2ELi2ELi2ELb0EEENS1_24CollectiveEpilogueBwdGQAISA_fSD_Li256ELb1ELb0EEENS1_19SingleTileSchedulerILb1ELb0ELb0ELi128EEEEEEEEEvNT_6ParamsE)
        /*0140*/ 	.word	0x00000004


	//----- nvinfo : EIATTR_FRAME_SIZE
	.align		4
.L_64:
        /*0144*/ 	.byte	0x04, 0x11
        /*0146*/ 	.short	(.L_66 - .L_65)
	.align		4
.L_65:
        /*0148*/ 	.word	index@(_ZN7cutlass13device_kernelIN5flash19enable_sm80_to_sm89INS1_16FlashAttnBwdSm80INS1_25CollectiveMainloopBwdSm80ILi2ELi2EN4cute5tupleIJNS5_1CILi64EEENS7_ILi128EEES9_EEENS_6half_tEfNS_4arch4Sm80ELb0ELb1ELb1ELb1ELb0ELb0ELb0ELb0ELi2ELi2ELi2ELi2ELb0EEENS1_24CollectiveEpilogueBwdGQAISA_fSD_Li256ELb1ELb0EEENS1_19SingleTileSchedulerILb1ELb0ELb0ELi128EEEEEEEEEvNT_6ParamsE)
        /*014c*/ 	.word	0x00000000


	//----- nvinfo : EIATTR_REGCOUNT
	.align		4
.L_66:
        /*0150*/ 	.byte	0x04, 0x2f
        /*0152*/ 	.short	(.L_68 - .L_67)
	.align		4
.L_67:
        /*0154*/ 	.word	index@(_ZN7cutlass13device_kernelIN5flash19enable_sm80_to_sm89INS1_16FlashAttnBwdSm80INS1_25CollectiveMainloopBwdSm80ILi2ELi2EN4cute5tupleIJNS5_1CILi64EEENS7_ILi128EEES9_EEENS_6half_tEfNS_4arch4Sm80ELb0ELb1ELb1ELb1ELb1ELb0ELb0ELb0ELi2ELi2ELi2ELi2ELb0EEENS1_21CollectiveEpilogueBwdISA_SB_SD_Li256ELb1ELb0ELi4EEENS1_19SingleTileSchedulerILb1ELb0ELb0ELi128EEEEEEEEEvNT_6ParamsE)
        /*0158*/ 	.word	0x00000004


	//----- nvinfo : EIATTR_FRAME_SIZE
	.align		4
.L_68:
        /*015c*/ 	.byte	0x04, 0x11
        /*015e*/ 	.short	(.L_70 - .L_69)
	.align		4
.L_69:
        /*0160*/ 	.word	index@(_ZN7cutlass13device_kernelIN5flash19enable_sm80_to_sm89INS1_16FlashAttnBwdSm80INS1_25CollectiveMainloopBwdSm80ILi2ELi2EN4cute5tupleIJNS5_1CILi64EEENS7_ILi128EEES9_EEENS_6half_tEfNS_4arch4Sm80ELb0ELb1ELb1ELb1ELb1ELb0ELb0ELb0ELi2ELi2ELi2ELi2ELb0EEENS1_21CollectiveEpilogueBwdISA_SB_SD_Li256ELb1ELb0ELi4EEENS1_19SingleTileSchedulerILb1ELb0ELb0ELi128EEEEEEEEEvNT_6ParamsE)
        /*0164*/ 	.word	0x00000000


	//----- nvinfo : EIATTR_REGCOUNT
	.align		4
.L_70:
        /*0168*/ 	.byte	0x04, 0x2f
        /*016a*/ 	.short	(.L_72 - .L_71)
	.align		4
.L_71:
        /*016c*/ 	.word	index@(_ZN7cutlass13device_kernelIN5flash19enable_sm80_to_sm89INS1_16FlashAttnBwdSm80INS1_25CollectiveMainloopBwdSm80ILi2ELi2EN4cute5tupleIJNS5_1CILi64EEENS7_ILi128EEES9_EEENS_6half_tEfNS_4arch4Sm80ELb0ELb1ELb1ELb1ELb0ELb0ELb0ELb0ELi2ELi2ELi2ELi2ELb0EEENS1_21CollectiveEpilogueBwdISA_SB_SD_Li256ELb1ELb0ELi4EEENS1_19SingleTileSchedulerILb1ELb0ELb0ELi128EEEEEEEEEvNT_6ParamsE)
        /*0170*/ 	.word	0x00000004


	//----- nvinfo : EIATTR_FRAME_SIZE
	.align		4
.L_72:
        /*0174*/ 	.byte	0x04, 0x11
        /*0176*/ 	.short	(.L_74 - .L_73)
	.align		4
.L_73:
        /*0178*/ 	.word	index@(_ZN7cutlass13device_kernelIN5flash19enable_sm80_to_sm89INS1_16FlashAttnBwdSm80INS1_25CollectiveMainloopBwdSm80ILi2ELi2EN4cute5tupleIJNS5_1CILi64EEENS7_ILi128EEES9_EEENS_6half_tEfNS_4arch4Sm80ELb0ELb1ELb1ELb1ELb0ELb0ELb0ELb0ELi2ELi2ELi2ELi2ELb0EEENS1_21CollectiveEpilogueBwdISA_SB_SD_Li256ELb1ELb0ELi4EEENS1_19SingleTileSchedulerILb1ELb0ELb0ELi128EEEEEEEEEvNT_6ParamsE)
        /*017c*/ 	.word	0x00000000


	//----- nvinfo : EIATTR_REGCOUNT
	.align		4
.L_74:
        /*0180*/ 	.byte	0x04, 0x2f
        /*0182*/ 	.short	(.L_76 - .L_75)
	.align		4
.L_75:
        /*0184*/ 	.word	index@(_ZN7cutlass13device_kernelIN5flash19enable_sm80_to_sm89INS1_16FlashAttnBwdSm80INS1_25CollectiveMainloopBwdSm80ILi2ELi2EN4cute5tupleIJNS5_1CILi64EEENS7_ILi128EEES9_EEENS_6half_tEfNS_4arch4Sm80ELb0ELb1ELb1ELb0ELb1ELb0ELb0ELb0ELi2ELi2ELi2ELi2ELb0EEENS1_24CollectiveEpilogueBwdGQAISA_fSD_Li256ELb0ELb1EEENS1_19SingleTileSchedulerILb0ELb0ELb0ELi128EEEEEEEEEvNT_6ParamsE)
        /*0188*/ 	.word	0x00000004


	//----- nvinfo : EIATTR_FRAME_SIZE
	.align		4
.L_76:
        /*018c*/ 	.byte	0x04, 0x11
        /*018e*/ 	.short	(.L_78 - .L_77)
	.align		4
.L_77:
        /*0190*/ 	.word	index@(_ZN7cutlass13device_kernelIN5flash19enable_sm80_to_sm89INS1_16FlashAttnBwdSm80INS1_25CollectiveMainloopBwdSm80ILi2ELi2EN4cute5tupleIJNS5_1CILi64EEENS7_ILi128EEES9_EEENS_6half_tEfNS_4arch4Sm80ELb0ELb1ELb1ELb0ELb1ELb0ELb0ELb0ELi2ELi2ELi2ELi2ELb0EEENS1_24CollectiveEpilogueBwdGQAISA_fSD_Li256ELb0ELb1EEENS1_19SingleTileSchedulerILb0ELb0ELb0ELi128EEEEEEEEEvNT_6ParamsE)
        /*0194*/ 	.word	0x00000000


	//----- nvinfo : EIATTR_REGCOUNT
	.align		4
.L_78:
        /*0198*/ 	.byte	0x04, 0x2f
        /*019a*/ 	.short	(.L_80 - .L_79)
	.align		4
.L_79:
        /*019c*/ 	.word	index@(_ZN7cutlass13device_kernelIN5flash19enable_sm80_to_sm89INS1_16FlashAttnBwdSm80INS1_25CollectiveMainloopBwdSm80ILi2ELi2EN4cute5tupleIJNS5_1CILi64EEENS7_ILi128EEES9_EEENS_6half_tEfNS_4arch4Sm80ELb0ELb1ELb1ELb0ELb0ELb0ELb0ELb0ELi2ELi2ELi2ELi2ELb0EEENS1_24CollectiveEpilogueBwdGQAISA_fSD_Li256ELb0ELb0EEENS1_19SingleTileSchedulerILb0ELb0ELb0ELi128EEEEEEEEEvNT_6ParamsE)
        /*01a0*/ 	.word	0x00000004


	//----- nvinfo : EIATTR_FRAME_SIZE
	.align		4
.L_80:
        /*01a4*/ 	.byte	0x04, 0x11
        /*01a6*/ 	.short	(.L_82 - .L_81)
	.align		4
.L_81:
        /*01a8*/ 	.word	index@(_ZN7cutlass13device_kernelIN5flash19enable_sm80_to_sm89INS1_16FlashAttnBwdSm80INS1_25CollectiveMainloopBwdSm80ILi2ELi2EN4cute5tupleIJNS5_1CILi64EEENS7_ILi128EEES9_EEENS_6half_tEfNS_4arch4Sm80ELb0ELb1ELb1ELb0ELb0ELb0ELb0ELb0ELi2ELi2ELi2ELi2ELb0EEENS1_24CollectiveEpilogueBwdGQAISA_fSD_Li256ELb0ELb0EEENS1_19SingleTileSchedulerILb0ELb0ELb0ELi128EEEEEEEEEvNT_6ParamsE)
        /*01ac*/ 	.word	0x00000000


	//----- nvinfo : EIATTR_REGCOUNT
	.align		4
.L_82:
        /*01b0*/ 	.byte	0x04, 0x2f
        /*01b2*/ 	.short	(.L_84 - .L_83)
	.align		4
.L_83:
        /*01b4*/ 	.word	index@(_ZN7cutlass13device_kernelIN5flash19enable_sm80_to_sm89INS1_16FlashAttnBwdSm80INS1_25CollectiveMainloopBwdSm80ILi2ELi2EN4cute5tupleIJNS5_1CILi64EEENS7_ILi128EEES9_EEENS_6half_tEfNS_4arch4Sm80ELb0ELb1ELb1ELb0ELb1ELb0ELb0ELb0ELi2ELi2ELi2ELi2ELb0EEENS1_21CollectiveEpilogueBwdISA_SB_SD_Li256ELb0ELb0ELi4EEENS1_19SingleTileSchedulerILb0ELb0ELb0ELi128EEEEEEEEEvNT_6ParamsE)
        /*01b8*/ 	.word	0x00000004


	//----- nvinfo : EIATTR_FRAME_SIZE
	.align		4
.L_84:
        /*01bc*/ 	.byte	0x04, 0x11
        /*01be*/ 	.short	(.L_86 - .L_85)
	.align		4
.L_85:
        /*01c0*/ 	.word	index@(_ZN7cutlass13device_kernelIN5flash19enable_sm80_to_sm89INS1_16FlashAttnBwdSm80INS1_25CollectiveMainloopBwdSm80ILi2ELi2EN4cute5tupleIJNS5_1CILi64EEENS7_ILi128EEES9_EEENS_6half_tEfNS_4arch4Sm80ELb0ELb1ELb1ELb0ELb1ELb0ELb0ELb0ELi2ELi2ELi2ELi2ELb0EEENS1_21CollectiveEpilogueBwdISA_SB_SD_Li256ELb0ELb0ELi4EEENS1_19SingleTileSchedulerILb0ELb0ELb0ELi128EEEEEEEEEvNT_6ParamsE)
        /*01c4*/ 	.word	0x00000000


	//----- nvinfo : EIATTR_REGCOUNT
	.align		4
.L_86:
        /*01c8*/ 	.byte	0x04, 0x2f
        /*01ca*/ 	.short	(.L_88 - .L_87)
	.align		4
.L_87:
        /*01cc*/ 	.word	index@(_ZN7cutlass13device_kernelIN5flash19enable_sm80_to_sm89INS1_16FlashAttnBwdSm80INS1_25CollectiveMainloopBwdSm80ILi2ELi2EN4cute5tupleIJNS5_1CILi64EEENS7_ILi128EEES9_EEENS_6half_tEfNS_4arch4Sm80ELb0ELb1ELb1ELb0ELb0ELb0ELb0ELb0ELi2ELi2ELi2ELi2ELb0EEENS1_21CollectiveEpilogueBwdISA_SB_SD_Li256ELb0ELb0ELi4EEENS1_19SingleTileSchedulerILb0ELb0ELb0ELi128EEEEEEEEEvNT_6ParamsE)
        /*01d0*/ 	.word	0x00000004


	//----- nvinfo : EIATTR_FRAME_SIZE
	.align		4
.L_88:
        /*01d4*/ 	.byte	0x04, 0x11
        /*01d6*/ 	.short	(.L_90 - .L_89)
	.align		4
.L_89:
        /*01d8*/ 	.word	index@(_ZN7cutlass13device_kernelIN5flash19enable_sm80_to_sm89INS1_16FlashAttnBwdSm80INS1_25CollectiveMainloopBwdSm80ILi2ELi2EN4cute5tupleIJNS5_1CILi64EEENS7_ILi128EEES9_EEENS_6half_tEfNS_4arch4Sm80ELb0ELb1ELb1ELb0ELb0ELb0ELb0ELb0ELi2ELi2ELi2ELi2ELb0EEENS1_21CollectiveEpilogueBwdISA_SB_SD_Li256ELb0ELb0ELi4EEENS1_19SingleTileSchedulerILb0ELb0ELb0ELi128EEEEEEEEEvNT_6ParamsE)
        /*01dc*/ 	.word	0x00000000


	//----- nvinfo : EIATTR_REGCOUNT
	.align		4
.L_90:
        /*01e0*/ 	.byte	0x04, 0x2f
        /*01e2*/ 	.short	(.L_92 - .L_91)
	.align		4
.L_91:
        /*01e4*/ 	.word	index@(_ZN7cutlass13device_kernelIN5flash19enable_sm80_to_sm89INS1_16FlashAttnBwdSm80INS1_25CollectiveMainloopBwdSm80ILi2ELi2EN4cute5tupleIJNS5_1CILi64EEENS7_ILi128EEES9_EEENS_6half_tEfNS_4arch4Sm80ELb0ELb0ELb1ELb1ELb1ELb0ELb0ELb0ELi2ELi2ELi2ELi2ELb0EEENS1_24CollectiveEpilogueBwdGQAISA_fSD_Li256ELb1ELb1EEENS1_19SingleTileSchedulerILb1ELb0ELb0ELi128EEEEEEEEEvNT_6ParamsE)
        /*01e8*/ 	.word	0x00000004


	//----- nvinfo : EIATTR_FRAME_SIZE
	.align		4
.L_92:
        /*01ec*/ 	.byte	0x04, 0x11
        /*01ee*/ 	.short	(.L_94 - .L_93)
	.align		4
.L_93:
        /*01f0*/ 	.word	index@(_ZN7cutlass13device_kernelIN5flash19enable_sm80_to_sm89INS1_16FlashAttnBwdSm80INS1_25CollectiveMainloopBwdSm80ILi2ELi2EN4cute5tupleIJNS5_1CILi64EEENS7_ILi128EEES9_EEENS_6half_tEfNS_4arch4Sm80ELb0ELb0ELb1ELb1ELb1ELb0ELb0ELb0ELi2ELi2ELi2ELi2ELb0EEENS1_24CollectiveEpilogueBwdGQAISA_fSD_Li256ELb1ELb1EEENS1_19SingleTileSchedulerILb1ELb0ELb0ELi128EEEEEEEEEvNT_6ParamsE)
        /*01f4*/ 	.word	0x00000000


	//----- nvinfo : EIATTR_REGCOUNT
	.align		4
.L_94:
        /*01f8*/ 	.byte	0x04, 0x2f
        /*01fa*/ 	.short	(.L_96 - .L_95)
	.align		4
.L_95:
        /*01fc*/ 	.word	index@(_ZN7cutlass13device_kernelIN5flash19enable_sm80_to_sm89INS1_16FlashAttnBwdSm80INS1_25CollectiveMainloopBwdSm80ILi2ELi2EN4cute5tupleIJNS5_1CILi64EEENS7_ILi128EEES9_EEENS_6half_tEfNS_4arch4Sm80ELb0ELb0ELb1ELb1ELb0ELb0ELb0ELb0ELi2ELi2ELi2ELi2ELb0EEENS1_24CollectiveEpilogueBwdGQAISA_fSD_Li256ELb1ELb0EEENS1_19SingleTileSchedulerILb1ELb0ELb0ELi128EEEEEEEEEvNT_6ParamsE)
        /*0200*/ 	.word	0x00000004


	//----- nvinfo : EIATTR_FRAME_SIZE
	.align		4
.L_96:
        /*0204*/ 	.byte	0x04, 0x11
        /*0206*/ 	.short	(.L_98 - .L_97)
	.align		4
.L_97:
        /*0208*/ 	.word	index@(_ZN7cutlass13device_kernelIN5flash19enable_sm80_to_sm89INS1_16FlashAttnBwdSm80INS1_25CollectiveMainloopBwdSm80ILi2ELi2EN4cute5tupleIJNS5_1CILi64EEENS7_ILi128EEES9_EEENS_6half_tEfNS_4arch4Sm80ELb0ELb0ELb1ELb1ELb0ELb0ELb0ELb0ELi2ELi2ELi2ELi2ELb0EEENS1_24CollectiveEpilogueBwdGQAISA_fSD_Li256ELb1ELb0EEENS1_19SingleTileSchedulerILb1ELb0ELb0ELi128EEEEEEEEEvNT_6ParamsE)
        /*020c*/ 	.word	0x00000000


	//----- nvinfo : EIATTR_REGCOUNT
	.align		4
.L_98:
        /*0210*/ 	.byte	0x04, 0x2f
        /*0212*/ 	.short	(.L_100 - .L_99)
	.align		4
.L_99:
        /*0214*/ 	.word	index@(_ZN7cutlass13device_kernelIN5flash19enable_sm80_to_sm89INS1_16FlashAttnBwdSm80INS1_25CollectiveMainloopBwdSm80ILi2ELi2EN4cute5tupleIJNS5_1CILi64EEENS7_ILi128EEES9_EEENS_6half_tEfNS_4arch4Sm80ELb0ELb0ELb1ELb1ELb1ELb0ELb0ELb0ELi2ELi2ELi2ELi2ELb0EEENS1_21CollectiveEpilogueBwdISA_SB_SD_Li256ELb1ELb0ELi4EEENS1_19SingleTileSchedulerILb1ELb0ELb0ELi128EEEEEEEEEvNT_6ParamsE)
        /*0218*/ 	.word	0x00000004


	//----- nvinfo : EIATTR_FRAME_SIZE
	.align		4
.L_100:
        /*021c*/ 	.byte	0x04, 0x11
        /*021e*/ 	.short	(.L_102 - .L_101)
	.align		4
.L_101:
        /*0220*/ 	.word	index@(_ZN7cutlass13device_kernelIN5flash19enable_sm80_to_sm89INS1_16FlashAttnBwdSm80INS1_25CollectiveMainloopBwdSm80ILi2ELi2EN4cute5tupleIJNS5_1CILi64EEENS7_ILi128EEES9_EEENS_6half_tEfNS_4arch4Sm80ELb0ELb0ELb1ELb1ELb1ELb0ELb0ELb0ELi2ELi2ELi2ELi2ELb0EEENS1_21CollectiveEpilogueBwdISA_SB_SD_Li256ELb1ELb0ELi4EEENS1_19SingleTileSchedulerILb1ELb0ELb0ELi128EEEEEEEEEvNT_6ParamsE)
        /*0224*/ 	.word	0x00000000


	//----- nvinfo : EIATTR_REGCOUNT
	.align		4
.L_102:
        /*0228*/ 	.byte	0x04, 0x2f
        /*022a*/ 	.short	(.L_104 - .L_103)
	.align		4
.L_103:
        /*022c*/ 	.word	index@(_ZN7cutlass13device_kernelIN5flash19enable_sm80_to_sm89INS1_16FlashAttnBwdSm80INS1_25CollectiveMainloopBwdSm80ILi2ELi2EN4cute5tupleIJNS5_1CILi64EEENS7_ILi128EEES9_EEENS_6half_tEfNS_4arch4Sm80ELb0ELb0ELb1ELb1ELb0ELb0ELb0ELb0ELi2ELi2ELi2ELi2ELb0EEENS1_21CollectiveEpilogueBwdISA_SB_SD_Li256ELb1ELb0ELi4EEENS1_19SingleTileSchedulerILb1ELb0ELb0ELi128EEEEEEEEEvNT_6ParamsE)
        /*0230*/ 	.word	0x00000004


	//----- nvinfo : EIATTR_FRAME_SIZE
	.align		4
.L_104:
        /*0234*/ 	.byte	0x04, 0x11
        /*0236*/ 	.short	(.L_106 - .L_105)
	.align		4
.L_105:
        /*0238*/ 	.word	index@(_ZN7cutlass13device_kernelIN5flash19enable_sm80_to_sm89INS1_16FlashAttnBwdSm80INS1_25CollectiveMainloopBwdSm80ILi2ELi2EN4cute5tupleIJNS5_1CILi64EEENS7_ILi128EEES9_EEENS_6half_tEfNS_4arch4Sm80ELb0ELb0ELb1ELb1ELb0ELb0ELb0ELb0ELi2ELi2ELi2ELi2ELb0EEENS1_21CollectiveEpilogueBwdISA_SB_SD_Li256ELb1ELb0ELi4EEENS1_19SingleTileSchedulerILb1ELb0ELb0ELi128EEEEEEEEEvNT_6ParamsE)
        /*023c*/ 	.word	0x00000000


	//----- nvinfo : EIATTR_REGCOUNT
	.align		4
.L_106:
        /*0240*/ 	.byte	0x04, 0x2f
        /*0242*/ 	.short	(.L_108 - .L_107)
	.align		4
.L_107:
        /*0244*/ 	.word	index@(_ZN7cutlass13device_kernelIN5flash19enable_sm80_to_sm89INS1_16FlashAttnBwdSm80INS1_25CollectiveMainloopBwdSm80ILi2ELi2EN4cute5tupleIJNS5_1CILi64EEENS7_ILi128EEES9_EEENS_6half_tEfNS_4arch4Sm80ELb0ELb0ELb1ELb0ELb1ELb0ELb0ELb0ELi2ELi2ELi2ELi2ELb0EEENS1_24CollectiveEpilogueBwdGQAISA_fSD_Li256ELb0ELb1EEENS1_19SingleTileSchedulerILb0ELb0ELb0ELi128EEEEEEEEEvNT_6ParamsE)
        /*0248*/ 	.word	0x00000004


	//----- nvinfo : EIATTR_FRAME_SIZE
	.align		4
.L_108:
        /*024c*/ 	.byte	0x04, 0x11
        /*024e*/ 	.short	(.L_110 - .L_109)
	.align		4
.L_109:
        /*0250*/ 	.word	index@(_ZN7cutlass13device_kernelIN5flash19enable_sm80_to_sm89INS1_16FlashAttnBwdSm80INS1_25CollectiveMainloopBwdSm80ILi2ELi2EN4cute5tupleIJNS5_1CILi64EEENS7_ILi128EEES9_EEENS_6half_tEfNS_4arch4Sm80ELb0ELb0ELb1ELb0ELb1ELb0ELb0ELb0ELi2ELi2ELi2ELi2ELb0EEENS1_24CollectiveEpilogueBwdGQAISA_fSD_Li256ELb0ELb1EEENS1_19SingleTileSchedulerILb0ELb0ELb0ELi128EEEEEEEEEvNT_6ParamsE)
        /*0254*/ 	.word	0x00000000


	//----- nvinfo : EIATTR_REGCOUNT
	.align		4
.L_110:
        /*0258*/ 	.byte	0x04, 0x2f
        /*025a*/ 	.short	(.L_112 - .L_111)
	.align		4
.L_111:
        /*025c*/ 	.word	index@(_ZN7cutlass13device_kernelIN5flash19enable_sm80_to_sm89INS1_16FlashAttnBwdSm80INS1_25CollectiveMainloopBwdSm80ILi2ELi2EN4cute5tupleIJNS5_1CILi64EEENS7_ILi128EEES9_EEENS_6half_tEfNS_4arch4Sm80ELb0ELb0ELb1ELb0ELb0ELb0ELb0ELb0ELi2ELi2ELi2ELi2ELb0EEENS1_24CollectiveEpilogueBwdGQAISA_fSD_Li256ELb0ELb0EEENS1_19SingleTileSchedulerILb0ELb0ELb0ELi128EEEEEEEEEvNT_6ParamsE)
        /*0260*/ 	.word	0x00000004


	//----- nvinfo : EIATTR_FRAME_SIZE
	.align		4
.L_112:
        /*0264*/ 	.byte	0x04, 0x11
        /*0266*/ 	.short	(.L_114 - .L_113)
	.align		4
.L_113:
        /*0268*/ 	.word	index@(_ZN7cutlass13device_kernelIN5flash19enable_sm80_to_sm89INS1_16FlashAttnBwdSm80INS1_25CollectiveMainloopBwdSm80ILi2ELi2EN4cute5tupleIJNS5_1CILi64EEENS7_ILi128EEES9_EEENS_6half_tEfNS_4arch4Sm80ELb0ELb0ELb1ELb0ELb0ELb0ELb0ELb0ELi2ELi2ELi2ELi2ELb0EEENS1_24CollectiveEpilogueBwdGQAISA_fSD_Li256ELb0ELb0EEENS1_19SingleTileSchedulerILb0ELb0ELb0ELi128EEEEEEEEEvNT_6ParamsE)
        /*026c*/ 	.word	0x00000000


	//----- nvinfo : EIATTR_REGCOUNT
	.align		4
.L_114:
        /*0270*/ 	.byte	0x04, 0x2f
        /*0272*/ 	.short	(.L_116 - .L_115)
	.align		4
.L_115:
        /*0274*/ 	.word	index@(_ZN7cutlass13device_kernelIN5flash19enable_sm80_to_sm89INS1_16FlashAttnBwdSm80INS1_25CollectiveMainloopBwdSm80ILi2ELi2EN4cute5tupleIJNS5_1CILi64EEENS7_ILi128EEES9_EEENS_6half_tEfNS_4arch4Sm80ELb0ELb0ELb1ELb0ELb1ELb0ELb0ELb0ELi2ELi2ELi2ELi2ELb0EEENS1_21CollectiveEpilogueBwdISA_SB_SD_Li256ELb0ELb0ELi4EEENS1_19SingleTileSchedulerILb0ELb0ELb0ELi128EEEEEEEEEvNT_6ParamsE)
        /*0278*/ 	.word	0x00000004


	//----- nvinfo : EIATTR_FRAME_SIZE
	.align		4
.L_116:
        /*027c*/ 	.byte	0x04, 0x11
        /*027e*/ 	.short	(.L_118 - .L_117)
	.align		4
.L_117:
        /*0280*/ 	.word	index@(_ZN7cutlass13device_kernelIN5flash19enable_sm80_to_sm89INS1_16FlashAttnBwdSm80INS1_25CollectiveMainloopBwdSm80ILi2ELi2EN4cute5tupleIJNS5_1CILi64EEENS7_ILi128EEES9_EEENS_6half_tEfNS_4arch4Sm80ELb0ELb0ELb1ELb0ELb1ELb0ELb0ELb0ELi2ELi2ELi2ELi2ELb0EEENS1_21CollectiveEpilogueBwdISA_SB_SD_Li256ELb0ELb0ELi4EEENS1_19SingleTileSchedulerILb0ELb0ELb0ELi128EEEEEEEEEvNT_6ParamsE)
        /*0284*/ 	.word	0x00000000


	//----- nvinfo : EIATTR_REGCOUNT
	.align		4
.L_118:
        /*0288*/ 	.byte	0x04, 0x2f
        /*028a*/ 	.short	(.L_120 - .L_119)
	.align		4
.L_119:
        /*028c*/ 	.word	index@(_ZN7cutlass13device_kernelIN5flash19enable_sm80_to_sm89INS1_16FlashAttnBwdSm80INS1_25CollectiveMainloopBwdSm80ILi2ELi2EN4cute5tupleIJNS5_1CILi64EEENS7_ILi128EEES9_EEENS_6half_tEfNS_4arch4Sm80ELb0ELb0ELb1ELb0ELb0ELb0ELb0ELb0ELi2ELi2ELi2ELi2ELb0EEENS1_21CollectiveEpilogueBwdISA_SB_SD_Li256ELb0ELb0ELi4EEENS1_19SingleTileSchedulerILb0ELb0ELb0ELi128EEEEEEEEEvNT_6ParamsE)
        /*0290*/ 	.word	0x00000004


	//----- nvinfo : EIATTR_FRAME_SIZE
	.align		4
.L_120:
        /*0294*/ 	.byte	0x04, 0x11
        /*0296*/ 	.short	(.L_122 - .L_121)
	.align		4
.L_121:
        /*0298*/ 	.word	index@(_ZN7cutlass13device_kernelIN5flash19enable_sm80_to_sm89INS1_16FlashAttnBwdSm80INS1_25CollectiveMainloopBwdSm80ILi2ELi2EN4cute5tupleIJNS5_1CILi64EEENS7_ILi128EEES9_EEENS_6half_tEfNS_4arch4Sm80ELb0ELb0ELb1ELb0ELb0ELb0ELb0ELb0ELi2ELi2ELi2ELi2ELb0EEENS1_21CollectiveEpilogueBwdISA_SB_SD_Li256ELb0ELb0ELi4EEENS1_19SingleTileSchedulerILb0ELb0ELb0ELi128EEEEEEEEEvNT_6ParamsE)
        /*029c*/ 	.word	0x00000000


	//----- nvinfo : EIATTR_REGCOUNT
	.align		4
.L_122:
        /*02a0*/ 	.byte	0x04, 0x2f
        /*02a2*/ 	.short	(.L_124 - .L_123)
	.align		4
.L_123:
        /*02a4*/ 	.word	index@(_ZN7cutlass13device_kernelIN5flash19enable_sm80_to_sm89INS1_16FlashAttnBwdSm80INS1_25CollectiveMainloopBwdSm80ILi2ELi1EN4cute5tupleIJNS5_1CILi64EEENS7_ILi96EEENS7_ILi128EEEEEENS_6half_tEfNS_4arch4Sm80ELb1ELb0ELb1ELb1ELb1ELb0ELb0ELb0ELi2ELi2ELi2ELi2ELb1EEENS1_24CollectiveEpilogueBwdGQAISB_fSE_Li256ELb1ELb1EEENS1_25SingleTileBwdLPTSchedulerILb1ELi96ELb1EEEEEEEEEvNT_6ParamsE)
        /*02a8*/ 	.word	0x00000004


	//----- nvinfo : EIATTR_FRAME_SIZE
	.align		4
.L_124:
        /*02ac*/ 	.byte	0x04, 0x11
        /*02ae*/ 	.short	(.L_126 - .L_125)
	.align		4
.L_125:
        /*02b0*/ 	.word	index@(_ZN7cutlass13device_kernelIN5flash19enable_sm80_to_sm89INS1_16FlashAttnBwdSm80INS1_25CollectiveMainloopBwdSm80ILi2ELi1EN4cute5tupleIJNS5_1CILi64EEENS7_ILi96EEENS7_ILi128EEEEEENS_6half_tEfNS_4arch4Sm80ELb1ELb0ELb1ELb1ELb1ELb0ELb0ELb0ELi2ELi2ELi2ELi2ELb1EEENS1_24CollectiveEpilogueBwdGQAISB_fSE_Li256ELb1ELb1EEENS1_25SingleTileBwdLPTSchedulerILb1ELi96ELb1EEEEEEEEEvNT_6ParamsE)
        /*02b4*/ 	.word	0x00000000


	//----- nvinfo : EIATTR_REGCOUNT
	.align		4
.L_126:
        /*02b8*/ 	.byte	0x04, 0x2f
        /*02ba*/ 	.short	(.L_128 - .L_127)
	.align		4
.L_127:
        /*02bc*/ 	.word	index@(_ZN7cutlass13device_kernelIN5flash32FlashAttnBwdPostprocessConvertdQIN4cute5tupleIJNS3_1CILi96EEENS5_ILi128EEEEEENS_6half_tEfNS_4arch4Sm80ELi256ENS3_8TiledMMAINS3_8MMA_AtomIJNS3_28SM80_16x8x16_F32F16F16F32_TNEEEENS3_6LayoutINS4_IJNS5_ILi2EEENS5_ILi4EEENS5_ILi1EEEEEENS4_IJSJ_SH_NS5_ILi0EEEEEEEENS4_IJNS5_ILi32EEENS5_ILi64EEENS5_ILi16EEEEEEEELb0EEEEEvNT_6ParamsE)
        /*02c0*/ 	.word	0x00000048


	//----- nvinfo : EIATTR_FRAME_SIZE
	.align		4
.L_128:
        /*02c4*/ 	.byte	0x04, 0x11
        /*02c6*/ 	.short	(.L_130 - .L_129)
	.align		4
.L_129:
        /*02c8*/ 	.word	index@(_ZN7cutlass13device_kernelIN5flash32FlashAttnBwdPostprocessConvertdQIN4cute5tupleIJNS3_1CILi96EEENS5_ILi128EEEEEENS_6half_tEfNS_4arch4Sm80ELi256ENS3_8TiledMMAINS3_8MMA_AtomIJNS3_28SM80_16x8x16_F32F16F16F32_TNEEEENS3_6LayoutINS4_IJNS5_ILi2EEENS5_ILi4EEENS5_ILi1EEEEEENS4_IJSJ_SH_NS5_ILi0EEEEEEEENS4_IJNS5_ILi32EEENS5_ILi64EEENS5_ILi16EEEEEEEELb0EEEEEvNT_6ParamsE)
        /*02cc*/ 	.word	0x00000000


	//----- nvinfo : EIATTR_REGCOUNT
	.align		4
.L_130:
        /*02d0*/ 	.byte	0x04, 0x2f
        /*02d2*/ 	.short	(.L_132 - .L_131)
	.align		4
.L_131:
        /*02d4*/ 	.word	index@(_ZN7cutlass13device_kernelIN5flash19enable_sm80_to_sm89INS1_16FlashAttnBwdSm80INS1_25CollectiveMainloopBwdSm80ILi2ELi1EN4cute5tupleIJNS5_1CILi64EEENS7_ILi96EEENS7_ILi128EEEEEENS_6half_tEfNS_4arch4Sm80ELb1ELb0ELb1ELb1ELb0ELb0ELb0ELb0ELi2ELi2ELi2ELi2ELb1EEENS1_24CollectiveEpilogueBwdGQAISB_fSE_Li256ELb1ELb0EEENS1_25SingleTileBwdLPTSchedulerILb1ELi96ELb0EEEEEEEEEvNT_6ParamsE)
        /*02d8*/ 	.word	0x00000004


	//----- nvinfo : EIATTR_FRAME_SIZE
	.align		4
.L_132:
        /*02dc*/ 	.byte	0x04, 0x11
        /*02de*/ 	.short	(.L_134 - .L_133)
	.align		4
.L_133:
        /*02e0*/ 	.word	index@(_ZN7cutlass13device_kernelIN5flash19enable_sm80_to_sm89INS1_16FlashAttnBwdSm80INS1_25CollectiveMainloopBwdSm80ILi2ELi1EN4cute5tupleIJNS5_1CILi64EEENS7_ILi96EEENS7_ILi128EEEEEENS_6half_tEfNS_4arch4Sm80ELb1ELb0ELb1ELb1ELb0ELb0ELb0ELb0ELi2ELi2ELi2ELi2ELb1EEENS1_24CollectiveEpilogueBwdGQAISB_fSE_Li256ELb1ELb0EEENS1_25SingleTileBwdLPTSchedulerILb1ELi96ELb0EEEEEEEEEvNT_6ParamsE)
        /*02e4*/ 	.word	0x00000000


	//----- nvinfo : EIATTR_REGCOUNT
	.align		4
.L_134:
        /*02e8*/ 	.byte	0x04, 0x2f
        /*02ea*/ 	.short	(.L_136 - .L_135)
	.align		4
.L_135:
        /*02ec*/ 	.word	index@(_ZN7cutlass13device_kernelIN5flash19enable_sm80_to_sm89INS1_16FlashAttnBwdSm80INS1_25CollectiveMainloopBwdSm80ILi2ELi1EN4cute5tupleIJNS5_1CILi64EEENS7_ILi96EEENS7_ILi128EEEEEENS_6half_tEfNS_4arch4Sm80ELb1ELb0ELb1ELb1ELb1ELb0ELb0ELb0ELi2ELi2ELi2ELi2ELb1EEENS1_21CollectiveEpilogueBwdISB_SC_SE_Li256ELb1ELb0ELi4EEENS1_25SingleTileBwdLPTSchedulerILb1ELi96ELb1EEEEEEEEEvNT_6ParamsE)
        /*02f0*/ 	.word	0x00000004


	//----- nvinfo : EIATTR_FRAME_SIZE
	.align		4
.L_136:
        /*02f4*/ 	.byte	0x04, 0x11
        /*02f6*/ 	.short	(.L_138 - .L_137)
	.align		4
.L_137:
        /*02f8*/ 	.word	index@(_ZN7cutlass13device_kernelIN5flash19enable_sm80_to_sm89INS1_16FlashAttnBwdSm80INS1_25CollectiveMainloopBwdSm80ILi2ELi1EN4cute5tupleIJNS5_1CILi64EEENS7_ILi96EEENS7_ILi128EEEEEENS_6half_tEfNS_4arch4Sm80ELb1ELb0ELb1ELb1ELb1ELb0ELb0ELb0ELi2ELi2ELi2ELi2ELb1EEENS1_21CollectiveEpilogueBwdISB_SC_SE_Li256ELb1ELb0ELi4EEENS1_25SingleTileBwdLPTSchedulerILb1ELi96ELb1EEEEEEEEEvNT_6ParamsE)
        /*02fc*/ 	.word	0x00000000


	//----- nvinfo : EIATTR_REGCOUNT
	.align		4
.L_138:
        /*0300*/ 	.byte	0x04, 0x2f
        /*0302*/ 	.short	(.L_140 - .L_139)
	.align		4
.L_139:
        /*0304*/ 	.word	index@(_ZN7cutlass13device_kernelIN5flash19enable_sm80_to_sm89INS1_16FlashAttnBwdSm80INS1_25CollectiveMainloopBwdSm80ILi2ELi1EN4cute5tupleIJNS5_1CILi64EEENS7_ILi96EEENS7_ILi128EEEEEENS_6half_tEfNS_4arch4Sm80ELb1ELb0ELb1ELb1ELb0ELb0ELb0ELb0ELi2ELi2ELi2ELi2ELb1EEENS1_21CollectiveEpilogueBwdISB_SC_SE_Li256ELb1ELb0ELi4EEENS1_25SingleTileBwdLPTSchedulerILb1ELi96ELb0EEEEEEEEEvNT_6ParamsE)
        /*0308*/ 	.word	0x00000004


	//----- nvinfo : EIATTR_FRAME_SIZE
	.align		4
.L_140:
        /*030c*/ 	.byte	0x04, 0x11
        /*030e*/ 	.short	(.L_142 - .L_141)
	.align		4
.L_141:
        /*0310*/ 	.word	index@(_ZN7cutlass13device_kernelIN5flash19enable_sm80_to_sm89INS1_16FlashAttnBwdSm80INS1_25CollectiveMainloopBwdSm80ILi2ELi1EN4cute5tupleIJNS5_1CILi64EEENS7_ILi96EEENS7_ILi128EEEEEENS_6half_tEfNS_4arch4Sm80ELb1ELb0ELb1ELb1ELb0ELb0ELb0ELb0ELi2ELi2ELi2ELi2ELb1EEENS1_21CollectiveEpilogueBwdISB_SC_SE_Li256ELb1ELb0ELi4EEENS1_25SingleTileBwdLPTSchedulerILb1ELi96ELb0EEEEEEEEEvNT_6ParamsE)
        /*0314*/ 	.word	0x00000000


	//----- nvinfo : EIATTR_REGCOUNT
	.align		4
.L_142:
        /*0318*/ 	.byte	0x04, 0x2f
        /*031a*/ 	.short	(.L_144 - .L_143)
	.align		4
.L_143:
        /*031c*/ 	.word	index@(_ZN7cutlass13device_kernelIN5flash19enable_sm80_to_sm89INS1_16FlashAttnBwdSm80INS1_25CollectiveMainloopBwdSm80ILi2ELi1EN4cute5tupleIJNS5_1CILi64EEENS7_ILi96EEENS7_ILi128EEEEEENS_6half_tEfNS_4arch4Sm80ELb1ELb0ELb1ELb0ELb1ELb0ELb0ELb0ELi2ELi2ELi2ELi2ELb1EEENS1_24CollectiveEpilogueBwdGQAISB_fSE_Li256ELb0ELb1EEENS1_25SingleTileBwdLPTSchedulerILb0ELi96ELb1EEEEEEEEEvNT_6ParamsE)
        /*0320*/ 	.word	0x00000004


	//----- nvinfo : EIATTR_FRAME_SIZE
	.align		4
.L_144:
        /*0324*/ 	.byte	0x04, 0x11
        /*0326*/ 	.short	(.L_146 - .L_145)
	.align		4
.L_145:
        /*0328*/ 	.word	index@(_ZN7cutlass13device_kernelIN5flash19enable_sm80_to_sm89INS1_16FlashAttnBwdSm80INS1_25CollectiveMainloopBwdSm80ILi2ELi1EN4cute5tupleIJNS5_1CILi64EEENS7_ILi96EEENS7_ILi128EEEEEENS_6half_tEfNS_4arch4Sm80ELb1ELb0ELb1ELb0ELb1ELb0ELb0ELb0ELi2ELi2ELi2ELi2ELb1EEENS1_24CollectiveEpilogueBwdGQAISB_fSE_Li256ELb0ELb1EEENS1_25SingleTileBwdLPTSchedulerILb0ELi96ELb1EEEEEEEEEvNT_6ParamsE)
        /*032c*/ 	.word	0x00000000


	//----- nvinfo : EIATTR_REGCOUNT
	.align		4
.L_146:
        /*0330*/ 	.byte	0x04, 0x2f
        /*0332*/ 	.short	(.L_148 - .L_147)
	.align		4
.L_147:
        /*0334*/ 	.word	index@(_ZN7cutlass13device_kernelIN5flash19enable_sm80_to_sm89INS1_16FlashAttnBwdSm80INS1_25CollectiveMainloopBwdSm80ILi2ELi1EN4cute5tupleIJNS5_1CILi64EEENS7_ILi96EEENS7_ILi128EEEEEENS_6half_tEfNS_4arch4Sm80ELb1ELb0ELb1ELb0ELb0ELb0ELb0ELb0ELi2ELi2ELi2ELi2ELb1EEENS1_24CollectiveEpilogueBwdGQAISB_fSE_Li256ELb0ELb0EEENS1_25SingleTileBwdLPTSchedulerILb0ELi96ELb0EEEEEEEEEvNT_6ParamsE)
        /*0338*/ 	.word	0x00000004


	//----- nvinfo : EIATTR_FRAME_SIZE
	.align		4
.L_148:
        /*033c*/ 	.byte	0x04, 0x11
        /*033e*/ 	.short	(.L_150 - .L_149)
	.align		4
.L_149:
        /*0340*/ 	.word	index@(_ZN7cutlass13device_kernelIN5flash19enable_sm80_to_sm89INS1_16FlashAttnBwdSm80INS1_25CollectiveMainloopBwdSm80ILi2ELi1EN4cute5tupleIJNS5_1CILi64EEENS7_ILi96EEENS7_ILi128EEEEEENS_6half_tEfNS_4arch4Sm80ELb1ELb0ELb1ELb0ELb0ELb0ELb0ELb0ELi2ELi2ELi2ELi2ELb1EEENS1_24CollectiveEpilogueBwdGQAISB_fSE_Li256ELb0ELb0EEENS1_25SingleTileBwdLPTSchedulerILb0ELi96ELb0EEEEEEEEEvNT_6ParamsE)
        /*0344*/ 	.word	0x00000000


	//----- nvinfo : EIATTR_REGCOUNT
	.align		4
.L_150:
        /*0348*/ 	.byte	0x04, 0x2f
        /*034a*/ 	.short	(.L_152 - .L_151)
	.align		4
.L_151:
        /*034c*/ 	.word	index@(_ZN7cutlass13device_kernelIN5flash19enable_sm80_to_sm89INS1_16FlashAttnBwdSm80INS1_25CollectiveMainloopBwdSm80ILi2ELi1EN4cute5tupleIJNS5_1CILi64EEENS7_ILi96EEENS7_ILi128EEEEEENS_6half_tEfNS_4arch4Sm80ELb1ELb0ELb1ELb0ELb1ELb0ELb0ELb0ELi2ELi2ELi2ELi2ELb1EEENS1_21CollectiveEpilogueBwdISB_SC_SE_Li256ELb0ELb0ELi4EEENS1_25SingleTileBwdLPTSchedulerILb0ELi96ELb1EEEEEEEEEvNT_6ParamsE)
        /*0350*/ 	.word	0x00000004


	//----- nvinfo : EIATTR_FRAME_SIZE
	.align		4
.L_152:
        /*0354*/ 	.byte	0x04, 0x11
        /*0356*/ 	.short	(.L_154 - .L_153)
	.align		4
.L_153:
        /*0358*/ 	.word	index@(_ZN7cutlass13device_kernelIN5flash19enable_sm80_to_sm89INS1_16FlashAttnBwdSm80INS1_25CollectiveMainloopBwdSm80ILi2ELi1EN4cute5tupleIJNS5_1CILi64EEENS7_ILi96EEENS7_ILi128EEEEEENS_6half_tEfNS_4arch4Sm80ELb1ELb0ELb1ELb0ELb1ELb0ELb0ELb0ELi2ELi2ELi2ELi2ELb1EEENS1_21CollectiveEpilogueBwdISB_SC_SE_Li256ELb0ELb0ELi4EEENS1_25SingleTileBwdLPTSchedulerILb0ELi96ELb1EEEEEEEEEvNT_6ParamsE)
        /*035c*/ 	.word	0x00000000


	//----- nvinfo : EIATTR_REGCOUNT
	.align		4
.L_154:
        /*0360*/ 	.byte	0x04, 0x2f
        /*0362*/ 	.short	(.L_156 - .L_155)
	.align		4
.L_155:
        /*0364*/ 	.word	index@(_ZN7cutlass13device_kernelIN5flash19enable_sm80_to_sm89INS1_16FlashAttnBwdSm80INS1_25CollectiveMainloopBwdSm80ILi2ELi1EN4cute5tupleIJNS5_1CILi64EEENS7_ILi96EEENS7_ILi128EEEEEENS_6half_tEfNS_4arch4Sm80ELb1ELb0ELb1ELb0ELb0ELb0ELb0ELb0ELi2ELi2ELi2ELi2ELb1EEENS1_21CollectiveEpilogueBwdISB_SC_SE_Li256ELb0ELb0ELi4EEENS1_25SingleTileBwdLPTSchedulerILb0ELi96ELb0EEEEEEEEEvNT_6ParamsE)
        /*0368*/ 	.word	0x00000004


	//----- nvinfo : EIATTR_FRAME_SIZE
	.align		4
.L_156:
        /*036c*/ 	.byte	0x04, 0x11
        /*036e*/ 	.short	(.L_158 - .L_157)
	.align		4
.L_157:
        /*0370*/ 	.word	index@(_ZN7cutlass13device_kernelIN5flash19enable_sm80_to_sm89INS1_16FlashAttnBwdSm80INS1_25CollectiveMainloopBwdSm80ILi2ELi1EN4cute5tupleIJNS5_1CILi64EEENS7_ILi96EEENS7_ILi128EEEEEENS_6half_tEfNS_4arch4Sm80ELb1ELb0ELb1ELb0ELb0ELb0ELb0ELb0ELi2ELi2ELi2ELi2ELb1EEENS1_21CollectiveEpilogueBwdISB_SC_SE_Li256ELb0ELb0ELi4EEENS1_25SingleTileBwdLPTSchedulerILb0ELi96ELb0EEEEEEEEEvNT_6ParamsE)
        /*0374*/ 	.word	0x00000000


	//----- nvinfo : EIATTR_REGCOUNT
	.align		4
.L_158:
        /*0378*/ 	.byte	0x04, 0x2f
        /*037a*/ 	.short	(.L_160 - .L_159)
	.align		4
.L_159:
        /*037c*/ 	.word	index@(_ZN7cutlass13device_kernelIN5flash19enable_sm80_to_sm89INS1_16FlashAttnBwdSm80INS1_25CollectiveMainloopBwdSm80ILi2ELi1EN4cute5tupleIJNS5_1CILi64EEENS7_ILi96EEENS7_ILi128EEEEEENS_6half_tEfNS_4arch4Sm80ELb0ELb1ELb1ELb1ELb1ELb0ELb0ELb0ELi2ELi2ELi2ELi2ELb1EEENS1_24CollectiveEpilogueBwdGQAISB_fSE_Li256ELb1ELb1EEENS1_19SingleTileSchedulerILb1ELb0ELb0ELi96EEEEEEEEEvNT_6ParamsE)
        /*0380*/ 	.word	0x00000004


	//----- nvinfo : EIATTR_FRAME_SIZE
	.align		4
.L_160:
        /*0384*/ 	.byte	0x04, 0x11
        /*0386*/ 	.short	(.L_162 - .L_161)
	.align		4
.L_161:
        /*0388*/ 	.word	index@(_ZN7cutlass13device_kernelIN5flash19enable_sm80_to_sm89INS1_16FlashAttnBwdSm80INS1_25CollectiveMainloopBwdSm80ILi2ELi1EN4cute5tupleIJNS5_1CILi64EEENS7_ILi96EEENS7_ILi128EEEEEENS_6half_tEfNS_4arch4Sm80ELb0ELb1ELb1ELb1ELb1ELb0ELb0ELb0ELi2ELi2ELi2ELi2ELb1EEENS1_24CollectiveEpilogueBwdGQAISB_fSE_Li256ELb1ELb1EEENS1_19SingleTileSchedulerILb1ELb0ELb0ELi96EEEEEEEEEvNT_6ParamsE)
        /*038c*/ 	.word	0x00000000


	//----- nvinfo : EIATTR_REGCOUNT
	.align		4
.L_162:
        /*0390*/ 	.byte	0x04, 0x2f
        /*0392*/ 	.short	(.L_164 - .L_163)
	.align		4
.L_163:
        /*0394*/ 	.word	index@(_ZN7cutlass13device_kernelIN5flash19enable_sm80_to_sm89INS1_16FlashAttnBwdSm80INS1_25CollectiveMainloopBwdSm80ILi2ELi1EN4cute5tupleIJNS5_1CILi64EEENS7_ILi96EEENS7_ILi128EEEEEENS_6half_tEfNS_4arch4Sm80ELb0ELb1ELb1ELb1ELb0ELb0ELb0ELb0ELi2ELi2ELi2ELi2ELb1EEENS1_24CollectiveEpilogueBwdGQAISB_fSE_Li256ELb1ELb0EEENS1_19SingleTileSchedulerILb1ELb0ELb0ELi96EEEEEEEEEvNT_6ParamsE)
        /*0398*/ 	.word	0x00000004


	//----- nvinfo : EIATTR_FRAME_SIZE
	.align		4
.L_164:
        /*039c*/ 	.byte	0x04, 0x11
        /*039e*/ 	.short	(.L_166 - .L_165)
	.align		4
.L_165:
        /*03a0*/ 	.word	index@(_ZN7cutlass13device_kernelIN5flash19enable_sm80_to_sm89INS1_16FlashAttnBwdSm80INS1_25CollectiveMainloopBwdSm80ILi2ELi1EN4cute5tupleIJNS5_1CILi64EEENS7_ILi96EEENS7_ILi128EEEEEENS_6half_tEfNS_4arch4Sm80ELb0ELb1ELb1ELb1ELb0ELb0ELb0ELb0ELi2ELi2ELi2ELi2ELb1EEENS1_24CollectiveEpilogueBwdGQAISB_fSE_Li256ELb1ELb0EEENS1_19SingleTileSchedulerILb1ELb0ELb0ELi96EEEEEEEEEvNT_6ParamsE)
        /*03a4*/ 	.word	0x00000000


	//----- nvinfo : EIATTR_REGCOUNT
	.align		4
.L_166:
        /*03a8*/ 	.byte	0x04, 0x2f
        /*03aa*/ 	.short	(.L_168 - .L_167)
	.align		4
.L_167:
        /*03ac*/ 	.word	index@(_ZN7cutlass13device_kernelIN5flash19enable_sm80_to_sm89INS1_16FlashAttnBwdSm80INS1_25CollectiveMainloopBwdSm80ILi2ELi1EN4cute5tupleIJNS5_1CILi64EEENS7_ILi96EEENS7_ILi128EEEEEENS_6half_tEfNS_4arch4Sm80ELb0ELb1ELb1ELb1ELb1ELb0ELb0ELb0ELi2ELi2ELi2ELi2ELb1EEENS1_21CollectiveEpilogueBwdISB_SC_SE_Li256ELb1ELb0ELi4EEENS1_19SingleTileSchedulerILb1ELb0ELb0ELi96EEEEEEEEEvNT_6ParamsE)
        /*03b0*/ 	.word	0x00000004


	//----- nvinfo : EIATTR_FRAME_SIZE
	.align		4
.L_168:
        /*03b4*/ 	.byte	0x04, 0x11
        /*03b6*/ 	.short	(.L_170 - .L_169)
	.align		4
.L_169:
        /*03b8*/ 	.word	index@(_ZN7cutlass13device_kernelIN5flash19enable_sm80_to_sm89INS1_16FlashAttnBwdSm80INS1_25CollectiveMainloopBwdSm80ILi2ELi1EN4cute5tupleIJNS5_1CILi64EEENS7_ILi96EEENS7_ILi128EEEEEENS_6half_tEfNS_4arch4Sm80ELb0ELb1ELb1ELb1ELb1ELb0ELb0ELb0ELi2ELi2ELi2ELi2ELb1EEENS1_21CollectiveEpilogueBwdISB_SC_SE_Li256ELb1ELb0ELi4EEENS1_19SingleTileSchedulerILb1ELb0ELb0ELi96EEEEEEEEEvNT_6ParamsE)
        /*03bc*/ 	.word	0x00000000


	//----- nvinfo : EIATTR_REGCOUNT
	.align		4
.L_170:
        /*03c0*/ 	.byte	0x04, 0x2f
        /*03c2*/ 	.short	(.L_172 - .L_171)
	.align		4
.L_171:
        /*03c4*/ 	.word	index@(_ZN7cutlass13device_kernelIN5flash19enable_sm80_to_sm89INS1_16FlashAttnBwdSm80INS1_25CollectiveMainloopBwdSm80ILi2ELi1EN4cute5tupleIJNS5_1CILi64EEENS7_ILi96EEENS7_ILi128EEEEEENS_6half_tEfNS_4arch4Sm80ELb0ELb1ELb1ELb1ELb0ELb0ELb0ELb0ELi2ELi2ELi2ELi2ELb1EEENS1_21CollectiveEpilogueBwdISB_SC_SE_Li256ELb1ELb0ELi4EEENS1_19SingleTileSchedulerILb1ELb0ELb0ELi96EEEEEEEEEvNT_6ParamsE)
        /*03c8*/ 	.word	0x00000004


	//----- nvinfo : EIATTR_FRAME_SIZE
	.align		4
.L_172:
        /*03cc*/ 	.byte	0x04, 0x11
        /*03ce*/ 	.short	(.L_174 - .L_173)
	.align		4
.L_173:
        /*03d0*/ 	.word	index@(_ZN7cutlass13device_kernelIN5flash19enable_sm80_to_sm89INS1_16FlashAttnBwdSm80INS1_25CollectiveMainloopBwdSm80ILi2ELi1EN4cute5tupleIJNS5_1CILi64EEENS7_ILi96EEENS7_ILi128EEEEEENS_6half_tEfNS_4arch4Sm80ELb0ELb1ELb1ELb1ELb0ELb0ELb0ELb0ELi2ELi2ELi2ELi2ELb1EEENS1_21CollectiveEpilogueBwdISB_SC_SE_Li256ELb1ELb0ELi4EEENS1_19SingleTileSchedulerILb1ELb0ELb0ELi96EEEEEEEEEvNT_6ParamsE)
        /*03d4*/ 	.word	0x00000000


	//----- nvinfo : EIATTR_REGCOUNT
	.align		4
.L_174:
        /*03d8*/ 	.byte	0x04, 0x2f
        /*03da*/ 	.short	(.L_176 - .L_175)
	.align		4
.L_175:
        /*03dc*/ 	.word	index@(_ZN7cutlass13device_kernelIN5flash19enable_sm80_to_sm89INS1_16FlashAttnBwdSm80INS1_25CollectiveMainloopBwdSm80ILi2ELi1EN4cute5tupleIJNS5_1CILi64EEENS7_ILi96EEENS7_ILi128EEEEEENS_6half_tEfNS_4arch4Sm80ELb0ELb1ELb1ELb0ELb1ELb0ELb0ELb0ELi2ELi2ELi2ELi2ELb1EEENS1_24CollectiveEpilogueBwdGQAISB_fSE_Li256ELb0ELb1EEENS1_19SingleTileSchedulerILb0ELb0ELb0ELi96EEEEEEEEEvNT_6ParamsE)
        /*03e0*/ 	.word	0x00000004


	//----- nvinfo : EIATTR_FRAME_SIZE
	.align		4
.L_176:
        /*03e4*/ 	.byte	0x04, 0x11
        /*03e6*/ 	.short	(.L_178 - .L_177)
	.align		4
.L_177:
        /*03e8*/ 	.word	index@(_ZN7cutlass13device_kernelIN5flash19enable_sm80_to_sm89INS1_16FlashAttnBwdSm80INS1_25CollectiveMainloopBwdSm80ILi2ELi1EN4cute5tupleIJNS5_1CILi64EEENS7_ILi96EEENS7_ILi128EEEEEENS_6half_tEfNS_4arch4Sm80ELb0ELb1ELb1ELb0ELb1ELb0ELb0ELb0ELi2ELi2ELi2ELi2ELb1EEENS1_24CollectiveEpilogueBwdGQAISB_fSE_Li256ELb0ELb1EEENS1_19SingleTileSchedulerILb0ELb0ELb0ELi96EEEEEEEEEvNT_6ParamsE)
        /*03ec*/ 	.word	0x00000000


	//----- nvinfo : EIATTR_REGCOUNT
	.align		4
.L_178:
        /*03f0*/ 	.byte	0x04, 0x2f
        /*03f2*/ 	.short	(.L_180 - .L_179)
	.align		4
.L_179:
        /*03f4*/ 	.word	index@(_ZN7cutlass13device_kernelIN5flash19enable_sm80_to_sm89INS1_16FlashAttnBwdSm80INS1_25CollectiveMainloopBwdSm80ILi2ELi1EN4cute5tupleIJNS5_1CILi64EEENS7_ILi96EEENS7_ILi128EEEEEENS_6half_tEfNS_4arch4Sm80ELb0ELb1ELb1ELb0ELb0ELb0ELb0ELb0ELi2ELi2ELi2ELi2ELb1EEENS1_24CollectiveEpilogueBwdGQAISB_fSE_Li256ELb0ELb0EEENS1_19SingleTileSchedulerILb0ELb0ELb0ELi96EEEEEEEEEvNT_6ParamsE)
        /*03f8*/ 	.word	0x00000004


	//----- nvinfo : EIATTR_FRAME_SIZE
	.align		4
.L_180:
        /*03fc*/ 	.byte	0x04, 0x11
        /*03fe*/ 	.short	(.L_182 - .L_181)
	.align		4
.L_181:
        /*0400*/ 	.word	index@(_ZN7cutlass13device_kernelIN5flash19enable_sm80_to_sm89INS1_16FlashAttnBwdSm80INS1_25CollectiveMainloopBwdSm80ILi2ELi1EN4cute5tupleIJNS5_1CILi64EEENS7_ILi96EEENS7_ILi128EEEEEENS_6half_tEfNS_4arch4Sm80ELb0ELb1ELb1ELb0ELb0ELb0ELb0ELb0ELi2ELi2ELi2ELi2ELb1EEENS1_24CollectiveEpilogueBwdGQAISB_fSE_Li256ELb0ELb0EEENS1_19SingleTileSchedulerILb0ELb0ELb0ELi96EEEEEEEEEvNT_6ParamsE)
        /*0404*/ 	.word	0x00000000


	//----- nvinfo : EIATTR_REGCOUNT
	.align		4
.L_182:
        /*0408*/ 	.byte	0x04, 0x2f
        /*040a*/ 	.short	(.L_184 - .L_183)
	.align		4
.L_183:
        /*040c*/ 	.word	index@(_ZN7cutlass13device_kernelIN5flash19enable_sm80_to_sm89INS1_16FlashAttnBwdSm80INS1_25CollectiveMainloopBwdSm80ILi2ELi1EN4cute5tupleIJNS5_1CILi64EEENS7_ILi96EEENS7_ILi128EEEEEENS_6half_tEfNS_4arch4Sm80ELb0ELb1ELb1ELb0ELb1ELb0ELb0ELb0ELi2ELi2ELi2ELi2ELb1EEENS1_21CollectiveEpilogueBwdISB_SC_SE_Li256ELb0ELb0ELi4EEENS1_19SingleTileSchedulerILb0ELb0ELb0ELi96EEEEEEEEEvNT_6ParamsE)
        /*0410*/ 	.word	0x00000004


	//----- nvinfo : EIATTR_FRAME_SIZE
	.align		4
.L_184:
        /*0414*/ 	.byte	0x04, 0x11
        /*0416*/ 	.short	(.L_186 - .L_185)
	.align		4
.L_185:
        /*0418*/ 	.word	index@(_ZN7cutlass13device_kernelIN5flash19enable_sm80_to_sm89INS1_16FlashAttnBwdSm80INS1_25CollectiveMainloopBwdSm80ILi2ELi1EN4cute5tupleIJNS5_1CILi64EEENS7_ILi96EEENS7_ILi128EEEEEENS_6half_tEfNS_4arch4Sm80ELb0ELb1ELb1ELb0ELb1ELb0ELb0ELb0ELi2ELi2ELi2ELi2ELb1EEENS1_21CollectiveEpilogueBwdISB_SC_SE_Li256ELb0ELb0ELi4EEENS1_19SingleTileSchedulerILb0ELb0ELb0ELi96EEEEEEEEEvNT_6ParamsE)
        /*041c*/ 	.word	0x00000000


	//----- nvinfo : EIATTR_REGCOUNT
	.align		4
.L_186:
        /*0420*/ 	.byte	0x04, 0x2f
        /*0422*/ 	.short	(.L_188 - .L_187)
	.align		4
.L_187:
        /*0424*/ 	.word	index@(_ZN7cutlass13device_kernelIN5flash19enable_sm80_to_sm89INS1_16FlashAttnBwdSm80INS1_25CollectiveMainloopBwdSm80ILi2ELi1EN4cute5tupleIJNS5_1CILi64EEENS7_ILi96EEENS7_ILi128EEEEEENS_6half_tEfNS_4arch4Sm80ELb0ELb1ELb1ELb0ELb0ELb0ELb0ELb0ELi2ELi2ELi2ELi2ELb1EEENS1_21CollectiveEpilogueBwdISB_SC_SE_Li256ELb0ELb0ELi4EEENS1_19SingleTileSchedulerILb0ELb0ELb0ELi96EEEEEEEEEvNT_6ParamsE)
        /*0428*/ 	.word	0x00000004


	//----- nvinfo : EIATTR_FRAME_SIZE
	.align		4
.L_188:
        /*042c*/ 	.byte	0x04, 0x11
        /*042e*/ 	.short	(.L_190 - .L_189)
	.align		4
.L_189:
        /*0430*/ 	.word	index@(_ZN7cutlass13device_kernelIN5flash19enable_sm80_to_sm89INS1_16FlashAttnBwdSm80INS1_25CollectiveMainloopBwdSm80ILi2ELi1EN4cute5tupleIJNS5_1CILi64EEENS7_ILi96EEENS7_ILi128EEEEEENS_6half_tEfNS_4arch4Sm80ELb0ELb1ELb1ELb0ELb0ELb0ELb0ELb0ELi2ELi2ELi2ELi2ELb1EEENS1_21CollectiveEpilogueBwdISB_SC_SE_Li256ELb0ELb0ELi4EEENS1_19SingleTileSchedulerILb0ELb0ELb0ELi96EEEEEEEEEvNT_6ParamsE)
        /*0434*/ 	.word	0x00000000


	//----- nvinfo : EIATTR_REGCOUNT
	.align		4
.L_190:
        /*0438*/ 	.byte	0x04, 0x2f
        /*043a*/ 	.short	(.L_192 - .L_191)
	.align		4
.L_191:
        /*043c*/ 	.word	index@(_ZN7cutlass13device_kernelIN5flash19enable_sm80_to_sm89INS1_16FlashAttnBwdSm80INS1_25CollectiveMainloopBwdSm80ILi2ELi1EN4cute5tupleIJNS5_1CILi64EEENS7_ILi96EEENS7_ILi128EEEEEENS_6half_tEfNS_4arch4Sm80ELb0ELb0ELb1ELb1ELb1ELb0ELb0ELb0ELi2ELi2ELi2ELi2ELb1EEENS1_24CollectiveEpilogueBwdGQAISB_fSE_Li256ELb1ELb1EEENS1_19SingleTileSchedulerILb1ELb0ELb0ELi96EEEEEEEEEvNT_6ParamsE)
        /*0440*/ 	.word	0x00000004


	//----- nvinfo : EIATTR_FRAME_SIZE
	.align		4
.L_192:
        /*0444*/ 	.byte	0x04, 0x11
        /*0446*/ 	.short	(.L_194 - .L_193)
	.align		4
.L_193:
        /*0448*/ 	.word	index@(_ZN7cutlass13device_kernelIN5flash19enable_sm80_to_sm89INS1_16FlashAttnBwdSm80INS1_25CollectiveMainloopBwdSm80ILi2ELi1EN4cute5tupleIJNS5_1CILi64EEENS7_ILi96EEENS7_ILi128EEEEEENS_6half_tEfNS_4arch4Sm80ELb0ELb0ELb1ELb1ELb1ELb0ELb0ELb0ELi2ELi2ELi2ELi2ELb1EEENS1_24CollectiveEpilogueBwdGQAISB_fSE_Li256ELb1ELb1EEENS1_19SingleTileSchedulerILb1ELb0ELb0ELi96EEEEEEEEEvNT_6ParamsE)
        /*044c*/ 	.word	0x00000000


	//----- nvinfo : EIATTR_REGCOUNT
	.align		4
.L_194:
        /*0450*/ 	.byte	0x04, 0x2f
        /*0452*/ 	.short	(.L_196 - .L_195)
	.align		4
.L_195:
        /*0454*/ 	.word	index@(_ZN7cutlass13device_kernelIN5flash19enable_sm80_to_sm89INS1_16FlashAttnBwdSm80INS1_25CollectiveMainloopBwdSm80ILi2ELi1EN4cute5tupleIJNS5_1CILi64EEENS7_ILi96EEENS7_ILi128EEEEEENS_6half_tEfNS_4arch4Sm80ELb0ELb0ELb1ELb1ELb0ELb0ELb0ELb0ELi2ELi2ELi2ELi2ELb1EEENS1_24CollectiveEpilogueBwdGQAISB_fSE_Li256ELb1ELb0EEENS1_19SingleTileSchedulerILb1ELb0ELb0ELi96EEEEEEEEEvNT_6ParamsE)
        /*0458*/ 	.word	0x00000004


	//----- nvinfo : EIATTR_FRAME_SIZE
	.align		4
.L_196:
        /*045c*/ 	.byte	0x04, 0x11
        /*045e*/ 	.short	(.L_198 - .L_197)
	.align		4
.L_197:
        /*0460*/ 	.word	index@(_ZN7cutlass13device_kernelIN5flash19enable_sm80_to_sm89INS1_16FlashAttnBwdSm80INS1_25CollectiveMainloopBwdSm80ILi2ELi1EN4cute5tupleIJNS5_1CILi64EEENS7_ILi96EEENS7_ILi128EEEEEENS_6half_tEfNS_4arch4Sm80ELb0ELb0ELb1ELb1ELb0ELb0ELb0ELb0ELi2ELi2ELi2ELi2ELb1EEENS1_24CollectiveEpilogueBwdGQAISB_fSE_Li256ELb1ELb0EEENS1_19SingleTileSchedulerILb1ELb0ELb0ELi96EEEEEEEEEvNT_6ParamsE)
        /*0464*/ 	.word	0x00000000


	//----- nvinfo : EIATTR_REGCOUNT
	.align		4
.L_198:
        /*0468*/ 	.byte	0x04, 0x2f
        /*046a*/ 	.short	(.L_200 - .L_199)
	.align		4
.L_199:
        /*046c*/ 	.word	index@(_ZN7cutlass13device_kernelIN5flash19enable_sm80_to_sm89INS1_16FlashAttnBwdSm80INS1_25CollectiveMainloopBwdSm80ILi2ELi1EN4cute5tupleIJNS5_1CILi64EEENS7_ILi96EEENS7_ILi128EEEEEENS_6half_tEfNS_4arch4Sm80ELb0ELb0ELb1ELb1ELb1ELb0ELb0ELb0ELi2ELi2ELi2ELi2ELb1EEENS1_21CollectiveEpilogueBwdISB_SC_SE_Li256ELb1ELb0ELi4EEENS1_19SingleTileSchedulerILb1ELb0ELb0ELi96EEEEEEEEEvNT_6ParamsE)
        /*0470*/ 	.word	0x00000004


	//----- nvinfo : EIATTR_FRAME_SIZE
	.align		4
.L_200:
        /*0474*/ 	.byte	0x04, 0x11
        /*0476*/ 	.short	(.L_202 - .L_201)
	.align		4
.L_201:
        /*0478*/ 	.word	index@(_ZN7cutlass13device_kernelIN5flash19enable_sm80_to_sm89INS1_16FlashAttnBwdSm80INS1_25CollectiveMainloopBwdSm80ILi2ELi1EN4cute5tupleIJNS5_1CILi64EEENS7_ILi96EEENS7_ILi128EEEEEENS_6half_tEfNS_4arch4Sm80ELb0ELb0ELb1ELb1ELb1ELb0ELb0ELb0ELi2ELi2ELi2ELi2ELb1EEENS1_21CollectiveEpilogueBwdISB_SC_SE_Li256ELb1ELb0ELi4EEENS1_19SingleTileSchedulerILb1ELb0ELb0ELi96EEEEEEEEEvNT_6ParamsE)
        /*047c*/ 	.word	0x00000000


	//----- nvinfo : EIATTR_REGCOUNT
	.align		4
.L_202:
        /*0480*/ 	.byte	0x04, 0x2f
        /*0482*/ 	.short	(.L_204 - .L_203)
	.align		4
.L_203:
        /*0484*/ 	.word	index@(_ZN7cutlass13device_kernelIN5flash19enable_sm80_to_sm89INS1_16FlashAttnBwdSm80INS1_25CollectiveMainloopBwdSm80ILi2ELi1EN4cute5tupleIJNS5_1CILi64EEENS7_ILi96EEENS7_ILi128EEEEEENS_6half_tEfNS_4arch4Sm80ELb0ELb0ELb1ELb1ELb0ELb0ELb0ELb0ELi2ELi2ELi2ELi2ELb1EEENS1_21CollectiveEpilogueBwdISB_SC_SE_Li256ELb1ELb0ELi4EEENS1_19SingleTileSchedulerILb1ELb0ELb0ELi96EEEEEEEEEvNT_6ParamsE)
        /*0488*/ 	.word	0x00000004


	//----- nvinfo : EIATTR_FRAME_SIZE
	.align		4
.L_204:
        /*048c*/ 	.byte	0x04, 0x11
        /*048e*/ 	.short	(.L_206 - .L_205)
	.align		4
.L_205:
        /*0490*/ 	.word	index@(_ZN7cutlass13device_kernelIN5flash19enable_sm80_to_sm89INS1_16FlashAttnBwdSm80INS1_25CollectiveMainloopBwdSm80ILi2ELi1EN4cute5tupleIJNS5_1CILi64EEENS7_ILi96EEENS7_ILi128EEEEEENS_6half_tEfNS_4arch4Sm80ELb0ELb0ELb1ELb1ELb0ELb0ELb0ELb0ELi2ELi2ELi2ELi2ELb1EEENS1_21CollectiveEpilogueBwdISB_SC_SE_Li256ELb1ELb0ELi4EEENS1_19SingleTileSchedulerILb1ELb0ELb0ELi96EEEEEEEEEvNT_6ParamsE)
        /*0494*/ 	.word	0x00000000


	//----- nvinfo : EIATTR_REGCOUNT
	.align		4
.L_206:
        /*0498*/ 	.byte	0x04, 0x2f
        /*049a*/ 	.short	(.L_208 - .L_207)
	.align		4
.L_207:
        /*049c*/ 	.word	index@(_ZN7cutlass13device_kernelIN5flash19enable_sm80_to_sm89INS1_16FlashAttnBwdSm80INS1_25CollectiveMainloopBwdSm80ILi2ELi1EN4cute5tupleIJNS5_1CILi64EEENS7_ILi96EEENS7_ILi128EEEEEENS_6half_tEfNS_4arch4Sm80ELb0ELb0ELb1ELb0ELb1ELb0ELb0ELb0ELi2ELi2ELi2ELi2ELb1EEENS1_24CollectiveEpilogueBwdGQAISB_fSE_Li256ELb0ELb1EEENS1_19SingleTileSchedulerILb0ELb0ELb0ELi96EEEEEEEEEvNT_6ParamsE)
        /*04a0*/ 	.word	0x00000004


	//----- nvinfo : EIATTR_FRAME_SIZE
	.align		4
.L_208:
        /*04a4*/ 	.byte	0x04, 0x11
        /*04a6*/ 	.short	(.L_210 - .L_209)
	.align		4
.L_209:
        /*04a8*/ 	.word	index@(_ZN7cutlass13device_kernelIN5flash19enable_sm80_to_sm89INS1_16FlashAttnBwdSm80INS1_25CollectiveMainloopBwdSm80ILi2ELi1EN4cute5tupleIJNS5_1CILi64EEENS7_ILi96EEENS7_ILi128EEEEEENS_6half_tEfNS_4arch4Sm80ELb0ELb0ELb1ELb0ELb1ELb0ELb0ELb0ELi2ELi2ELi2ELi2ELb1EEENS1_24CollectiveEpilogueBwdGQAISB_fSE_Li256ELb0ELb1EEENS1_19SingleTileSchedulerILb0ELb0ELb0ELi96EEEEEEEEEvNT_6ParamsE)
        /*04ac*/ 	.word	0x00000000


	//----- nvinfo : EIATTR_REGCOUNT
	.align		4
.L_210:
        /*04b0*/ 	.byte	0x04, 0x2f
        /*04b2*/ 	.short	(.L_212 - .L_211)
	.align		4
.L_211:
        /*04b4*/ 	.word	index@(_ZN7cutlass13device_kernelIN5flash19enable_sm80_to_sm89INS1_16FlashAttnBwdSm80INS1_25CollectiveMainloopBwdSm80ILi2ELi1EN4cute5tupleIJNS5_1CILi64EEENS7_ILi96EEENS7_ILi128EEEEEENS_6half_tEfNS_4arch4Sm80ELb0ELb0ELb1ELb0ELb0ELb0ELb0ELb0ELi2ELi2ELi2ELi2ELb1EEENS1_24CollectiveEpilogueBwdGQAISB_fSE_Li256ELb0ELb0EEENS1_19SingleTileSchedulerILb0ELb0ELb0ELi96EEEEEEEEEvNT_6ParamsE)
        /*04b8*/ 	.word	0x00000004


	//----- nvinfo : EIATTR_FRAME_SIZE
	.align		4
.L_212:
        /*04bc*/ 	.byte	0x04, 0x11
        /*04be*/ 	.short	(.L_214 - .L_213)
	.align		4
.L_213:
        /*04c0*/ 	.word	index@(_ZN7cutlass13device_kernelIN5flash19enable_sm80_to_sm89INS1_16FlashAttnBwdSm80INS1_25CollectiveMainloopBwdSm80ILi2ELi1EN4cute5tupleIJNS5_1CILi64EEENS7_ILi96EEENS7_ILi128EEEEEENS_6half_tEfNS_4arch4Sm80ELb0ELb0ELb1ELb0ELb0ELb0ELb0ELb0ELi2ELi2ELi2ELi2ELb1EEENS1_24CollectiveEpilogueBwdGQAISB_fSE_Li256ELb0ELb0EEENS1_19SingleTileSchedulerILb0ELb0ELb0ELi96EEEEEEEEEvNT_6ParamsE)
        /*04c4*/ 	.word	0x00000000


	//----- nvinfo : EIATTR_REGCOUNT
	.align		4
.L_214:
        /*04c8*/ 	.byte	0x04, 0x2f
        /*04ca*/ 	.short	(.L_216 - .L_215)
	.align		4
.L_215:
        /*04cc*/ 	.word	index@(_ZN7cutlass13device_kernelIN5flash19enable_sm80_to_sm89INS1_16FlashAttnBwdSm80INS1_25CollectiveMainloopBwdSm80ILi2ELi1EN4cute5tupleIJNS5_1CILi64EEENS7_ILi96EEENS7_ILi128EEEEEENS_6half_tEfNS_4arch4Sm80ELb0ELb0ELb1ELb0ELb1ELb0ELb0ELb0ELi2ELi2ELi2ELi2ELb1EEENS1_21CollectiveEpilogueBwdISB_SC_SE_Li256ELb0ELb0ELi4EEENS1_19SingleTileSchedulerILb0ELb0ELb0ELi96EEEEEEEEEvNT_6ParamsE)
        /*04d0*/ 	.word	0x00000004


	//----- nvinfo : EIATTR_FRAME_SIZE
	.align		4
.L_216:
        /*04d4*/ 	.byte	0x04, 0x11
        /*04d6*/ 	.short	(.L_218 - .L_217)
	.align		4
.L_217:
        /*04d8*/ 	.word	index@(_ZN7cutlass13device_kernelIN5flash19enable_sm80_to_sm89INS1_16FlashAttnBwdSm80INS1_25CollectiveMainloopBwdSm80ILi2ELi1EN4cute5tupleIJNS5_1CILi64EEENS7_ILi96EEENS7_ILi128EEEEEENS_6half_tEfNS_4arch4Sm80ELb0ELb0ELb1ELb0ELb1ELb0ELb0ELb0ELi2ELi2ELi2ELi2ELb1EEENS1_21CollectiveEpilogueBwdISB_SC_SE_Li256ELb0ELb0ELi4EEENS1_19SingleTileSchedulerILb0ELb0ELb0ELi96EEEEEEEEEvNT_6ParamsE)
        /*04dc*/ 	.word	0x00000000


	//----- nvinfo : EIATTR_REGCOUNT
	.align		4
.L_218:
        /*04e0*/ 	.byte	0x04, 0x2f
        /*04e2*/ 	.short	(.L_220 - .L_219)
	.align		4
.L_219:
        /*04e4*/ 	.word	index@(_ZN7cutlass13device_kernelIN5flash19enable_sm80_to_sm89INS1_16FlashAttnBwdSm80INS1_25CollectiveMainloopBwdSm80ILi2ELi1EN4cute5tupleIJNS5_1CILi64EEENS7_ILi96EEENS7_ILi128EEEEEENS_6half_tEfNS_4arch4Sm80ELb0ELb0ELb1ELb0ELb0ELb0ELb0ELb0ELi2ELi2ELi2ELi2ELb1EEENS1_21CollectiveEpilogueBwdISB_SC_SE_Li256ELb0ELb0ELi4EEENS1_19SingleTileSchedulerILb0ELb0ELb0ELi96EEEEEEEEEvNT_6ParamsE)
        /*04e8*/ 	.word	0x00000004


	//----- nvinfo : EIATTR_FRAME_SIZE
	.align		4
.L_220:
        /*04ec*/ 	.byte	0x04, 0x11
        /*04ee*/ 	.short	(.L_222 - .L_221)
	.align		4
.L_221:
        /*04f0*/ 	.word	index@(_ZN7cutlass13device_kernelIN5flash19enable_sm80_to_sm89INS1_16FlashAttnBwdSm80INS1_25CollectiveMainloopBwdSm80ILi2ELi1EN4cute5tupleIJNS5_1CILi64EEENS7_ILi96EEENS7_ILi128EEEEEENS_6half_tEfNS_4arch4Sm80ELb0ELb0ELb1ELb0ELb0ELb0ELb0ELb0ELi2ELi2ELi2ELi2ELb1EEENS1_21CollectiveEpilogueBwdISB_SC_SE_Li256ELb0ELb0ELi4EEENS1_19SingleTileSchedulerILb0ELb0ELb0ELi96EEEEEEEEEvNT_6ParamsE)
        /*04f4*/ 	.word	0x00000000


	//----- nvinfo : EIATTR_MIN_STACK_SIZE
	.align		4
.L_222:
        /*04f8*/ 	.byte	0x04, 0x12
        /*04fa*/ 	.short	(.L_224 - .L_223)
	.align		4
.L_223:
        /*04fc*/ 	.word	index@(_ZN7cutlass13device_kernelIN5flash19enable_sm80_to_sm89INS1_16FlashAttnBwdSm80INS1_25CollectiveMainloopBwdSm80ILi2ELi1EN4cute5tupleIJNS5_1CILi64EEENS7_ILi96EEENS7_ILi128EEEEEENS_6half_tEfNS_4arch4Sm80ELb0ELb0ELb1ELb0ELb0ELb0ELb0ELb0ELi2ELi2ELi2ELi2ELb1EEENS1_21CollectiveEpilogueBwdISB_SC_SE_Li256ELb0ELb0ELi4EEENS1_19SingleTileSchedulerILb0ELb0ELb0ELi96EEEEEEEEEvNT_6ParamsE)
        /*0500*/ 	.word	0x00000000


	//----- nvinfo : EIATTR_MIN_STACK_SIZE
	.align		4
.L_224:
        /*0504*/ 	.byte	0x04, 0x12
        /*0506*/ 	.short	(.L_226 - .L_225)
	.align		4
.L_225:
        /*0508*/ 	.word	index@(_ZN7cutlass13device_kernelIN5flash19enable_sm80_to_sm89INS1_16FlashAttnBwdSm80INS1_25CollectiveMainloopBwdSm80ILi2ELi1EN4cute5tupleIJNS5_1CILi64EEENS7_ILi96EEENS7_ILi128EEEEEENS_6half_tEfNS_4arch4Sm80ELb0ELb0ELb1ELb0ELb1ELb0ELb0ELb0ELi2ELi2ELi2ELi2ELb1EEENS1_21CollectiveEpilogueBwdISB_SC_SE_Li256ELb0ELb0ELi4EEENS1_19SingleTileSchedulerILb0ELb0ELb0ELi96EEEEEEEEEvNT_6ParamsE)
        /*050c*/ 	.word	0x00000000


	//----- nvinfo : EIATTR_MIN_STACK_SIZE
	.align		4
.L_226:
        /*0510*/ 	.byte	0x04, 0x12
        /*0512*/ 	.short	(.L_228 - .L_227)
	.align		4
.L_227:
        /*0514*/ 	.word	index@(_ZN7cutlass13device_kernelIN5flash19enable_sm80_to_sm89INS1_16FlashAttnBwdSm80INS1_25CollectiveMainloopBwdSm80ILi2ELi1EN4cute5tupleIJNS5_1CILi64EEENS7_ILi96EEENS7_ILi128EEEEEENS_6half_tEfNS_4arch4Sm80ELb0ELb0ELb1ELb0ELb0ELb0ELb0ELb0ELi2ELi2ELi2ELi2ELb1EEENS1_24CollectiveEpilogueBwdGQAISB_fSE_Li256ELb0ELb0EEENS1_19SingleTileSchedulerILb0ELb0ELb0ELi96EEEEEEEEEvNT_6ParamsE)
        /*0518*/ 	.word	0x00000000


	//----- nvinfo : EIATTR_MIN_STACK_SIZE
	.align		4
.L_228:
        /*051c*/ 	.byte	0x04, 0x12
        /*051e*/ 	.short	(.L_230 - .L_229)
	.align		4
.L_229:
        /*0520*/ 	.word	index@(_ZN7cutlass13device_kernelIN5flash19enable_sm80_to_sm89INS1_16FlashAttnBwdSm80INS1_25CollectiveMainloopBwdSm80ILi2ELi1EN4cute5tupleIJNS5_1CILi64EEENS7_ILi96EEENS7_ILi128EEEEEENS_6half_tEfNS_4arch4Sm80ELb0ELb0ELb1ELb0ELb1ELb0ELb0ELb0ELi2ELi2ELi2ELi2ELb1EEENS1_24CollectiveEpilogueBwdGQAISB_fSE_Li256ELb0ELb1EEENS1_19SingleTileSchedulerILb0ELb0ELb0ELi96EEEEEEEEEvNT_6ParamsE)
        /*0524*/ 	.word	0x00000000


	//----- nvinfo : EIATTR_MIN_STACK_SIZE
	.align		4
.L_230:
        /*0528*/ 	.byte	0x04, 0x12
        /*052a*/ 	.short	(.L_232 - .L_231)
	.align		4
.L_231:
        /*052c*/ 	.word	index@(_ZN7cutlass13device_kernelIN5flash19enable_sm80_to_sm89INS1_16FlashAttnBwdSm80INS1_25CollectiveMainloopBwdSm80ILi2ELi1EN4cute5tupleIJNS5_1CILi64EEENS7_ILi96EEENS7_ILi128EEEEEENS_6half_tEfNS_4arch4Sm80ELb0ELb0ELb1ELb1ELb0ELb0ELb0ELb0ELi2ELi2ELi2ELi2ELb1EEENS1_21CollectiveEpilogueBwdISB_SC_SE_Li256ELb1ELb0ELi4EEENS1_19SingleTileSchedulerILb1ELb0ELb0ELi96EEEEEEEEEvNT_6ParamsE)
        /*0530*/ 	.word	0x00000000


	//----- nvinfo : EIATTR_MIN_STACK_SIZE
	.align		4
.L_232:
        /*0534*/ 	.byte	0x04, 0x12
        /*0536*/ 	.short	(.L_234 - .L_233)
	.align		4
.L_233:
        /*0538*/ 	.word	index@(_ZN7cutlass13device_kernelIN5flash19enable_sm80_to_sm89INS1_16FlashAttnBwdSm80INS1_25CollectiveMainloopBwdSm80ILi2ELi1EN4cute5tupleIJNS5_1CILi64EEENS7_ILi96EEENS7_ILi128EEEEEENS_6half_tEfNS_4arch4Sm80ELb0ELb0ELb1ELb1ELb1ELb0ELb0ELb0ELi2ELi2ELi2ELi2ELb1EEENS1_21CollectiveEpilogueBwdISB_SC_SE_Li256ELb1ELb0ELi4EEENS1_19SingleTileSchedulerILb1ELb0ELb0ELi96EEEEEEEEEvNT_6ParamsE)
        /*053c*/ 	.word	0x00000000


	//----- nvinfo : EIATTR_MIN_STACK_SIZE
	.align		4
.L_234:
        /*0540*/ 	.byte	0x04, 0x12
        /*0542*/ 	.short	(.L_236 - .L_235)
	.align		4
.L_235:
        /*0544*/ 	.word	index@(_ZN7cutlass13device_kernelIN5flash19enable_sm80_to_sm89INS1_16FlashAttnBwdSm80INS1_25CollectiveMainloopBwdSm80ILi2ELi1EN4cute5tupleIJNS5_1CILi64EEENS7_ILi96EEENS7_ILi128EEEEEENS_6half_tEfNS_4arch4Sm80ELb0ELb0ELb1ELb1ELb0ELb0ELb0ELb0ELi2ELi2ELi2ELi2ELb1EEENS1_24CollectiveEpilogueBwdGQAISB_fSE_Li256ELb1ELb0EEENS1_19SingleTileSchedulerILb1ELb0ELb0ELi96EEEEEEEEEvNT_6ParamsE)
        /*0548*/ 	.word	0x00000000


	//----- nvinfo : EIATTR_MIN_STACK_SIZE
	.align		4
.L_236:
        /*054c*/ 	.byte	0x04, 0x12
        /*054e*/ 	.short	(.L_238 - .L_237)
	.align		4
.L_237:
        /*0550*/ 	.word	index@(_ZN7cutlass13device_kernelIN5flash19enable_sm80_to_sm89INS1_16FlashAttnBwdSm80INS1_25CollectiveMainloopBwdSm80ILi2ELi1EN4cute5tupleIJNS5_1CILi64EEENS7_ILi96EEENS7_ILi128EEEEEENS_6half_tEfNS_4arch4Sm80ELb0ELb0ELb1ELb1ELb1ELb0ELb0ELb0ELi2ELi2ELi2ELi2ELb1EEENS1_24CollectiveEpilogueBwdGQAISB_fSE_Li256ELb1ELb1EEENS1_19SingleTileSchedulerILb1ELb0ELb0ELi96EEEEEEEEEvNT_6ParamsE)
        /*0554*/ 	.word	0x00000000


	//----- nvinfo : EIATTR_MIN_STACK_SIZE
	.align		4
.L_238:
        /*0558*/ 	.byte	0x04, 0x12
        /*055a*/ 	.short	(.L_240 - .L_239)
	.align		4
.L_239:
        /*055c*/ 	.word	index@(_ZN7cutlass13device_kernelIN5flash19enable_sm80_to_sm89INS1_16FlashAttnBwdSm80INS1_25CollectiveMainloopBwdSm80ILi2ELi1EN4cute5tupleIJNS5_1CILi64EEENS7_ILi96EEENS7_ILi128EEEEEENS_6half_tEfNS_4arch4Sm80ELb0ELb1ELb1ELb0ELb0ELb0ELb0ELb0ELi2ELi2ELi2ELi2ELb1EEENS1_21CollectiveEpilogueBwdISB_SC_SE_Li256ELb0ELb0ELi4EEENS1_19SingleTileSchedulerILb0ELb0ELb0ELi96EEEEEEEEEvNT_6ParamsE)
        /*0560*/ 	.word	0x00000000


	//----- nvinfo : EIATTR_MIN_STACK_SIZE
	.align		4
.L_240:
        /*0564*/ 	.byte	0x04, 0x12
        /*0566*/ 	.short	(.L_242 - .L_241)
	.align		4
.L_241:
        /*0568*/ 	.word	index@(_ZN7cutlass13device_kernelIN5flash19enable_sm80_to_sm89INS1_16FlashAttnBwdSm80INS1_25CollectiveMainloopBwdSm80ILi2ELi1EN4cute5tupleIJNS5_1CILi64EEENS7_ILi96EEENS7_ILi128EEEEEENS_6half_tEfNS_4arch4Sm80ELb0ELb1ELb1ELb0ELb1ELb0ELb0ELb0ELi2ELi2ELi2ELi2ELb1EEENS1_21CollectiveEpilogueBwdISB_SC_SE_Li256ELb0ELb0ELi4EEENS1_19SingleTileSchedulerILb0ELb0ELb0ELi96EEEEEEEEEvNT_6ParamsE)
        /*056c*/ 	.word	0x00000000


	//----- nvinfo : EIATTR_MIN_STACK_SIZE
	.align		4
.L_242:
        /*0570*/ 	.byte	0x04, 0x12
        /*0572*/ 	.short	(.L_244 - .L_243)
	.align		4
.L_243:
        /*0574*/ 	.word	index@(_ZN7cutlass13device_kernelIN5flash19enable_sm80_to_sm89INS1_16FlashAttnBwdSm80INS1_25CollectiveMainloopBwdSm80ILi2ELi1EN4cute5tupleIJNS5_1CILi64EEENS7_ILi96EEENS7_ILi128EEEEEENS_6half_tEfNS_4arch4Sm80ELb0ELb1ELb1ELb0ELb0ELb0ELb0ELb0ELi2ELi2ELi2ELi2ELb1EEENS1_24CollectiveEpilogueBwdGQAISB_fSE_Li256ELb0ELb0EEENS1_19SingleTileSchedulerILb0ELb0ELb0ELi96EEEEEEEEEvNT_6ParamsE)
        /*0578*/ 	.word	0x00000000


	//----- nvinfo : EIATTR_MIN_STACK_SIZE
	.align		4
.L_244:
        /*057c*/ 	.byte	0x04, 0x12
        /*057e*/ 	.short	(.L_246 - .L_245)
	.align		4
.L_245:
        /*0580*/ 	.word	index@(_ZN7cutlass13device_kernelIN5flash19enable_sm80_to_sm89INS1_16FlashAttnBwdSm80INS1_25CollectiveMainloopBwdSm80ILi2ELi1EN4cute5tupleIJNS5_1CILi64EEENS7_ILi96EEENS7_ILi128EEEEEENS_6half_tEfNS_4arch4Sm80ELb0ELb1ELb1ELb0ELb1ELb0ELb0ELb0ELi2ELi2ELi2ELi2ELb1EEENS1_24CollectiveEpilogueBwdGQAISB_fSE_Li256ELb0ELb1EEENS1_19SingleTileSchedulerILb0ELb0ELb0ELi96EEEEEEEEEvNT_6ParamsE)
        /*0584*/ 	.word	0x00000000


	//----- nvinfo : EIATTR_MIN_STACK_SIZE
	.align		4
.L_246:
        /*0588*/ 	.byte	0x04, 0x12
        /*058a*/ 	.short	(.L_248 - .L_247)
	.align		4
.L_247:
        /*058c*/ 	.word	index@(_ZN7cutlass13device_kernelIN5flash19enable_sm80_to_sm89INS1_16FlashAttnBwdSm80INS1_25CollectiveMainloopBwdSm80ILi2ELi1EN4cute5tupleIJNS5_1CILi64EEENS7_ILi96EEENS7_ILi128EEEEEENS_6half_tEfNS_4arch4Sm80ELb0ELb1ELb1ELb1ELb0ELb0ELb0ELb0ELi2ELi2ELi2ELi2ELb1EEENS1_21CollectiveEpilogueBwdISB_SC_SE_Li256ELb1ELb0ELi4EEENS1_19SingleTileSchedulerILb1ELb0ELb0ELi96EEEEEEEEEvNT_6ParamsE)
        /*0590*/ 	.word	0x00000000


	//----- nvinfo : EIATTR_MIN_STACK_SIZE
	.align		4
.L_248:
        /*0594*/ 	.byte	0x04, 0x12
        /*0596*/ 	.short	(.L_250 - .L_249)
	.align		4
.L_249:
        /*0598*/ 	.word	index@(_ZN7cutlass13device_kernelIN5flash19enable_sm80_to_sm89INS1_16FlashAttnBwdSm80INS1_25CollectiveMainloopBwdSm80ILi2ELi1EN4cute5tupleIJNS5_1CILi64EEENS7_ILi96EEENS7_ILi128EEEEEENS_6half_tEfNS_4arch4Sm80ELb0ELb1ELb1ELb1ELb1ELb0ELb0ELb0ELi2ELi2ELi2ELi2ELb1EEENS1_21CollectiveEpilogueBwdISB_SC_SE_Li256ELb1ELb0ELi4EEENS1_19SingleTileSchedulerILb1ELb0ELb0ELi96EEEEEEEEEvNT_6ParamsE)
        /*059c*/ 	.word	0x00000000


	//----- nvinfo : EIATTR_MIN_STACK_SIZE
	.align		4
.L_250:
        /*05a0*/ 	.byte	0x04, 0x12
        /*05a2*/ 	.short	(.L_252 - .L_251)
	.align		4
.L_251:
        /*05a4*/ 	.word	index@(_ZN7cutlass13device_kernelIN5flash19enable_sm80_to_sm89INS1_16FlashAttnBwdSm80INS1_25CollectiveMainloopBwdSm80ILi2ELi1EN4cute5tupleIJNS5_1CILi64EEENS7_ILi96EEENS7_ILi128EEEEEENS_6half_tEfNS_4arch4Sm80ELb0ELb1ELb1ELb1ELb0ELb0ELb0ELb0ELi2ELi2ELi2ELi2ELb1EEENS1_24CollectiveEpilogueBwdGQAISB_fSE_Li256ELb1ELb0EEENS1_19SingleTileSchedulerILb1ELb0ELb0ELi96EEEEEEEEEvNT_6ParamsE)
        /*05a8*/ 	.word	0x00000000


	//----- nvinfo : EIATTR_MIN_STACK_SIZE
	.align		4
.L_252:
        /*05ac*/ 	.byte	0x04, 0x12
        /*05ae*/ 	.short	(.L_254 - .L_253)
	.align		4
.L_253:
        /*05b0*/ 	.word	index@(_ZN7cutlass13device_kernelIN5flash19enable_sm80_to_sm89INS1_16FlashAttnBwdSm80INS1_25CollectiveMainloopBwdSm80ILi2ELi1EN4cute5tupleIJNS5_1CILi64EEENS7_ILi96EEENS7_ILi128EEEEEENS_6half_tEfNS_4arch4Sm80ELb0ELb1ELb1ELb1ELb1ELb0ELb0ELb0ELi2ELi2ELi2ELi2ELb1EEENS1_24CollectiveEpilogueBwdGQAISB_fSE_Li256ELb1ELb1EEENS1_19SingleTileSchedulerILb1ELb0ELb0ELi96EEEEEEEEEvNT_6ParamsE)
        /*05b4*/ 	.word	0x00000000


	//----- nvinfo : EIATTR_MIN_STACK_SIZE
	.align		4
.L_254:
        /*05b8*/ 	.byte	0x04, 0x12
        /*05ba*/ 	.short	(.L_256 - .L_255)
	.align		4
.L_255:
        /*05bc*/ 	.word	index@(_ZN7cutlass13device_kernelIN5flash19enable_sm80_to_sm89INS1_16FlashAttnBwdSm80INS1_25CollectiveMainloopBwdSm80ILi2ELi1EN4cute5tupleIJNS5_1CILi64EEENS7_ILi96EEENS7_ILi128EEEEEENS_6half_tEfNS_4arch4Sm80ELb1ELb0ELb1ELb0ELb0ELb0ELb0ELb0ELi2ELi2ELi2ELi2ELb1EEENS1_21CollectiveEpilogueBwdISB_SC_SE_Li256ELb0ELb0ELi4EEENS1_25SingleTileBwdLPTSchedulerILb0ELi96ELb0EEEEEEEEEvNT_6ParamsE)
        /*05c0*/ 	.word	0x00000000


	//----- nvinfo : EIATTR_MIN_STACK_SIZE
	.align		4
.L_256:
        /*05c4*/ 	.byte	0x04, 0x12
        /*05c6*/ 	.short	(.L_258 - .L_257)
	.align		4
.L_257:
        /*05c8*/ 	.word	index@(_ZN7cutlass13device_kernelIN5flash19enable_sm80_to_sm89INS1_16FlashAttnBwdSm80INS1_25CollectiveMainloopBwdSm80ILi2ELi1EN4cute5tupleIJNS5_1CILi64EEENS7_ILi96EEENS7_ILi128EEEEEENS_6half_tEfNS_4arch4Sm80ELb1ELb0ELb1ELb0ELb1ELb0ELb0ELb0ELi2ELi2ELi2ELi2ELb1EEENS1_21CollectiveEpilogueBwdISB_SC_SE_Li256ELb0ELb0ELi4EEENS1_25SingleTileBwdLPTSchedulerILb0ELi96ELb1EEEEEEEEEvNT_6ParamsE)
        /*05cc*/ 	.word	0x00000000


	//----- nvinfo : EIATTR_MIN_STACK_SIZE
	.align		4
.L_258:
        /*05d0*/ 	.byte	0x04, 0x12
        /*05d2*/ 	.short	(.L_260 - .L_259)
	.align		4
.L_259:
        /*05d4*/ 	.word	index@(_ZN7cutlass13device_kernelIN5flash19enable_sm80_to_sm89INS1_16FlashAttnBwdSm80INS1_25CollectiveMainloopBwdSm80ILi2ELi1EN4cute5tupleIJNS5_1CILi64EEENS7_ILi96EEENS7_ILi128EEEEEENS_6half_tEfNS_4arch4Sm80ELb1ELb0ELb1ELb0ELb0ELb0ELb0ELb0ELi2ELi2ELi2ELi2ELb1EEENS1_24CollectiveEpilogueBwdGQAISB_fSE_Li256ELb0ELb0EEENS1_25SingleTileBwdLPTSchedulerILb0ELi96ELb0EEEEEEEEEvNT_6ParamsE)
        /*05d8*/ 	.word	0x00000000


	//----- nvinfo : EIATTR_MIN_STACK_SIZE
	.align		4
.L_260:
        /*05dc*/ 	.byte	0x04, 0x12
        /*05de*/ 	.short	(.L_262 - .L_261)
	.align		4
.L_261:
        /*05e0*/ 	.word	index@(_ZN7cutlass13device_kernelIN5flash19enable_sm80_to_sm89INS1_16FlashAttnBwdSm80INS1_25CollectiveMainloopBwdSm80ILi2ELi1EN4cute5tupleIJNS5_1CILi64EEENS7_ILi96EEENS7_ILi128EEEEEENS_6half_tEfNS_4arch4Sm80ELb1ELb0ELb1ELb0ELb1ELb0ELb0ELb0ELi2ELi2ELi2ELi2ELb1EEENS1_24CollectiveEpilogueBwdGQAISB_fSE_Li256ELb0ELb1EEENS1_25SingleTileBwdLPTSchedulerILb0ELi96ELb1EEEEEEEEEvNT_6ParamsE)
        /*05e4*/ 	.word	0x00000000


	//----- nvinfo : EIATTR_MIN_STACK_SIZE
	.align		4
.L_262:
        /*05e8*/ 	.byte	0x04, 0x12
        /*05ea*/ 	.short	(.L_264 - .L_263)
	.align		4
.L_263:
        /*05ec*/ 	.word	index@(_ZN7cutlass13device_kernelIN5flash19enable_sm80_to_sm89INS1_16FlashAttnBwdSm80INS1_25CollectiveMainloopBwdSm80ILi2ELi1EN4cute5tupleIJNS5_1CILi64EEENS7_ILi96EEENS7_ILi128EEEEEENS_6half_tEfNS_4arch4Sm80ELb1ELb0ELb1ELb1ELb0ELb0ELb0ELb0ELi2ELi2ELi2ELi2ELb1EEENS1_21CollectiveEpilogueBwdISB_SC_SE_Li256ELb1ELb0ELi4EEENS1_25SingleTileBwdLPTSchedulerILb1ELi96ELb0EEEEEEEEEvNT_6ParamsE)
        /*05f0*/ 	.word	0x00000000


	//----- nvinfo : EIATTR_MIN_STACK_SIZE
	.align		4
.L_264:
        /*05f4*/ 	.byte	0x04, 0x12
        /*05f6*/ 	.short	(.L_266 - .L_265)
	.align		4
.L_265:
        /*05f8*/ 	.word	index@(_ZN7cutlass13device_kernelIN5flash19enable_sm80_to_sm89INS1_16FlashAttnBwdSm80INS1_25CollectiveMainloopBwdSm80ILi2ELi1EN4cute5tupleIJNS5_1CILi64EEENS7_ILi96EEENS7_ILi128EEEEEENS_6half_tEfNS_4arch4Sm80ELb1ELb0ELb1ELb1ELb1ELb0ELb0ELb0ELi2ELi2ELi2ELi2ELb1EEENS1_21CollectiveEpilogueBwdISB_SC_SE_Li256ELb1ELb0ELi4EEENS1_25SingleTileBwdLPTSchedulerILb1ELi96ELb1EEEEEEEEEvNT_6ParamsE)
        /*05fc*/ 	.word	0x00000000


	//----- nvinfo : EIATTR_MIN_STACK_SIZE
	.align		4
.L_266:
        /*0600*/ 	.byte	0x04, 0x12
        /*0602*/ 	.short	(.L_268 - .L_267)
	.align		4
.L_267:
        /*0604*/ 	.word	index@(_ZN7cutlass13device_kernelIN5flash19enable_sm80_to_sm89INS1_16FlashAttnBwdSm80INS1_25CollectiveMainloopBwdSm80ILi2ELi1EN4cute5tupleIJNS5_1CILi64EEENS7_ILi96EEENS7_ILi128EEEEEENS_6half_tEfNS_4arch4Sm80ELb1ELb0ELb1ELb1ELb0ELb0ELb0ELb0ELi2ELi2ELi2ELi2ELb1EEENS1_24CollectiveEpilogueBwdGQAISB_fSE_Li256ELb1ELb0EEENS1_25SingleTileBwdLPTSchedulerILb1ELi96ELb0EEEEEEEEEvNT_6ParamsE)
        /*0608*/ 	.word	0x00000000


	//----- nvinfo : EIATTR_MIN_STACK_SIZE
	.align		4
.L_268:
        /*060c*/ 	.byte	0x04, 0x12
        /*060e*/ 	.short	(.L_270 - .L_269)
	.align		4
.L_269:
        /*0610*/ 	.word	index@(_ZN7cutlass13device_kernelIN5flash32FlashAttnBwdPostprocessConvertdQIN4cute5tupleIJNS3_1CILi96EEENS5_ILi128EEEEEENS_6half_tEfNS_4arch4Sm80ELi256ENS3_8TiledMMAINS3_8MMA_AtomIJNS3_28SM80_16x8x16_F32F16F16F32_TNEEEENS3_6LayoutINS4_IJNS5_ILi2EEENS5_ILi4EEENS5_ILi1EEEEEENS4_IJSJ_SH_NS5_ILi0EEEEEEEENS4_IJNS5_ILi32EEENS5_ILi64EEENS5_ILi16EEEEEEEELb0EEEEEvNT_6ParamsE)
        /*0614*/ 	.word	0x00000000


	//----- nvinfo : EIATTR_MIN_STACK_SIZE
	.align		4
.L_270:
        /*0618*/ 	.byte	0x04, 0x12
        /*061a*/ 	.short	(.L_272 - .L_271)
	.align		4
.L_271:
        /*061c*/ 	.word	index@(_ZN7cutlass13device_kernelIN5flash19enable_sm80_to_sm89INS1_16FlashAttnBwdSm80INS1_25CollectiveMainloopBwdSm80ILi2ELi1EN4cute5tupleIJNS5_1CILi64EEENS7_ILi96EEENS7_ILi128EEEEEENS_6half_tEfNS_4arch4Sm80ELb1ELb0ELb1ELb1ELb1ELb0ELb0ELb0ELi2ELi2ELi2ELi2ELb1EEENS1_24CollectiveEpilogueBwdGQAISB_fSE_Li256ELb1ELb1EEENS1_25SingleTileBwdLPTSchedulerILb1ELi96ELb1EEEEEEEEEvNT_6ParamsE)
        /*0620*/ 	.word	0x00000000


	//----- nvinfo : EIATTR_MIN_STACK_SIZE
	.align		4
.L_272:
        /*0624*/ 	.byte	0x04, 0x12
        /*0626*/ 	.short	(.L_274 - .L_273)
	.align		4
.L_273:
        /*0628*/ 	.word	index@(_ZN7cutlass13device_kernelIN5flash19enable_sm80_to_sm89INS1_16FlashAttnBwdSm80INS1_25CollectiveMainloopBwdSm80ILi2ELi2EN4cute5tupleIJNS5_1CILi64EEENS7_ILi128EEES9_EEENS_6half_tEfNS_4arch4Sm80ELb0ELb0ELb1ELb0ELb0ELb0ELb0ELb0ELi2ELi2ELi2ELi2ELb0EEENS1_21CollectiveEpilogueBwdISA_SB_SD_Li256ELb0ELb0ELi4EEENS1_19SingleTileSchedulerILb0ELb0ELb0ELi128EEEEEEEEEvNT_6ParamsE)
        /*062c*/ 	.word	0x00000000


	//----- nvinfo : EIATTR_MIN_STACK_SIZE
	.align		4
.L_274:
        /*0630*/ 	.byte	0x04, 0x12
        /*0632*/ 	.short	(.L_276 - .L_275)
	.align		4
.L_275:
        /*0634*/ 	.word	index@(_ZN7cutlass13device_kernelIN5flash19enable_sm80_to_sm89INS1_16FlashAttnBwdSm80INS1_25CollectiveMainloopBwdSm80ILi2ELi2EN4cute5tupleIJNS5_1CILi64EEENS7_ILi128EEES9_EEENS_6half_tEfNS_4arch4Sm80ELb0ELb0ELb1ELb0ELb1ELb0ELb0ELb0ELi2ELi2ELi2ELi2ELb0EEENS1_21CollectiveEpilogueBwdISA_SB_SD_Li256ELb0ELb0ELi4EEENS1_19SingleTileSchedulerILb0ELb0ELb0ELi128EEEEEEEEEvNT_6ParamsE)
        /*0638*/ 	.word	0x00000000


	//----- nvinfo : EIATTR_MIN_STACK_SIZE
	.align		4
.L_276:
        /*063c*/ 	.byte	0x04, 0x12
        /*063e*/ 	.short	(.L_278 - .L_277)
	.align		4
.L_277:
        /*0640*/ 	.word	index@(_ZN7cutlass13device_kernelIN5flash19enable_sm80_to_sm89INS1_16FlashAttnBwdSm80INS1_25CollectiveMainloopBwdSm80ILi2ELi2EN4cute5tupleIJNS5_1CILi64EEENS7_ILi128EEES9_EEENS_6half_tEfNS_4arch4Sm80ELb0ELb0ELb1ELb0ELb0ELb0ELb0ELb0ELi2ELi2ELi2ELi2ELb0EEENS1_24CollectiveEpilogueBwdGQAISA_fSD_Li256ELb0ELb0EEENS1_19SingleTileSchedulerILb0ELb0ELb0ELi128EEEEEEEEEvNT_6ParamsE)
        /*0644*/ 	.word	0x00000000


	//----- nvinfo : EIATTR_MIN_STACK_SIZE
	.align		4
.L_278:
        /*0648*/ 	.byte	0x04, 0x12
        /*064a*/ 	.short	(.L_280 - .L_279)
	.align		4
.L_279:
        /*064c*/ 	.word	index@(_ZN7cutlass13device_kernelIN5flash19enable_sm80_to_sm89INS1_16FlashAttnBwdSm80INS1_25CollectiveMainloopBwdSm80ILi2ELi2EN4cute5tupleIJNS5_1CILi64EEENS7_ILi128EEES9_EEENS_6half_tEfNS_4arch4Sm80ELb0ELb0ELb1ELb0ELb1ELb0ELb0ELb0ELi2ELi2ELi2ELi2ELb0EEENS1_24CollectiveEpilogueBwdGQAISA_fSD_Li256ELb0ELb1EEENS1_19SingleTileSchedulerILb0ELb0ELb0ELi128EEEEEEEEEvNT_6ParamsE)
        /*0650*/ 	.word	0x00000000


	//----- nvinfo : EIATTR_MIN_STACK_SIZE
	.align		4
.L_280:
        /*0654*/ 	.byte	0x04, 0x12
        /*0656*/ 	.short	(.L_282 - .L_281)
	.align		4
.L_281:
        /*0658*/ 	.word	index@(_ZN7cutlass13device_kernelIN5flash19enable_sm80_to_sm89INS1_16FlashAttnBwdSm80INS1_25CollectiveMainloopBwdSm80ILi2ELi2EN4cute5tupleIJNS5_1CILi64EEENS7_ILi128EEES9_EEENS_6half_tEfNS_4arch4Sm80ELb0ELb0ELb1ELb1ELb0ELb0ELb0ELb0ELi2ELi2ELi2ELi2ELb0EEENS1_21CollectiveEpilogueBwdISA_SB_SD_Li256ELb1ELb0ELi4EEENS1_19SingleTileSchedulerILb1ELb0ELb0ELi128EEEEEEEEEvNT_6ParamsE)
        /*065c*/ 	.word	0x00000000


	//----- nvinfo : EIATTR_MIN_STACK_SIZE
	.align		4
.L_282:
        /*0660*/ 	.byte	0x04, 0x12
        /*0662*/ 	.short	(.L_284 - .L_283)
	.align		4
.L_283:
        /*0664*/ 	.word	index@(_ZN7cutlass13device_kernelIN5flash19enable_sm80_to_sm89INS1_16FlashAttnBwdSm80INS1_25CollectiveMainloopBwdSm80ILi2ELi2EN4cute5tupleIJNS5_1CILi64EEENS7_ILi128EEES9_EEENS_6half_tEfNS_4arch4Sm80ELb0ELb0ELb1ELb1ELb1ELb0ELb0ELb0ELi2ELi2ELi2ELi2ELb0EEENS1_21CollectiveEpilogueBwdISA_SB_SD_Li256ELb1ELb0ELi4EEENS1_19SingleTileSchedulerILb1ELb0ELb0ELi128EEEEEEEEEvNT_6ParamsE)
        /*0668*/ 	.word	0x00000000


	//----- nvinfo : EIATTR_MIN_STACK_SIZE
	.align		4
.L_284:
        /*066c*/ 	.byte	0x04, 0x12
        /*066e*/ 	.short	(.L_286 - .L_285)
	.align		4
.L_285:
        /*0670*/ 	.word	index@(_ZN7cutlass13device_kernelIN5flash19enable_sm80_to_sm89INS1_16FlashAttnBwdSm80INS1_25CollectiveMainloopBwdSm80ILi2ELi2EN4cute5tupleIJNS5_1CILi64EEENS7_ILi128EEES9_EEENS_6half_tEfNS_4arch4Sm80ELb0ELb0ELb1ELb1ELb0ELb0ELb0ELb0ELi2ELi2ELi2ELi2ELb0EEENS1_24CollectiveEpilogueBwdGQAISA_fSD_Li256ELb1ELb0EEENS1_19SingleTileSchedulerILb1ELb0ELb0ELi128EEEEEEEEEvNT_6ParamsE)
        /*0674*/ 	.word	0x00000000


	//----- nvinfo : EIATTR_MIN_STACK_SIZE
	.align		4
.L_286:
        /*0678*/ 	.byte	0x04, 0x12
        /*067a*/ 	.short	(.L_288 - .L_287)
	.align		4
.L_287:
        /*067c*/ 	.word	index@(_ZN7cutlass13device_kernelIN5flash19enable_sm80_to_sm89INS1_16FlashAttnBwdSm80INS1_25CollectiveMainloopBwdSm80ILi2ELi2EN4cute5tupleIJNS5_1CILi64EEENS7_ILi128EEES9_EEENS_6half_tEfNS_4arch4Sm80ELb0ELb0ELb1ELb1ELb1ELb0ELb0ELb0ELi2ELi2ELi2ELi2ELb0EEENS1_24CollectiveEpilogueBwdGQAISA_fSD_Li256ELb1ELb1EEENS1_19SingleTileSchedulerILb1ELb0ELb0ELi128EEEEEEEEEvNT_6ParamsE)
        /*0680*/ 	.word	0x00000000


	//----- nvinfo : EIATTR_MIN_STACK_SIZE
	.align		4
.L_288:
        /*0684*/ 	.byte	0x04, 0x12
        /*0686*/ 	.short	(.L_290 - .L_289)
	.align		4
.L_289:
        /*0688*/ 	.word	index@(_ZN7cutlass13device_kernelIN5flash19enable_sm80_to_sm89INS1_16FlashAttnBwdSm80INS1_25CollectiveMainloopBwdSm80ILi2ELi2EN4cute5tupleIJNS5_1CILi64EEENS7_ILi128EEES9_EEENS_6half_tEfNS_4arch4Sm80ELb0ELb1ELb1ELb0ELb0ELb0ELb0ELb0ELi2ELi2ELi2ELi2ELb0EEENS1_21CollectiveEpilogueBwdISA_SB_SD_Li256ELb0ELb0ELi4EEENS1_19SingleTileSchedulerILb0ELb0ELb0ELi128EEEEEEEEEvNT_6ParamsE)
        /*068c*/ 	.word	0x00000000


	//----- nvinfo : EIATTR_MIN_STACK_SIZE
	.align		4
.L_290:
        /*0690*/ 	.byte	0x04, 0x12
        /*0692*/ 	.short	(.L_292 - .L_291)
	.align		4
.L_291:
        /*0694*/ 	.word	index@(_ZN7cutlass13device_kernelIN5flash19enable_sm80_to_sm89INS1_16FlashAttnBwdSm80INS1_25CollectiveMainloopBwdSm80ILi2ELi2EN4cute5tupleIJNS5_1CILi64EEENS7_ILi128EEES9_EEENS_6half_tEfNS_4arch4Sm80ELb0ELb1ELb1ELb0ELb1ELb0ELb0ELb0ELi2ELi2ELi2ELi2ELb0EEENS1_21CollectiveEpilogueBwdISA_SB_SD_Li256ELb0ELb0ELi4EEENS1_19SingleTileSchedulerILb0ELb0ELb0ELi128EEEEEEEEEvNT_6ParamsE)
        /*0698*/ 	.word	0x00000000


	//----- nvinfo : EIATTR_MIN_STACK_SIZE
	.align		4
.L_292:
        /*069c*/ 	.byte	0x04, 0x12
        /*069e*/ 	.short	(.L_294 - .L_293)
	.align		4
.L_293:
        /*06a0*/ 	.word	index@(_ZN7cutlass13device_kernelIN5flash19enable_sm80_to_sm89INS1_16FlashAttnBwdSm80INS1_25CollectiveMainloopBwdSm80ILi2ELi2EN4cute5tupleIJNS5_1CILi64EEENS7_ILi128EEES9_EEENS_6half_tEfNS_4arch4Sm80ELb0ELb1ELb1ELb0ELb0ELb0ELb0ELb0ELi2ELi2ELi2ELi2ELb0EEENS1_24CollectiveEpilogueBwdGQAISA_fSD_Li256ELb0ELb0EEENS1_19SingleTileSchedulerILb0ELb0ELb0ELi128EEEEEEEEEvNT_6ParamsE)
        /*06a4*/ 	.word	0x00000000


	//----- nvinfo : EIATTR_MIN_STACK_SIZE
	.align		4
.L_294:
        /*06a8*/ 	.byte	0x04, 0x12
        /*06aa*/ 	.short	(.L_296 - .L_295)
	.align		4
.L_295:
        /*06ac*/ 	.word	index@(_ZN7cutlass13device_kernelIN5flash19enable_sm80_to_sm89INS1_16FlashAttnBwdSm80INS1_25CollectiveMainloopBwdSm80ILi2ELi2EN4cute5tupleIJNS5_1CILi64EEENS7_ILi128EEES9_EEENS_6half_tEfNS_4arch4Sm80ELb0ELb1ELb1ELb0ELb1ELb0ELb0ELb0ELi2ELi2ELi2ELi2ELb0EEENS1_24CollectiveEpilogueBwdGQAISA_fSD_Li256ELb0ELb1EEENS1_19SingleTileSchedulerILb0ELb0ELb0ELi128EEEEEEEEEvNT_6ParamsE)
        /*06b0*/ 	.word	0x00000000


	//----- nvinfo : EIATTR_MIN_STACK_SIZE
	.align		4
.L_296:
        /*06b4*/ 	.byte	0x04, 0x12
        /*06b6*/ 	.short	(.L_298 - .L_297)
	.align		4
.L_297:
        /*06b8*/ 	.word	index@(_ZN7cutlass13device_kernelIN5flash19enable_sm80_to_sm89INS1_16FlashAttnBwdSm80INS1_25CollectiveMainloopBwdSm80ILi2ELi2EN4cute5tupleIJNS5_1CILi64EEENS7_ILi128EEES9_EEENS_6half_tEfNS_4arch4Sm80ELb0ELb1ELb1ELb1ELb0ELb0ELb0ELb0ELi2ELi2ELi2ELi2ELb0EEENS1_21CollectiveEpilogueBwdISA_SB_SD_Li256ELb1ELb0ELi4EEENS1_19SingleTileSchedulerILb1ELb0ELb0ELi128EEEEEEEEEvNT_6ParamsE)
        /*06bc*/ 	.word	0x00000000


	//----- nvinfo : EIATTR_MIN_STACK_SIZE
	.align		4
.L_298:
        /*06c0*/ 	.byte	0x04, 0x12
        /*06c2*/ 	.short	(.L_300 - .L_299)
	.align		4
.L_299:
        /*06c4*/ 	.word	index@(_ZN7cutlass13device_kernelIN5flash19enable_sm80_to_sm89INS1_16FlashAttnBwdSm80INS1_25CollectiveMainloopBwdSm80ILi2ELi2EN4cute5tupleIJNS5_1CILi64EEENS7_ILi128EEES9_EEENS_6half_tEfNS_4arch4Sm80ELb0ELb1ELb1ELb1ELb1ELb0ELb0ELb0ELi2ELi2ELi2ELi2ELb0EEENS1_21CollectiveEpilogueBwdISA_SB_SD_Li256ELb1ELb0ELi4EEENS1_19SingleTileSchedulerILb1ELb0ELb0ELi128EEEEEEEEEvNT_6ParamsE)
        /*06c8*/ 	.word	0x00000000


	//----- nvinfo : EIATTR_MIN_STACK_SIZE
	.align		4
.L_300:
        /*06cc*/ 	.byte	0x04, 0x12
        /*06ce*/ 	.short	(.L_302 - .L_301)
	.align		4
.L_301:
        /*06d0*/ 	.word	index@(_ZN7cutlass13device_kernelIN5flash19enable_sm80_to_sm89INS1_16FlashAttnBwdSm80INS1_25CollectiveMainloopBwdSm80ILi2ELi2EN4cute5tupleIJNS5_1CILi64EEENS7_ILi128EEES9_EEENS_6half_tEfNS_4arch4Sm80ELb0ELb1ELb1ELb1ELb0ELb0ELb0ELb0ELi2ELi2ELi2ELi2ELb0EEENS1_24CollectiveEpilogueBwdGQAISA_fSD_Li256ELb1ELb0EEENS1_19SingleTileSchedulerILb1ELb0ELb0ELi128EEEEEEEEEvNT_6ParamsE)
        /*06d4*/ 	.word	0x00000000


	//----- nvinfo : EIATTR_MIN_STACK_SIZE
	.align		4
.L_302:
        /*06d8*/ 	.byte	0x04, 0x12
        /*06da*/ 	.short	(.L_304 - .L_303)
	.align		4
.L_303:
        /*06dc*/ 	.word	index@(_ZN7cutlass13device_kernelIN5flash19enable_sm80_to_sm89INS1_16FlashAttnBwdSm80INS1_25CollectiveMainloopBwdSm80ILi2ELi2EN4cute5tupleIJNS5_1CILi64EEENS7_ILi128EEES9_EEENS_6half_tEfNS_4arch4Sm80ELb0ELb1ELb1ELb1ELb1ELb0ELb0ELb0ELi2ELi2ELi2ELi2ELb0EEENS1_24CollectiveEpilogueBwdGQAISA_fSD_Li256ELb1ELb1EEENS1_19SingleTileSchedulerILb1ELb0ELb0ELi128EEEEEEEEEvNT_6ParamsE)
        /*06e0*/ 	.word	0x00000000


	//----- nvinfo : EIATTR_MIN_STACK_SIZE
	.align		4
.L_304:
        /*06e4*/ 	.byte	0x04, 0x12
        /*06e6*/ 	.short	(.L_306 - .L_305)
	.align		4
.L_305:
        /*06e8*/ 	.word	index@(_ZN7cutlass13device_kernelIN5flash19enable_sm80_to_sm89INS1_16FlashAttnBwdSm80INS1_25CollectiveMainloopBwdSm80ILi2ELi2EN4cute5tupleIJNS5_1CILi64EEENS7_ILi128EEES9_EEENS_6half_tEfNS_4arch4Sm80ELb1ELb0ELb1ELb0ELb0ELb0ELb0ELb0ELi2ELi2ELi2ELi2ELb0EEENS1_21CollectiveEpilogueBwdISA_SB_SD_Li256ELb0ELb0ELi4EEENS1_25SingleTileBwdLPTSchedulerILb0ELi128ELb0EEEEEEEEEvNT_6ParamsE)
        /*06ec*/ 	.word	0x00000000


	//----- nvinfo : EIATTR_MIN_STACK_SIZE
	.align		4
.L_306:
        /*06f0*/ 	.byte	0x04, 0x12
        /*06f2*/ 	.short	(.L_308 - .L_307)
	.align		4
.L_307:
        /*06f4*/ 	.word	index@(_ZN7cutlass13device_kernelIN5flash19enable_sm80_to_sm89INS1_16FlashAttnBwdSm80INS1_25CollectiveMainloopBwdSm80ILi2ELi2EN4cute5tupleIJNS5_1CILi64EEENS7_ILi128EEES9_EEENS_6half_tEfNS_4arch4Sm80ELb1ELb0ELb1ELb0ELb1ELb0ELb0ELb0ELi2ELi2ELi2ELi2ELb0EEENS1_21CollectiveEpilogueBwdISA_SB_SD_Li256ELb0ELb0ELi4EEENS1_25SingleTileBwdLPTSchedulerILb0ELi128ELb1EEEEEEEEEvNT_6ParamsE)
        /*06f8*/ 	.word	0x00000000


	//----- nvinfo : EIATTR_MIN_STACK_SIZE
	.align		4
.L_308:
        /*06fc*/ 	.byte	0x04, 0x12
        /*06fe*/ 	.short	(.L_310 - .L_309)
	.align		4
.L_309:
        /*0700*/ 	.word	index@(_ZN7cutlass13device_kernelIN5flash19enable_sm80_to_sm89INS1_16FlashAttnBwdSm80INS1_25CollectiveMainloopBwdSm80ILi2ELi2EN4cute5tupleIJNS5_1CILi64EEENS7_ILi128EEES9_EEENS_6half_tEfNS_4arch4Sm80ELb1ELb0ELb1ELb0ELb0ELb0ELb0ELb0ELi2ELi2ELi2ELi2ELb0EEENS1_24CollectiveEpilogueBwdGQAISA_fSD_Li256ELb0ELb0EEENS1_25SingleTileBwdLPTSchedulerILb0ELi128ELb0EEEEEEEEEvNT_6ParamsE)
        /*0704*/ 	.word	0x00000000


	//----- nvinfo : EIATTR_MIN_STACK_SIZE
	.align		4
.L_310:
        /*0708*/ 	.byte	0x04, 0x12
        /*070a*/ 	.short	(.L_312 - .L_311)
	.align		4
.L_311:
        /*070c*/ 	.word	index@(_ZN7cutlass13device_kernelIN5flash19enable_sm80_to_sm89INS1_16FlashAttnBwdSm80INS1_25CollectiveMainloopBwdSm80ILi2ELi2EN4cute5tupleIJNS5_1CILi64EEENS7_ILi128EEES9_EEENS_6half_tEfNS_4arch4Sm80ELb1ELb0ELb1ELb0ELb1ELb0ELb0ELb0ELi2ELi2ELi2ELi2ELb0EEENS1_24CollectiveEpilogueBwdGQAISA_fSD_Li256ELb0ELb1EEENS1_25SingleTileBwdLPTSchedulerILb0ELi128ELb1EEEEEEEEEvNT_6ParamsE)
        /*0710*/ 	.word	0x00000000


	//----- nvinfo : EIATTR_MIN_STACK_SIZE
	.align		4
.L_312:
        /*0714*/ 	.byte	0x04, 0x12
        /*0716*/ 	.short	(.L_314 - .L_313)
	.align		4
.L_313:
        /*0718*/ 	.word	index@(_ZN7cutlass13device_kernelIN5flash22FlashAttnBwdPreprocessIN4cute5tupleIJNS3_1CILi64EEENS5_ILi128EEEEEENS_6half_tEfNS_4arch4Sm80ELb1ELb0EEEEEvNT_6ParamsE)
        /*071c*/ 	.word	0x00000000


	//----- nvinfo : EIATTR_MIN_STACK_SIZE
	.align		4
.L_314:
        /*0720*/ 	.byte	0x04, 0x12
        /*0722*/ 	.short	(.L_316 - .L_315)
	.align		4
.L_315:
        /*0724*/ 	.word	index@(_ZN7cutlass13device_kernelIN5flash19enable_sm80_to_sm89INS1_16FlashAttnBwdSm80INS1_25CollectiveMainloopBwdSm80ILi2ELi2EN4cute5tupleIJNS5_1CILi64EEENS7_ILi128EEES9_EEENS_6half_tEfNS_4arch4Sm80ELb1ELb0ELb1ELb1ELb0ELb0ELb0ELb0ELi2ELi2ELi2ELi2ELb0EEENS1_21CollectiveEpilogueBwdISA_SB_SD_Li256ELb1ELb0ELi4EEENS1_25SingleTileBwdLPTSchedulerILb1ELi128ELb0EEEEEEEEEvNT_6ParamsE)
        /*0728*/ 	.word	0x00000000


	//----- nvinfo : EIATTR_MIN_STACK_SIZE
	.align		4
.L_316:
        /*072c*/ 	.byte	0x04, 0x12
        /*072e*/ 	.short	(.L_318 - .L_317)
	.align		4
.L_317:
        /*0730*/ 	.word	index@(_ZN7cutlass13device_kernelIN5flash19enable_sm80_to_sm89INS1_16FlashAttnBwdSm80INS1_25CollectiveMainloopBwdSm80ILi2ELi2EN4cute5tupleIJNS5_1CILi64EEENS7_ILi128EEES9_EEENS_6half_tEfNS_4arch4Sm80ELb1ELb0ELb1ELb1ELb1ELb0ELb0ELb0ELi2ELi2ELi2ELi2ELb0EEENS1_21CollectiveEpilogueBwdISA_SB_SD_Li256ELb1ELb0ELi4EEENS1_25SingleTileBwdLPTSchedulerILb1ELi128ELb1EEEEEEEEEvNT_6ParamsE)
        /*0734*/ 	.word	0x00000000


	//----- nvinfo : EIATTR_MIN_STACK_SIZE
	.align		4
.L_318:
        /*0738*/ 	.byte	0x04, 0x12
        /*073a*/ 	.short	(.L_320 - .L_319)
	.align		4
.L_319:
        /*073c*/ 	.word	index@(_ZN7cutlass13device_kernelIN5flash19enable_sm80_to_sm89INS1_16FlashAttnBwdSm80INS1_25CollectiveMainloopBwdSm80ILi2ELi2EN4cute5tupleIJNS5_1CILi64EEENS7_ILi128EEES9_EEENS_6half_tEfNS_4arch4Sm80ELb1ELb0ELb1ELb1ELb0ELb0ELb0ELb0ELi2ELi2ELi2ELi2ELb0EEENS1_24CollectiveEpilogueBwdGQAISA_fSD_Li256ELb1ELb0EEENS1_25SingleTileBwdLPTSchedulerILb1ELi128ELb0EEEEEEEEEvNT_6ParamsE)
        /*0740*/ 	.word	0x00000000


	//----- nvinfo : EIATTR_MIN_STACK_SIZE
	.align		4
.L_320:
        /*0744*/ 	.byte	0x04, 0x12
        /*0746*/ 	.short	(.L_322 - .L_321)
	.align		4
.L_321:
        /*0748*/ 	.word	index@(_ZN7cutlass13device_kernelIN5flash32FlashAttnBwdPostprocessConvertdQIN4cute5tupleIJNS3_1CILi128EEES6_EEENS_6half_tEfNS_4arch4Sm80ELi256ENS3_8TiledMMAINS3_8MMA_AtomIJNS3_28SM80_16x8x16_F32F16F16F32_TNEEEENS3_6LayoutINS4_IJNS5_ILi2EEENS5_ILi4EEENS5_ILi1EEEEEENS4_IJSI_SG_NS5_ILi0EEEEEEEENS4_IJNS5_ILi32EEENS5_ILi64EEENS5_ILi16EEEEEEEELb0EEEEEvNT_6ParamsE)
        /*074c*/ 	.word	0x00000000


	//----- nvinfo : EIATTR_MIN_STACK_SIZE
	.align		4
.L_322:
        /*0750*/ 	.byte	0x04, 0x12
        /*0752*/ 	.short	(.L_324 - .L_323)
	.align		4
.L_323:
        /*0754*/ 	.word	index@(_ZN7cutlass13device_kernelIN5flash32FlashAttnBwdPostprocessConvertdQIN4cute5tupleIJNS3_1CILi64EEENS5_ILi128EEEEEENS_6half_tEfNS_4arch4Sm80ELi256ENS3_8TiledMMAINS3_8MMA_AtomIJNS3_28SM80_16x8x16_F32F16F16F32_TNEEEENS3_6LayoutINS4_IJNS5_ILi2EEENS5_ILi4EEENS5_ILi1EEEEEENS4_IJSJ_SH_NS5_ILi0EEEEEEEENS4_IJNS5_ILi32EEES6_NS5_ILi16EEEEEEEELb0EEEEEvNT_6ParamsE)
        /*0758*/ 	.word	0x00000000


	//----- nvinfo : EIATTR_MIN_STACK_SIZE
	.align		4
.L_324:
        /*075c*/ 	.byte	0x04, 0x12
        /*075e*/ 	.short	(.L_326 - .L_325)
	.align		4
.L_325:
        /*0760*/ 	.word	index@(_ZN7cutlass13device_kernelIN5flash19enable_sm80_to_sm89INS1_16FlashAttnBwdSm80INS1_25CollectiveMainloopBwdSm80ILi2ELi2EN4cute5tupleIJNS5_1CILi64EEENS7_ILi128EEES9_EEENS_6half_tEfNS_4arch4Sm80ELb1ELb0ELb1ELb1ELb1ELb0ELb0ELb0ELi2ELi2ELi2ELi2ELb0EEENS1_24CollectiveEpilogueBwdGQAISA_fSD_Li256ELb1ELb1EEENS1_25SingleTileBwdLPTSchedulerILb1ELi128ELb1EEEEEEEEEvNT_6ParamsE)
        /*0764*/ 	.word	0x00000000


	//----- nvinfo : EIATTR_MIN_STACK_SIZE
	.align		4
.L_326:
        /*0768*/ 	.byte	0x04, 0x12
        /*076a*/ 	.short	(.L_328 - .L_327)
	.align		4
.L_327:
        /*076c*/ 	.word	index@(_ZN7cutlass13device_kernelIN5flash22FlashAttnBwdPreprocessIN4cute5tupleIJNS3_1CILi64EEENS5_ILi128EEEEEENS_6half_tEfNS_4arch4Sm80ELb1ELb1EEEEEvNT_6ParamsE)
        /*0770*/ 	.word	0x00000000
.L_328:


//--------------------- .nv.compat                --------------------------
	.section	.nv.compat,"",@"SHT_CUDA_COMPAT_INFO"
	.align	4
        /*0000*/ 	.byte	0x02, 0x09, 0x01, 0x00, 0x02, 0x02, 0x01, 0x00, 0x02, 0x05, 0x05, 0x00, 0x03, 0x07, 0x01, 0x01
        /*0010*/ 	.byte	0x02, 0x03, 0x00, 0x00, 0x02, 0x06, 0x01, 0x00, 0x04, 0x0b, 0x08, 0x00, 0x00, 0x00, 0x00, 0x00
        /*0020*/ 	.byte	0x00, 0x00, 0x00, 0x00


//--------------------- .nv.info._ZN7cutlass13device_kernelIN5flash19enable_sm80_to_sm89INS1_16FlashAttnBwdSm80INS1_25CollectiveMainloopBwdSm80ILi2ELi1EN4cute5tupleIJNS5_1CILi64EEENS7_ILi96EEENS7_ILi128EEEEEENS_6half_tEfNS_4arch4Sm80ELb0ELb0ELb1ELb0ELb0ELb0ELb0ELb0ELi2ELi2ELi2ELi2ELb1EEENS1_21CollectiveEpilogueBwdISB_SC_SE_Li256ELb0ELb0ELi4EEENS1_19SingleTileSchedulerILb0ELb0ELb0ELi96EEEEEEEEEvNT_6ParamsE --------------------------
	.section	.nv.info._ZN7cutlass13device_kernelIN5flash19enable_sm80_to_sm89INS1_16FlashAttnBwdSm80INS1_25CollectiveMainloopBwdSm80ILi2ELi1EN4cute5tupleIJNS5_1CILi64EEENS7_ILi96EEENS7_ILi128EEEEEENS_6half_tEfNS_4arch4Sm80ELb0ELb0ELb1ELb0ELb0ELb0ELb0ELb0ELi2ELi2ELi2ELi2ELb1EEENS1_21CollectiveEpilogueBwdISB_SC_SE_Li256ELb0ELb0ELi4EEENS1_19SingleTileSchedulerILb0ELb0ELb0ELi96EEEEEEEEEvNT_6ParamsE,"",@"SHT_CUDA_INFO"
	.sectionflags	@""
	.align	4


	//----- nvinfo : EIATTR_CUDA_API_VERSION
	.align		4
        /*0000*/ 	.byte	0x04, 0x37
        /*0002*/ 	.short	(.L_330 - .L_329)
.L_329:
        /*0004*/ 	.word	0x00000082


	//----- nvinfo : EIATTR_KPARAM_INFO
	.align		4
.L_330:
        /*0008*/ 	.byte	0x04, 0x17
        /*000a*/ 	.short	(.L_332 - .L_331)
.L_331:
        /*000c*/ 	.word	0x00000000
        /*0010*/ 	.short	0x0000
        /*0012*/ 	.short	0x0000
        /*0014*/ 	.byte	0x00, 0xf0, 0xc1, 0x09


	//----- nvinfo : EIATTR_SPARSE_MMA_MASK
	.align		4
.L_332:
        /*0018*/ 	.byte	0x03, 0x50
        /*001a*/ 	.short	0x0000


	//----- nvinfo : EIATTR_MAXREG_COUNT
	.align		4
        /*001c*/ 	.byte	0x03, 0x1b
        /*001e*/ 	.short	0x00ff


	//----- nvinfo : EIATTR_MERCURY_ISA_VERSION
	.align		4
        /*0020*/ 	.byte	0x03, 0x5f
        /*0022*/ 	.short	0x0101


	//----- nvinfo : EIATTR_EXIT_INSTR_OFFSETS
	.align		4
        /*0024*/ 	.byte	0x04, 0x1c
        /*0026*/ 	.short	(.L_334 - .L_333)


	//   ....[0]....
.L_333:
        /*0028*/ 	.word	0x00000010


	//----- nvinfo : EIATTR_MAX_THREADS
	.align		4
.L_334:
        /*002c*/ 	.byte	0x04, 0x05
        /*002e*/ 	.short	(.L_336 - .L_335)
.L_335:
        /*0030*/ 	.word	0x00000100
        /*0034*/ 	.word	0x00000001
        /*0038*/ 	.word	0x00000001


	//----- nvinfo : EIATTR_CBANK_PARAM_SIZE
	.align		4
.L_336:
        /*003c*/ 	.byte	0x03, 0x19
        /*003e*/ 	.short	0x0270


	//----- nvinfo : EIATTR_PARAM_CBANK
	.align		4
        /*0040*/ 	.byte	0x04, 0x0a
        /*0042*/ 	.short	(.L_338 - .L_337)
	.align		4
.L_337:
        /*0044*/ 	.word	index@(.nv.constant0._ZN7cutlass13device_kernelIN5flash19enable_sm80_to_sm89INS1_16FlashAttnBwdSm80INS1_25CollectiveMainloopBwdSm80ILi2ELi1EN4cute5tupleIJNS5_1CILi64EEENS7_ILi96EEENS7_ILi128EEEEEENS_6half_tEfNS_4arch4Sm80ELb0ELb0ELb1ELb0ELb0ELb0ELb0ELb0ELi2ELi2ELi2ELi2ELb1EEENS1_21CollectiveEpilogueBwdISB_SC_SE_Li256ELb0ELb0ELi4EEENS1_19SingleTileSchedulerILb0ELb0ELb0ELi96EEEEEEEEEvNT_6ParamsE)
        /*0048*/ 	.short	0x0210
        /*004a*/ 	.short	0x0270


	//----- nvinfo : EIATTR_SW_WAR
	.align		4
.L_338:
        /*004c*/ 	.byte	0x04, 0x36
        /*004e*/ 	.short	(.L_340 - .L_339)
.L_339:
        /*0050*/ 	.word	0x00000008
.L_340:


//--------------------- .nv.info._ZN7cutlass13device_kernelIN5flash19enable_sm80_to_sm89INS1_16FlashAttnBwdSm80INS1_25CollectiveMainloopBwdSm80ILi2ELi1EN4cute5tupleIJNS5_1CILi64EEENS7_ILi96EEENS7_ILi128EEEEEENS_6half_tEfNS_4arch4Sm80ELb0ELb0ELb1ELb0ELb1ELb0ELb0ELb0ELi2ELi2ELi2ELi2ELb1EEENS1_21CollectiveEpilogueBwdISB_SC_SE_Li256ELb0ELb0ELi4EEENS1_19SingleTileSchedulerILb0ELb0ELb0ELi96EEEEEEEEEvNT_6ParamsE --------------------------
	.section	.nv.info._ZN7cutlass13device_kernelIN5flash19enable_sm80_to_sm89INS1_16FlashAttnBwdSm80INS1_25CollectiveMainloopBwdSm80ILi2ELi1EN4cute5tupleIJNS5_1CILi64EEENS7_ILi96EEENS7_ILi128EEEEEENS_6half_tEfNS_4arch4Sm80ELb0ELb0ELb1ELb0ELb1ELb0ELb0ELb0ELi2ELi2ELi2ELi2ELb1EEENS1_21CollectiveEpilogueBwdISB_SC_SE_Li256ELb0ELb0ELi4EEENS1_19SingleTileSchedulerILb0ELb0ELb0ELi96EEEEEEEEEvNT_6ParamsE,"",@"SHT_CUDA_INFO"
	.sectionflags	@""
	.align	4


	//----- nvinfo : EIATTR_CUDA_API_VERSION
	.align		4
        /*0000*/ 	.byte	0x04, 0x37
        /*0002*/ 	.short	(.L_342 - .L_341)
.L_341:
        /*0004*/ 	.word	0x00000082


	//----- nvinfo : EIATTR_KPARAM_INFO
	.align		4
.L_342:
        /*0008*/ 	.byte	0x04, 0x17
        /*000a*/ 	.short	(.L_344 - .L_343)
.L_343:
        /*000c*/ 	.word	0x00000000
        /*0010*/ 	.short	0x0000
        /*0012*/ 	.short	0x0000
        /*0014*/ 	.byte	0x00, 0xf0, 0xc1, 0x09


	//----- nvinfo : EIATTR_SPARSE_MMA_MASK
	.align		4
.L_344:
        /*0018*/ 	.byte	0x03, 0x50
        /*001a*/ 	.short	0x0000


	//----- nvinfo : EIATTR_MAXREG_COUNT
	.align		4
        /*001c*/ 	.byte	0x03, 0x1b
        /*001e*/ 	.short	0x00ff


	//----- nvinfo : EIATTR_MERCURY_ISA_VERSION
	.align		4
        /*0020*/ 	.byte	0x03, 0x5f
        /*0022*/ 	.short	0x0101


	//----- nvinfo : EIATTR_EXIT_INSTR_OFFSETS
	.align		4
        /*0024*/ 	.byte	0x04, 0x1c
        /*0026*/ 	.short	(.L_346 - .L_345)


	//   ....[0]....
.L_345:
        /*0028*/ 	.word	0x00000010


	//----- nvinfo : EIATTR_MAX_THREADS
	.align		4
.L_346:
        /*002c*/ 	.byte	0x04, 0x05
        /*002e*/ 	.short	(.L_348 - .L_347)
.L_347:
        /*0030*/ 	.word	0x00000100
        /*0034*/ 	.word	0x00000001
        /*0038*/ 	.word	0x00000001


	//----- nvinfo : EIATTR_CBANK_PARAM_SIZE
	.align		4
.L_348:
        /*003c*/ 	.byte	0x03, 0x19
        /*003e*/ 	.short	0x0270


	//----- nvinfo : EIATTR_PARAM_CBANK
	.align		4
        /*0040*/ 	.byte	0x04, 0x0a
        /*0042*/ 	.short	(.L_350 - .L_349)
	.align		4
.L_349:
        /*0044*/ 	.word	index@(.nv.constant0._ZN7cutlass13device_kernelIN5flash19enable_sm80_to_sm89INS1_16FlashAttnBwdSm80INS1_25CollectiveMainloopBwdSm80ILi2ELi1EN4cute5tupleIJNS5_1CILi64EEENS7_ILi96EEENS7_ILi128EEEEEENS_6half_tEfNS_4arch4Sm80ELb0ELb0ELb1ELb0ELb1ELb0ELb0ELb0ELi2ELi2ELi2ELi2ELb1EEENS1_21CollectiveEpilogueBwdISB_SC_SE_Li256ELb0ELb0ELi4EEENS1_19SingleTileSchedulerILb0ELb0ELb0ELi96EEEEEEEEEvNT_6ParamsE)
        /*0048*/ 	.short	0x0210
        /*004a*/ 	.short	0x0270


	//----- nvinfo : EIATTR_SW_WAR
	.align		4
.L_350:
        /*004c*/ 	.byte	0x04, 0x36
        /*004e*/ 	.short	(.L_352 - .L_351)
.L_351:
        /*0050*/ 	.word	0x00000008
.L_352:


//--------------------- .nv.info._ZN7cutlass13device_kernelIN5flash19enable_sm80_to_sm89INS1_16FlashAttnBwdSm80INS1_25CollectiveMainloopBwdSm80ILi2ELi1EN4cute5tupleIJNS5_1CILi64EEENS7_ILi96EEENS7_ILi128EEEEEENS_6half_tEfNS_4arch4Sm80ELb0ELb0ELb1ELb0ELb0ELb0ELb0ELb0ELi2ELi2ELi2ELi2ELb1EEENS1_24CollectiveEpilogueBwdGQAISB_fSE_Li256ELb0ELb0EEENS1_19SingleTileSchedulerILb0ELb0ELb0ELi96EEEEEEEEEvNT_6ParamsE --------------------------
	.section	.nv.info._ZN7cutlass13device_kernelIN5flash19enable_sm80_to_sm89INS1_16FlashAttnBwdSm80INS1_25CollectiveMainloopBwdSm80ILi2ELi1EN4cute5tupleIJNS5_1CILi64EEENS7_ILi96EEENS7_ILi128EEEEEENS_6half_tEfNS_4arch4Sm80ELb0ELb0ELb1ELb0ELb0ELb0ELb0ELb0ELi2ELi2ELi2ELi2ELb1EEENS1_24CollectiveEpilogueBwdGQAISB_fSE_Li256ELb0ELb0EEENS1_19SingleTileSchedulerILb0ELb0ELb0ELi96EEEEEEEEEvNT_6ParamsE,"",@"SHT_CUDA_INFO"
	.sectionflags	@""
	.align	4


	//----- nvinfo : EIATTR_CUDA_API_VERSION
	.align		4
        /*0000*/ 	.byte	0x04, 0x37
        /*0002*/ 	.short	(.L_354 - .L_353)
.L_353:
        /*0004*/ 	.word	0x00000082


	//----- nvinfo : EIATTR_KPARAM_INFO
	.align		4
.L_354:
        /*0008*/ 	.byte	0x04, 0x17
        /*000a*/ 	.short	(.L_356 - .L_355)
.L_355:
        /*000c*/ 	.word	0x00000000
        /*0010*/ 	.short	0x0000
        /*0012*/ 	.short	0x0000
        /*0014*/ 	.byte	0x00, 0xf0, 0xe1, 0x09


	//----- nvinfo : EIATTR_SPARSE_MMA_MASK
	.align		4
.L_356:
        /*0018*/ 	.byte	0x03, 0x50
        /*001a*/ 	.short	0x0000


	//----- nvinfo : EIATTR_MAXREG_COUNT
	.align		4
        /*001c*/ 	.byte	0x03, 0x1b
        /*001e*/ 	.short	0x00ff


	//----- nvinfo : EIATTR_MERCURY_ISA_VERSION
	.align		4
        /*0020*/ 	.byte	0x03, 0x5f
        /*0022*/ 	.short	0x0101


	//----- nvinfo : EIATTR_EXIT_INSTR_OFFSETS
	.align		4
        /*0024*/ 	.byte	0x04, 0x1c
        /*0026*/ 	.short	(.L_358 - .L_357)


	//   ....[0]....
.L_357:
        /*0028*/ 	.word	0x00000010


	//----- nvinfo : EIATTR_MAX_THREADS
	.align		4
.L_358:
        /*002c*/ 	.byte	0x04, 0x05
        /*002e*/ 	.short	(.L_360 - .L_359)
.L_359:
        /*0030*/ 	.word	0x00000100
        /*0034*/ 	.word	0x00000001
        /*0038*/ 	.word	0x00000001


	//----- nvinfo : EIATTR_CBANK_PARAM_SIZE
	.align		4
.L_360:
        /*003c*/ 	.byte	0x03, 0x19
        /*003e*/ 	.short	0x0278


	//----- nvinfo : EIATTR_PARAM_CBANK
	.align		4
        /*0040*/ 	.byte	0x04, 0x0a
        /*0042*/ 	.short	(.L_362 - .L_361)
	.align		4
.L_361:
        /*0044*/ 	.word	index@(.nv.constant0._ZN7cutlass13device_kernelIN5flash19enable_sm80_to_sm89INS1_16FlashAttnBwdSm80INS1_25CollectiveMainloopBwdSm80ILi2ELi1EN4cute5tupleIJNS5_1CILi64EEENS7_ILi96EEENS7_ILi128EEEEEENS_6half_tEfNS_4arch4Sm80ELb0ELb0ELb1ELb0ELb0ELb0ELb0ELb0ELi2ELi2ELi2ELi2ELb1EEENS1_24CollectiveEpilogueBwdGQAISB_fSE_Li256ELb0ELb0EEENS1_19SingleTileSchedulerILb0ELb0ELb0ELi96EEEEEEEEEvNT_6ParamsE)
        /*0048*/ 	.short	0x0210
        /*004a*/ 	.short	0x0278


	//----- nvinfo : EIATTR_SW_WAR
	.align		4
.L_362:
        /*004c*/ 	.byte	0x04, 0x36
        /*004e*/ 	.short	(.L_364 - .L_363)
.L_363:
        /*0050*/ 	.word	0x00000008
.L_364:


//--------------------- .nv.info._ZN7cutlass13device_kernelIN5flash19enable_sm80_to_sm89INS1_16FlashAttnBwdSm80INS1_25CollectiveMainloopBwdSm80ILi2ELi1EN4cute5tupleIJNS5_1CILi64EEENS7_ILi96EEENS7_ILi128EEEEEENS_6half_tEfNS_4arch4Sm80ELb0ELb0ELb1ELb0ELb1ELb0ELb0ELb0ELi2ELi2ELi2ELi2ELb1EEENS1_24CollectiveEpilogueBwdGQAISB_fSE_Li256ELb0ELb1EEENS1_19SingleTileSchedulerILb0ELb0ELb0ELi96EEEEEEEEEvNT_6ParamsE --------------------------
	.section	.nv.info._ZN7cutlass13device_kernelIN5flash19enable_sm80_to_sm89INS1_16FlashAttnBwdSm80INS1_25CollectiveMainloopBwdSm80ILi2ELi1EN4cute5tupleIJNS5_1CILi64EEENS7_ILi96EEENS7_ILi128EEEEEENS_6half_tEfNS_4arch4Sm80ELb0ELb0ELb1ELb0ELb1ELb0ELb0ELb0ELi2ELi2ELi2ELi2ELb1EEENS1_24CollectiveEpilogueBwdGQAISB_fSE_Li256ELb0ELb1EEENS1_19SingleTileSchedulerILb0ELb0ELb0ELi96EEEEEEEEEvNT_6ParamsE,"",@"SHT_CUDA_INFO"
	.sectionflags	@""
	.align	4


	//----- nvinfo : EIATTR_CUDA_API_VERSION
	.align		4
        /*0000*/ 	.byte	0x04, 0x37
        /*0002*/ 	.short	(.L_366 - .L_365)
.L_365:
        /*0004*/ 	.word	0x00000082


	//----- nvinfo : EIATTR_KPARAM_INFO
	.align		4
.L_366:
        /*0008*/ 	.byte	0x04, 0x17
        /*000a*/ 	.short	(.L_368 - .L_367)
.L_367:
        /*000c*/ 	.word	0x00000000
        /*0010*/ 	.short	0x0000
        /*0012*/ 	.short	0x0000
        /*0014*/ 	.byte	0x00, 0xf0, 0xe1, 0x09


	//----- nvinfo : EIATTR_SPARSE_MMA_MASK
	.align		4
.L_368:
        /*0018*/ 	.byte	0x03, 0x50
        /*001a*/ 	.short	0x0000


	//----- nvinfo : EIATTR_MAXREG_COUNT
	.align		4
        /*001c*/ 	.byte	0x03, 0x1b
        /*001e*/ 	.short	0x00ff


	//----- nvinfo : EIATTR_MERCURY_ISA_VERSION
	.align		4
        /*0020*/ 	.byte	0x03, 0x5f
        /*0022*/ 	.short	0x0101


	//----- nvinfo : EIATTR_EXIT_INSTR_OFFSETS
	.align		4
        /*0024*/ 	.byte	0x04, 0x1c
        /*0026*/ 	.short	(.L_370 - .L_369)


	//   ....[0]....
.L_369:
        /*0028*/ 	.word	0x00000010


	//----- nvinfo : EIATTR_MAX_THREADS
	.align		4
.L_370:
        /*002c*/ 	.byte	0x04, 0x05
        /*002e*/ 	.short	(.L_372 - .L_371)
.L_371:
        /*0030*/ 	.word	0x00000100
        /*0034*/ 	.word	0x00000001
        /*0038*/ 	.word	0x00000001


	//----- nvinfo : EIATTR_CBANK_PARAM_SIZE
	.align		4
.L_372:
        /*003c*/ 	.byte	0x03, 0x19
        /*003e*/ 	.short	0x0278


	//----- nvinfo : EIATTR_PARAM_CBANK
	.align		4
        /*0040*/ 	.byte	0x04, 0x0a
        /*0042*/ 	.short	(.L_374 - .L_373)
	.align		4
.L_373:
        /*0044*/ 	.word	index@(.nv.constant0._ZN7cutlass13device_kernelIN5flash19enable_sm80_to_sm89INS1_16FlashAttnBwdSm80INS1_25CollectiveMainloopBwdSm80ILi2ELi1EN4cute5tupleIJNS5_1CILi64EEENS7_ILi96EEENS7_ILi128EEEEEENS_6half_tEfNS_4arch4Sm80ELb0ELb0ELb1ELb0ELb1ELb0ELb0ELb0ELi2ELi2ELi2ELi2ELb1EEENS1_24CollectiveEpilogueBwdGQAISB_fSE_Li256ELb0ELb1EEENS1_19SingleTileSchedulerILb0ELb0ELb0ELi96EEEEEEEEEvNT_6ParamsE)
        /*0048*/ 	.short	0x0210
        /*004a*/ 	.short	0x0278


	//----- nvinfo : EIATTR_SW_WAR
	.align		4
.L_374:
        /*004c*/ 	.byte	0x04, 0x36
        /*004e*/ 	.short	(.L_376 - .L_375)
.L_375:
        /*0050*/ 	.word	0x00000008
.L_376:


//--------------------- .nv.info._ZN7cutlass13device_kernelIN5flash19enable_sm80_to_sm89INS1_16FlashAttnBwdSm80INS1_25CollectiveMainloopBwdSm80ILi2ELi1EN4cute5tupleIJNS5_1CILi64EEENS7_ILi96EEENS7_ILi128EEEEEENS_6half_tEfNS_4arch4Sm80ELb0ELb0ELb1ELb1ELb0ELb0ELb0ELb0ELi2ELi2ELi2ELi2ELb1EEENS1_21CollectiveEpilogueBwdISB_SC_SE_Li256ELb1ELb0ELi4EEENS1_19SingleTileSchedulerILb1ELb0ELb0ELi96EEEEEEEEEvNT_6ParamsE --------------------------
	.section	.nv.info._ZN7cutlass13device_kernelIN5flash19enable_sm80_to_sm89INS1_16FlashAttnBwdSm80INS1_25CollectiveMainloopBwdSm80ILi2ELi1EN4cute5tupleIJNS5_1CILi64EEENS7_ILi96EEENS7_ILi128EEEEEENS_6half_tEfNS_4arch4Sm80ELb0ELb0ELb1ELb1ELb0ELb0ELb0ELb0ELi2ELi2ELi2ELi2ELb1EEENS1_21CollectiveEpilogueBwdISB_SC_SE_Li256ELb1ELb0ELi4EEENS1_19SingleTileSchedulerILb1ELb0ELb0ELi96EEEEEEEEEvNT_6ParamsE,"",@"SHT_CUDA_INFO"
	.sectionflags	@""
	.align	4


	//----- nvinfo : EIATTR_CUDA_API_VERSION
	.align		4
        /*0000*/ 	.byte	0x04, 0x37
        /*0002*/ 	.short	(.L_378 - .L_377)
.L_377:
        /*0004*/ 	.word	0x00000082


	//----- nvinfo : EIATTR_KPARAM_INFO
	.align		4
.L_378:
        /*0008*/ 	.byte	0x04, 0x17
        /*000a*/ 	.short	(.L_380 - .L_379)
.L_379:
        /*000c*/ 	.word	0x00000000
        /*0010*/ 	.short	0x0000
        /*0012*/ 	.short	0x0000
        /*0014*/ 	.byte	0x00, 0xf0, 0xc1, 0x09


	//----- nvinfo : EIATTR_SPARSE_MMA_MASK
	.align		4
.L_380:
        /*0018*/ 	.byte	0x03, 0x50
        /*001a*/ 	.short	0x0000


	//----- nvinfo : EIATTR_MAXREG_COUNT
	.align		4
        /*001c*/ 	.byte	0x03, 0x1b
        /*001e*/ 	.short	0x00ff


	//----- nvinfo : EIATTR_MERCURY_ISA_VERSION
	.align		4
        /*0020*/ 	.byte	0x03, 0x5f
        /*0022*/ 	.short	0x0101


	//----- nvinfo : EIATTR_EXIT_INSTR_OFFSETS
	.align		4
        /*0024*/ 	.byte	0x04, 0x1c
        /*0026*/ 	.short	(.L_382 - .L_381)


	//   ....[0]....
.L_381:
        /*0028*/ 	.word	0x00000010


	//----- nvinfo : EIATTR_MAX_THREADS
	.align		4
.L_382:
        /*002c*/ 	.byte	0x04, 0x05
        /*002e*/ 	.short	(.L_384 - .L_383)
.L_383:
        /*0030*/ 	.word	0x00000100
        /*0034*/ 	.word	0x00000001
        /*0038*/ 	.word	0x00000001


	//----- nvinfo : EIATTR_CBANK_PARAM_SIZE
	.align		4
.L_384:
        /*003c*/ 	.byte	0x03, 0x19
        /*003e*/ 	.short	0x0270


	//----- nvinfo : EIATTR_PARAM_CBANK
	.align		4
        /*0040*/ 	.byte	0x04, 0x0a
        /*0042*/ 	.short	(.L_386 - .L_385)
	.align		4
.L_385:
        /*0044*/ 	.word	index@(.nv.constant0._ZN7cutlass13device_kernelIN5flash19enable_sm80_to_sm89INS1_16FlashAttnBwdSm80INS1_25CollectiveMainloopBwdSm80ILi2ELi1EN4cute5tupleIJNS5_1CILi64EEENS7_ILi96EEENS7_ILi128EEEEEENS_6half_tEfNS_4arch4Sm80ELb0ELb0ELb1ELb1ELb0ELb0ELb0ELb0ELi2ELi2ELi2ELi2ELb1EEENS1_21CollectiveEpilogueBwdISB_SC_SE_Li256ELb1ELb0ELi4EEENS1_19SingleTileSchedulerILb1ELb0ELb0ELi96EEEEEEEEEvNT_6ParamsE)
        /*0048*/ 	.short	0x0210
        /*004a*/ 	.short	0x0270


	//----- nvinfo : EIATTR_SW_WAR
	.align		4
.L_386:
        /*004c*/ 	.byte	0x04, 0x36
        /*004e*/ 	.short	(.L_388 - .L_387)
.L_387:
        /*0050*/ 	.word	0x00000008
.L_388:


//--------------------- .nv.info._ZN7cutlass13device_kernelIN5flash19enable_sm80_to_sm89INS1_16FlashAttnBwdSm80INS1_25CollectiveMainloopBwdSm80ILi2ELi1EN4cute5tupleIJNS5_1CILi64EEENS7_ILi96EEENS7_ILi128EEEEEENS_6half_tEfNS_4arch4Sm80ELb0ELb0ELb1ELb1ELb1ELb0ELb0ELb0ELi2ELi2ELi2ELi2ELb1EEENS1_21CollectiveEpilogueBwdISB_SC_SE_Li256ELb1ELb0ELi4EEENS1_19SingleTileSchedulerILb1ELb0ELb0ELi96EEEEEEEEEvNT_6ParamsE --------------------------
	.section	.nv.info._ZN7cutlass13device_kernelIN5flash19enable_sm80_to_sm89INS1_16FlashAttnBwdSm80INS1_25CollectiveMainloopBwdSm80ILi2ELi1EN4cute5tupleIJNS5_1CILi64EEENS7_ILi96EEENS7_ILi128EEEEEENS_6half_tEfNS_4arch4Sm80ELb0ELb0ELb1ELb1ELb1ELb0ELb0ELb0ELi2ELi2ELi2ELi2ELb1EEENS1_21CollectiveEpilogueBwdISB_SC_SE_Li256ELb1ELb0ELi4EEENS1_19SingleTileSchedulerILb1ELb0ELb0ELi96EEEEEEEEEvNT_6ParamsE,"",@"SHT_CUDA_INFO"
	.sectionflags	@""
	.align	4


	//----- nvinfo : EIATTR_CUDA_API_VERSION
	.align		4
        /*0000*/ 	.byte	0x04, 0x37
        /*0002*/ 	.short	(.L_390 - .L_389)
.L_389:
        /*0004*/ 	.word	0x00000082


	//----- nvinfo : EIATTR_KPARAM_INFO
	.align		4
.L_390:
        /*0008*/ 	.byte	0x04, 0x17
        /*000a*/ 	.short	(.L_392 - .L_391)
.L_391:
        /*000c*/ 	.word	0x00000000
        /*0010*/ 	.short	0x0000
        /*0012*/ 	.short	0x0000
        /*0014*/ 	.byte	0x00, 0xf0, 0xc1, 0x09


	//----- nvinfo : EIATTR_SPARSE_MMA_MASK
	.align		4
.L_392:
        /*0018*/ 	.byte	0x03, 0x50
        /*001a*/ 	.short	0x0000


	//----- nvinfo : EIATTR_MAXREG_COUNT
	.align		4
        /*001c*/ 	.byte	0x03, 0x1b
        /*001e*/ 	.short	0x00ff


	//----- nvinfo : EIATTR_MERCURY_ISA_VERSION
	.align		4
        /*0020*/ 	.byte	0x03, 0x5f
        /*0022*/ 	.short	0x0101


	//----- nvinfo : EIATTR_EXIT_INSTR_OFFSETS
	.align		4
        /*0024*/ 	.byte	0x04, 0x1c
        /*0026*/ 	.short	(.L_394 - .L_393)


	//   ....[0]....
.L_393:
        /*0028*/ 	.word	0x00000010


	//----- nvinfo : EIATTR_MAX_THREADS
	.align		4
.L_394:
        /*002c*/ 	.byte	0x04, 0x05
        /*002e*/ 	.short	(.L_396 - .L_395)
.L_395:
        /*0030*/ 	.word	0x00000100
        /*0034*/ 	.word	0x00000001
        /*0038*/ 	.word	0x00000001


	//----- nvinfo : EIATTR_CBANK_PARAM_SIZE
	.align		4
.L_396:
        /*003c*/ 	.byte	0x03, 0x19
        /*003e*/ 	.short	0x0270


	//----- nvinfo : EIATTR_PARAM_CBANK
	.align		4
        /*0040*/ 	.byte	0x04, 0x0a
        /*0042*/ 	.short	(.L_398 - .L_397)
	.align		4
.L_397:
        /*0044*/ 	.word	index@(.nv.constant0._ZN7cutlass13device_kernelIN5flash19enable_sm80_to_sm89INS1_16FlashAttnBwdSm80INS1_25CollectiveMainloopBwdSm80ILi2ELi1EN4cute5tupleIJNS5_1CILi64EEENS7_ILi96EEENS7_ILi128EEEEEENS_6half_tEfNS_4arch4Sm80ELb0ELb0ELb1ELb1ELb1ELb0ELb0ELb0ELi2ELi2ELi2ELi2ELb1EEENS1_21CollectiveEpilogueBwdISB_SC_SE_Li256ELb1ELb0ELi4EEENS1_19SingleTileSchedulerILb1ELb0ELb0ELi96EEEEEEEEEvNT_6ParamsE)
        /*0048*/ 	.short	0x0210
        /*004a*/ 	.short	0x0270


	//----- nvinfo : EIATTR_SW_WAR
	.align		4
.L_398:
        /*004c*/ 	.byte	0x04, 0x36
        /*004e*/ 	.short	(.L_400 - .L_399)
.L_399:
        /*0050*/ 	.word	0x00000008
.L_400:


//--------------------- .nv.info._ZN7cutlass13device_kernelIN5flash19enable_sm80_to_sm89INS1_16FlashAttnBwdSm80INS1_25CollectiveMainloopBwdSm80ILi2ELi1EN4cute5tupleIJNS5_1CILi64EEENS7_ILi96EEENS7_ILi128EEEEEENS_6half_tEfNS_4arch4Sm80ELb0ELb0ELb1ELb1ELb0ELb0ELb0ELb0ELi2ELi2ELi2ELi2ELb1EEENS1_24CollectiveEpilogueBwdGQAISB_fSE_Li256ELb1ELb0EEENS1_19SingleTileSchedulerILb1ELb0ELb0ELi96EEEEEEEEEvNT_6ParamsE --------------------------
	.section	.nv.info._ZN7cutlass13device_kernelIN5flash19enable_sm80_to_sm89INS1_16FlashAttnBwdSm80INS1_25CollectiveMainloopBwdSm80ILi2ELi1EN4cute5tupleIJNS5_1CILi64EEENS7_ILi96EEENS7_ILi128EEEEEENS_6half_tEfNS_4arch4Sm80ELb0ELb0ELb1ELb1ELb0ELb0ELb0ELb0ELi2ELi2ELi2ELi2ELb1EEENS1_24CollectiveEpilogueBwdGQAISB_fSE_Li256ELb1ELb0EEENS1_19SingleTileSchedulerILb1ELb0ELb0ELi96EEEEEEEEEvNT_6ParamsE,"",@"SHT_CUDA_INFO"
	.sectionflags	@""
	.align	4


	//----- nvinfo : EIATTR_CUDA_API_VERSION
	.align		4
        /*0000*/ 	.byte	0x04, 0x37
        /*0002*/ 	.short	(.L_402 - .L_401)
.L_401:
        /*0004*/ 	.word	0x00000082


	//----- nvinfo : EIATTR_KPARAM_INFO
	.align		4
.L_402:
        /*0008*/ 	.byte	0x04, 0x17
        /*000a*/ 	.short	(.L_404 - .L_403)
.L_403:
        /*000c*/ 	.word	0x00000000
        /*0010*/ 	.short	0x0000
        /*0012*/ 	.short	0x0000
        /*0014*/ 	.byte	0x00, 0xf0, 0xe1, 0x09


	//----- nvinfo : EIATTR_SPARSE_MMA_MASK
	.align		4
.L_404:
        /*0018*/ 	.byte	0x03, 0x50
        /*001a*/ 	.short	0x0000


	//----- nvinfo : EIATTR_MAXREG_COUNT
	.align		4
        /*001c*/ 	.byte	0x03, 0x1b
        /*001e*/ 	.short	0x00ff


	//----- nvinfo : EIATTR_MERCURY_ISA_VERSION
	.align		4
        /*0020*/ 	.byte	0x03, 0x5f
        /*0022*/ 	.short	0x0101


	//----- nvinfo : EIATTR_EXIT_INSTR_OFFSETS
	.align		4
        /*0024*/ 	.byte	0x04, 0x1c
        /*0026*/ 	.short	(.L_406 - .L_405)


	//   ....[0]....
.L_405:
        /*0028*/ 	.word	0x00000010


	//----- nvinfo : EIATTR_MAX_THREADS
	.align		4
.L_406:
        /*002c*/ 	.byte	0x04, 0x05
        /*002e*/ 	.short	(.L_408 - .L_407)
.L_407:
        /*0030*/ 	.word	0x00000100
        /*0034*/ 	.word	0x00000001
        /*0038*/ 	.word	0x00000001


	//----- nvinfo : EIATTR_CBANK_PARAM_SIZE
	.align		4
.L_408:
        /*003c*/ 	.byte	0x03, 0x19
        /*003e*/ 	.short	0x0278


	//----- nvinfo : EIATTR_PARAM_CBANK
	.align		4
        /*0040*/ 	.byte	0x04, 0x0a
        /*0042*/ 	.short	(.L_410 - .L_409)
	.align		4
.L_409:
        /*0044*/ 	.word	index@(.nv.constant0._ZN7cutlass13device_kernelIN5flash19enable_sm80_to_sm89INS1_16FlashAttnBwdSm80INS1_25CollectiveMainloopBwdSm80ILi2ELi1EN4cute5tupleIJNS5_1CILi64EEENS7_ILi96EEENS7_ILi128EEEEEENS_6half_tEfNS_4arch4Sm80ELb0ELb0ELb1ELb1ELb0ELb0ELb0ELb0ELi2ELi2ELi2ELi2ELb1EEENS1_24CollectiveEpilogueBwdGQAISB_fSE_Li256ELb1ELb0EEENS1_19SingleTileSchedulerILb1ELb0ELb0ELi96EEEEEEEEEvNT_6ParamsE)
        /*0048*/ 	.short	0x0210
        /*004a*/ 	.short	0x0278


	//----- nvinfo : EIATTR_SW_WAR
	.align		4
.L_410:
        /*004c*/ 	.byte	0x04, 0x36
        /*004e*/ 	.short	(.L_412 - .L_411)
.L_411:
        /*0050*/ 	.word	0x00000008
.L_412:


//--------------------- .nv.info._ZN7cutlass13device_kernelIN5flash19enable_sm80_to_sm89INS1_16FlashAttnBwdSm80INS1_25CollectiveMainloopBwdSm80ILi2ELi1EN4cute5tupleIJNS5_1CILi64EEENS7_ILi96EEENS7_ILi128EEEEEENS_6half_tEfNS_4arch4Sm80ELb0ELb0ELb1ELb1ELb1ELb0ELb0ELb0ELi2ELi2ELi2ELi2ELb1EEENS1_24CollectiveEpilogueBwdGQAISB_fSE_Li256ELb1ELb1EEENS1_19SingleTileSchedulerILb1ELb0ELb0ELi96EEEEEEEEEvNT_6ParamsE --------------------------
	.section	.nv.info._ZN7cutlass13device_kernelIN5flash19enable_sm80_to_sm89INS1_16FlashAttnBwdSm80INS1_25CollectiveMainloopBwdSm80ILi2ELi1EN4cute5tupleIJNS5_1CILi64EEENS7_ILi96EEENS7_ILi128EEEEEENS_6half_tEfNS_4arch4Sm80ELb0ELb0ELb1ELb1ELb1ELb0ELb0ELb0ELi2ELi2ELi2ELi2ELb1EEENS1_24CollectiveEpilogueBwdGQAISB_fSE_Li256ELb1ELb1EEENS1_19SingleTileSchedulerILb1ELb0ELb0ELi96EEEEEEEEEvNT_6ParamsE,"",@"SHT_CUDA_INFO"
	.sectionflags	@""
	.align	4


	//----- nvinfo : EIATTR_CUDA_API_VERSION
	.align		4
        /*0000*/ 	.byte	0x04, 0x37
        /*0002*/ 	.short	(.L_414 - .L_413)
.L_413:
        /*0004*/ 	.word	0x00000082


	//----- nvinfo : EIATTR_KPARAM_INFO
	.align		4
.L_414:
        /*0008*/ 	.byte	0x04, 0x17
        /*000a*/ 	.short	(.L_416 - .L_415)
.L_415:
        /*000c*/ 	.word	0x00000000
        /*0010*/ 	.short	0x0000
        /*0012*/ 	.short	0x0000
        /*0014*/ 	.byte	0x00, 0xf0, 0xe1, 0x09


	//----- nvinfo : EIATTR_SPARSE_MMA_MASK
	.align		4
.L_416:
        /*0018*/ 	.byte	0x03, 0x50
        /*001a*/ 	.short	0x0000


	//----- nvinfo : EIATTR_MAXREG_COUNT
	.align		4
        /*001c*/ 	.byte	0x03, 0x1b
        /*001e*/ 	.short	0x00ff


	//----- nvinfo : EIATTR_MERCURY_ISA_VERSION
	.align		4
        /*0020*/ 	.byte	0x03, 0x5f
        /*0022*/ 	.short	0x0101


	//----- nvinfo : EIATTR_EXIT_INSTR_OFFSETS
	.align		4
        /*0024*/ 	.byte	0x04, 0x1c
        /*0026*/ 	.short	(.L_418 - .L_417)


	//   ....[0]....
.L_417:
        /*0028*/ 	.word	0x00000010


	//----- nvinfo : EIATTR_MAX_THREADS
	.align		4
.L_418:
        /*002c*/ 	.byte	0x04, 0x05
        /*002e*/ 	.short	(.L_420 - .L_419)
.L_419:
        /*0030*/ 	.word	0x00000100
        /*0034*/ 	.word	0x00000001
        /*0038*/ 	.word	0x00000001


	//----- nvinfo : EIATTR_CBANK_PARAM_SIZE
	.align		4
.L_420:
        /*003c*/ 	.byte	0x03, 0x19
        /*003e*/ 	.short	0x0278


	//----- nvinfo : EIATTR_PARAM_CBANK
	.align		4
        /*0040*/ 	.byte	0x04, 0x0a
        /*0042*/ 	.short	(.L_422 - .L_421)
	.align		4
.L_421:
        /*0044*/ 	.word	index@(.nv.constant0._ZN7cutlass13device_kernelIN5flash19enable_sm80_to_sm89INS1_16FlashAttnBwdSm80INS1_25CollectiveMainloopBwdSm80ILi2ELi1EN4cute5tupleIJNS5_1CILi64EEENS7_ILi96EEENS7_ILi128EEEEEENS_6half_tEfNS_4arch4Sm80ELb0ELb0ELb1ELb1ELb1ELb0ELb0ELb0ELi2ELi2ELi2ELi2ELb1EEENS1_24CollectiveEpilogueBwdGQAISB_fSE_Li256ELb1ELb1EEENS1_19SingleTileSchedulerILb1ELb0ELb0ELi96EEEEEEEEEvNT_6ParamsE)
        /*0048*/ 	.short	0x0210
        /*004a*/ 	.short	0x0278


	//----- nvinfo : EIATTR_SW_WAR
	.align		4
.L_422:
        /*004c*/ 	.byte	0x04, 0x36
        /*004e*/ 	.short	(.L_424 - .L_423)
.L_423:
        /*0050*/ 	.word	0x00000008
.L_424:


//--------------------- .nv.info._ZN7cutlass13device_kernelIN5flash19enable_sm80_to_sm89INS1_16FlashAttnBwdSm80INS1_25CollectiveMainloopBwdSm80ILi2ELi1EN4cute5tupleIJNS5_1CILi64EEENS7_ILi96EEENS7_ILi128EEEEEENS_6half_tEfNS_4arch4Sm80ELb0ELb1ELb1ELb0ELb0ELb0ELb0ELb0ELi2ELi2ELi2ELi2ELb1EEENS1_21CollectiveEpilogueBwdISB_SC_SE_Li256ELb0ELb0ELi4EEENS1_19SingleTileSchedulerILb0ELb0ELb0ELi96EEEEEEEEEvNT_6ParamsE --------------------------
	.section	.nv.info._ZN7cutlass13device_kernelIN5flash19enable_sm80_to_sm89INS1_16FlashAttnBwdSm80INS1_25CollectiveMainloopBwdSm80ILi2ELi1EN4cute5tupleIJNS5_1CILi64EEENS7_ILi96EEENS7_ILi128EEEEEENS_6half_tEfNS_4arch4Sm80ELb0ELb1ELb1ELb0ELb0ELb0ELb0ELb0ELi2ELi2ELi2ELi2ELb1EEENS1_21CollectiveEpilogueBwdISB_SC_SE_Li256ELb0ELb0ELi4EEENS1_19SingleTileSchedulerILb0ELb0ELb0ELi96EEEEEEEEEvNT_6ParamsE,"",@"SHT_CUDA_INFO"
	.sectionflags	@""
	.align	4


	//----- nvinfo : EIATTR_CUDA_API_VERSION
	.align		4
        /*0000*/ 	.byte	0x04, 0x37
        /*0002*/ 	.short	(.L_426 - .L_425)
.L_425:
        /*0004*/ 	.word	0x00000082


	//----- nvinfo : EIATTR_KPARAM_INFO
	.align		4
.L_426:
        /*0008*/ 	.byte	0x04, 0x17
        /*000a*/ 	.short	(.L_428 - .L_427)
.L_427:
        /*000c*/ 	.word	0x00000000
        /*0010*/ 	.short	0x0000
        /*0012*/ 	.short	0x0000
        /*0014*/ 	.byte	0x00, 0xf0, 0xc1, 0x09


	//----- nvinfo : EIATTR_SPARSE_MMA_MASK
	.align		4
.L_428:
        /*0018*/ 	.byte	0x03, 0x50
        /*001a*/ 	.short	0x0000


	//----- nvinfo : EIATTR_MAXREG_COUNT
	.align		4
        /*001c*/ 	.byte	0x03, 0x1b
        /*001e*/ 	.short	0x00ff


	//----- nvinfo : EIATTR_MERCURY_ISA_VERSION
	.align		4
        /*0020*/ 	.byte	0x03, 0x5f
        /*0022*/ 	.short	0x0101


	//----- nvinfo : EIATTR_EXIT_INSTR_OFFSETS
	.align		4
        /*0024*/ 	.byte	0x04, 0x1c
        /*0026*/ 	.short	(.L_430 - .L_429)


	//   ....[0]....
.L_429:
        /*0028*/ 	.word	0x00000010


	//----- nvinfo : EIATTR_MAX_THREADS
	.align		4
.L_430:
        /*002c*/ 	.byte	0x04, 0x05
        /*002e*/ 	.short	(.L_432 - .L_431)
.L_431:
        /*0030*/ 	.word	0x00000100
        /*0034*/ 	.word	0x00000001
        /*0038*/ 	.word	0x00000001


	//----- nvinfo : EIATTR_CBANK_PARAM_SIZE
	.align		4
.L_432:
        /*003c*/ 	.byte	0x03, 0x19
        /*003e*/ 	.short	0x0270


	//----- nvinfo : EIATTR_PARAM_CBANK
	.align		4
        /*0040*/ 	.byte	0x04, 0x0a
        /*0042*/ 	.short	(.L_434 - .L_433)
	.align		4
.L_433:
        /*0044*/ 	.word	index@(.nv.constant0._ZN7cutlass13device_kernelIN5flash19enable_sm80_to_sm89INS1_16FlashAttnBwdSm80INS1_25CollectiveMainloopBwdSm80ILi2ELi1EN4cute5tupleIJNS5_1CILi64EEENS7_ILi96EEENS7_ILi128EEEEEENS_6half_tEfNS_4arch4Sm80ELb0ELb1ELb1ELb0ELb0ELb0ELb0ELb0ELi2ELi2ELi2ELi2ELb1EEENS1_21CollectiveEpilogueBwdISB_SC_SE_Li256ELb0ELb0ELi4EEENS1_19SingleTileSchedulerILb0ELb0ELb0ELi96EEEEEEEEEvNT_6ParamsE)
        /*0048*/ 	.short	0x0210
        /*004a*/ 	.short	0x0270


	//----- nvinfo : EIATTR_SW_WAR
	.align		4
.L_434:
        /*004c*/ 	.byte	0x04, 0x36
        /*004e*/ 	.short	(.L_436 - .L_435)
.L_435:
        /*0050*/ 	.word	0x00000008
.L_436:


//--------------------- .nv.info._ZN7cutlass13device_kernelIN5flash19enable_sm80_to_sm89INS1_16FlashAttnBwdSm80INS1_25CollectiveMainloopBwdSm80ILi2ELi1EN4cute5tupleIJNS5_1CILi64EEENS7_ILi96EEENS7_ILi128EEEEEENS_6half_tEfNS_4arch4Sm80ELb0ELb1ELb1ELb0ELb1ELb0ELb0ELb0ELi2ELi2ELi2ELi2ELb1EEENS1_21CollectiveEpilogueBwdISB_SC_SE_Li256ELb0ELb0ELi4EEENS1_19SingleTileSchedulerILb0ELb0ELb0ELi96EEEEEEEEEvNT_6ParamsE --------------------------
	.section	.nv.info._ZN7cutlass13device_kernelIN5flash19enable_sm80_to_sm89INS1_16FlashAttnBwdSm80INS1_25CollectiveMainloopBwdSm80ILi2ELi1EN4cute5tupleIJNS5_1CILi64EEENS7_ILi96EEENS7_ILi128EEEEEENS_6half_tEfNS_4arch4Sm80ELb0ELb1ELb1ELb0ELb1ELb0ELb0ELb0ELi2ELi2ELi2ELi2ELb1EEENS1_21CollectiveEpilogueBwdISB_SC_SE_Li256ELb0ELb0ELi4EEENS1_19SingleTileSchedulerILb0ELb0ELb0ELi96EEEEEEEEEvNT_6ParamsE,"",@"SHT_CUDA_INFO"
	.sectionflags	@""
	.align	4


	//----- nvinfo : EIATTR_CUDA_API_VERSION
	.align		4
        /*0000*/ 	.byte	0x04, 0x37
        /*0002*/ 	.short	(.L_438 - .L_437)
.L_437:
        /*0004*/ 	.word	0x00000082


	//----- nvinfo : EIATTR_KPARAM_INFO
	.align		4
.L_438:
        /*0008*/ 	.byte	0x04, 0x17
        /*000a*/ 	.short	(.L_440 - .L_439)
.L_439:
        /*000c*/ 	.word	0x00000000
        /*0010*/ 	.short	0x0000
        /*0012*/ 	.short	0x0000
        /*0014*/ 	.byte	0x00, 0xf0, 0xc1, 0x09


	//----- nvinfo : EIATTR_SPARSE_MMA_MASK
	.align		4
.L_440:
        /*0018*/ 	.byte	0x03, 0x50
        /*001a*/ 	.short	0x0000


	//----- nvinfo : EIATTR_MAXREG_COUNT
	.align		4
        /*001c*/ 	.byte	0x03, 0x1b
        /*001e*/ 	.short	0x00ff


	//----- nvinfo : EIATTR_MERCURY_ISA_VERSION
	.align		4
        /*0020*/ 	.byte	0x03, 0x5f
        /*0022*/ 	.short	0x0101


	//----- nvinfo : EIATTR_EXIT_INSTR_OFFSETS
	.align		4
        /*0024*/ 	.byte	0x04, 0x1c
        /*0026*/ 	.short	(.L_442 - .L_441)


	//   ....[0]....
.L_441:
        /*0028*/ 	.word	0x00000010


	//----- nvinfo : EIATTR_MAX_THREADS
	.align		4
.L_442:
        /*002c*/ 	.byte	0x04, 0x05
        /*002e*/ 	.short	(.L_444 - .L_443)
.L_443:
        /*0030*/ 	.word	0x00000100
        /*0034*/ 	.word	0x00000001
        /*0038*/ 	.word	0x00000001


	//----- nvinfo : EIATTR_CBANK_PARAM_SIZE
	.align		4
.L_444:
        /*003c*/ 	.byte	0x03, 0x19
        /*003e*/ 	.short	0x0270


	//----- nvinfo : EIATTR_PARAM_CBANK
	.align		4
        /*0040*/ 	.byte	0x04, 0x0a
        /*0042*/ 	.short	(.L_446 - .L_445)
	.align		4
.L_445:
        /*0044*/ 	.word	index@(.nv.constant0._ZN7cutlass13device_kernelIN5flash19enable_sm80_to_sm89INS1_16FlashAttnBwdSm80INS1_25CollectiveMainloopBwdSm80ILi2ELi1EN4cute5tupleIJNS5_1CILi64EEENS7_ILi96EEENS7_ILi128EEEEEENS_6half_tEfNS_4arch4Sm80ELb0ELb1ELb1ELb0ELb1ELb0ELb0ELb0ELi2ELi2ELi2ELi2ELb1EEENS1_21CollectiveEpilogueBwdISB_SC_SE_Li256ELb0ELb0ELi4EEENS1_19SingleTileSchedulerILb0ELb0ELb0ELi96EEEEEEEEEvNT_6ParamsE)
        /*0048*/ 	.short	0x0210
        /*004a*/ 	.short	0x0270


	//----- nvinfo : EIATTR_SW_WAR
	.align		4
.L_446:
        /*004c*/ 	.byte	0x04, 0x36
        /*004e*/ 	.short	(.L_448 - .L_447)
.L_447:
        /*0050*/ 	.word	0x00000008
.L_448:


//--------------------- .nv.info._ZN7cutlass13device_kernelIN5flash19enable_sm80_to_sm89INS1_16FlashAttnBwdSm80INS1_25CollectiveMainloopBwdSm80ILi2ELi1EN4cute5tupleIJNS5_1CILi64EEENS7_ILi96EEENS7_ILi128EEEEEENS_6half_tEfNS_4arch4Sm80ELb0ELb1ELb1ELb0ELb0ELb0ELb0ELb0ELi2ELi2ELi2ELi2ELb1EEENS1_24CollectiveEpilogueBwdGQAISB_fSE_Li256ELb0ELb0EEENS1_19SingleTileSchedulerILb0ELb0ELb0ELi96EEEEEEEEEvNT_6ParamsE --------------------------
	.section	.nv.info._ZN7cutlass13device_kernelIN5flash19enable_sm80_to_sm89INS1_16FlashAttnBwdSm80INS1_25CollectiveMainloopBwdSm80ILi2ELi1EN4cute5tupleIJNS5_1CILi64EEENS7_ILi96EEENS7_ILi128EEEEEENS_6half_tEfNS_4arch4Sm80ELb0ELb1ELb1ELb0ELb0ELb0ELb0ELb0ELi2ELi2ELi2ELi2ELb1EEENS1_24CollectiveEpilogueBwdGQAISB_fSE_Li256ELb0ELb0EEENS1_19SingleTileSchedulerILb0ELb0ELb0ELi96EEEEEEEEEvNT_6ParamsE,"",@"SHT_CUDA_INFO"
	.sectionflags	@""
	.align	4


	//----- nvinfo : EIATTR_CUDA_API_VERSION
	.align		4
        /*0000*/ 	.byte	0x04, 0x37
        /*0002*/ 	.short	(.L_450 - .L_449)
.L_449:
        /*0004*/ 	.word	0x00000082


	//----- nvinfo : EIATTR_KPARAM_INFO
	.align		4
.L_450:
        /*0008*/ 	.byte	0x04, 0x17
        /*000a*/ 	.short	(.L_452 - .L_451)
.L_451:
        /*000c*/ 	.word	0x00000000
        /*0010*/ 	.short	0x0000
        /*0012*/ 	.short	0x0000
        /*0014*/ 	.byte	0x00, 0xf0, 0xe1, 0x09


	//----- nvinfo : EIATTR_SPARSE_MMA_MASK
	.align		4
.L_452:
        /*0018*/ 	.byte	0x03, 0x50
        /*001a*/ 	.short	0x0000


	//----- nvinfo : EIATTR_MAXREG_COUNT
	.align		4
        /*001c*/ 	.byte	0x03, 0x1b
        /*001e*/ 	.short	0x00ff


	//----- nvinfo : EIATTR_MERCURY_ISA_VERSION
	.align		4
        /*0020*/ 	.byte	0x03, 0x5f
        /*0022*/ 	.short	0x0101


	//----- nvinfo : EIATTR_EXIT_INSTR_OFFSETS
	.align		4
        /*0024*/ 	.byte	0x04, 0x1c
        /*0026*/ 	.short	(.L_454 - .L_453)


	//   ....[0]....
.L_453:
        /*0028*/ 	.word	0x00000010


	//----- nvinfo : EIATTR_MAX_THREADS
	.align		4
.L_454:
        /*002c*/ 	.byte	0x04, 0x05
        /*002e*/ 	.short	(.L_456 - .L_455)
.L_455:
        /*0030*/ 	.word	0x00000100
        /*0034*/ 	.word	0x00000001
        /*0038*/ 	.word	0x00000001


	//----- nvinfo : EIATTR_CBANK_PARAM_SIZE
	.align		4
.L_456:
        /*003c*/ 	.byte	0x03, 0x19
        /*003e*/ 	.short	0x0278


	//----- nvinfo : EIATTR_PARAM_CBANK
	.align		4
        /*0040*/ 	.byte	0x04, 0x0a
        /*0042*/ 	.short	(.L_458 - .L_457)
	.align		4
.L_457:
        /*0044*/ 	.word	index@(.nv.constant0._ZN7cutlass13device_kernelIN5flash19enable_sm80_to_sm89INS1_16FlashAttnBwdSm80INS1_25CollectiveMainloopBwdSm80ILi2ELi1EN4cute5tupleIJNS5_1CILi64EEENS7_ILi96EEENS7_ILi128EEEEEENS_6half_tEfNS_4arch4Sm80ELb0ELb1ELb1ELb0ELb0ELb0ELb0ELb0ELi2ELi2ELi2ELi2ELb1EEENS1_24CollectiveEpilogueBwdGQAISB_fSE_Li256ELb0ELb0EEENS1_19SingleTileSchedulerILb0ELb0ELb0ELi96EEEEEEEEEvNT_6ParamsE)
        /*0048*/ 	.short	0x0210
        /*004a*/ 	.short	0x0278


	//----- nvinfo : EIATTR_SW_WAR
	.align		4
.L_458:
        /*004c*/ 	.byte	0x04, 0x36
        /*004e*/ 	.short	(.L_460 - .L_459)
.L_459:
        /*0050*/ 	.word	0x00000008
.L_460:


//--------------------- .nv.info._ZN7cutlass13device_kernelIN5flash19enable_sm80_to_sm89INS1_16FlashAttnBwdSm80INS1_25CollectiveMainloopBwdSm80ILi2ELi1EN4cute5tupleIJNS5_1CILi64EEENS7_ILi96EEENS7_ILi128EEEEEENS_6half_tEfNS_4arch4Sm80ELb0ELb1ELb1ELb0ELb1ELb0ELb0ELb0ELi2ELi2ELi2ELi2ELb1EEENS1_24CollectiveEpilogueBwdGQAISB_fSE_Li256ELb0ELb1EEENS1_19SingleTileSchedulerILb0ELb0ELb0ELi96EEEEEEEEEvNT_6ParamsE --------------------------
	.section	.nv.info._ZN7cutlass13device_kernelIN5flash19enable_sm80_to_sm89INS1_16FlashAttnBwdSm80INS1_25CollectiveMainloopBwdSm80ILi2ELi1EN4cute5tupleIJNS5_1CILi64EEENS7_ILi96EEENS7_ILi128EEEEEENS_6half_tEfNS_4arch4Sm80ELb0ELb1ELb1ELb0ELb1ELb0ELb0ELb0ELi2ELi2ELi2ELi2ELb1EEENS1_24CollectiveEpilogueBwdGQAISB_fSE_Li256ELb0ELb1EEENS1_19SingleTileSchedulerILb0ELb0ELb0ELi96EEEEEEEEEvNT_6ParamsE,"",@"SHT_CUDA_INFO"
	.sectionflags	@""
	.align	4


	//----- nvinfo : EIATTR_CUDA_API_VERSION
	.align		4
        /*0000*/ 	.byte	0x04, 0x37
        /*0002*/ 	.short	(.L_462 - .L_461)
.L_461:
        /*0004*/ 	.word	0x00000082


	//----- nvinfo : EIATTR_KPARAM_INFO
	.align		4
.L_462:
        /*0008*/ 	.byte	0x04, 0x17
        /*000a*/ 	.short	(.L_464 - .L_463)
.L_463:
        /*000c*/ 	.word	0x00000000
        /*0010*/ 	.short	0x0000
        /*0012*/ 	.short	0x0000
        /*0014*/ 	.byte	0x00, 0xf0, 0xe1, 0x09


	//----- nvinfo : EIATTR_SPARSE_MMA_MASK
	.align		4
.L_464:
        /*0018*/ 	.byte	0x03, 0x50
        /*001a*/ 	.short	0x0000


	//----- nvinfo : EIATTR_MAXREG_COUNT
	.align		4
        /*001c*/ 	.byte	0x03, 0x1b
        /*001e*/ 	.short	0x00ff


	//----- nvinfo : EIATTR_MERCURY_ISA_VERSION
	.align		4
        /*0020*/ 	.byte	0x03, 0x5f
        /*0022*/ 	.short	0x0101


	//----- nvinfo : EIATTR_EXIT_INSTR_OFFSETS
	.align		4
        /*0024*/ 	.byte	0x04, 0x1c
        /*0026*/ 	.short	(.L_466 - .L_465)


	//   ....[0]....
.L_465:
        /*0028*/ 	.word	0x00000010


	//----- nvinfo : EIATTR_MAX_THREADS
	.align		4
.L_466:
        /*002c*/ 	.byte	0x04, 0x05
        /*002e*/ 	.short	(.L_468 - .L_467)
.L_467:
        /*0030*/ 	.word	0x00000100
        /*0034*/ 	.word	0x00000001
        /*0038*/ 	.word	0x00000001


	//----- nvinfo : EIATTR_CBANK_PARAM_SIZE
	.align		4
.L_468:
        /*003c*/ 	.byte	0x03, 0x19
        /*003e*/ 	.short	0x0278


	//----- nvinfo : EIATTR_PARAM_CBANK
	.align		4
        /*0040*/ 	.byte	0x04, 0x0a
        /*0042*/ 	.short	(.L_470 - .L_469)
	.align		4
.L_469:
        /*0044*/ 	.word	index@(.nv.constant0._ZN7cutlass13device_kernelIN5flash19enable_sm80_to_sm89INS1_16FlashAttnBwdSm80INS1_25CollectiveMainloopBwdSm80ILi2ELi1EN4cute5tupleIJNS5_1CILi64EEENS7_ILi96EEENS7_ILi128EEEEEENS_6half_tEfNS_4arch4Sm80ELb0ELb1ELb1ELb0ELb1ELb0ELb0ELb0ELi2ELi2ELi2ELi2ELb1EEENS1_24CollectiveEpilogueBwdGQAISB_fSE_Li256ELb0ELb1EEENS1_19SingleTileSchedulerILb0ELb0ELb0ELi96EEEEEEEEEvNT_6ParamsE)
        /*0048*/ 	.short	0x0210
        /*004a*/ 	.short	0x0278


	//----- nvinfo : EIATTR_SW_WAR
	.align		4
.L_470:
        /*004c*/ 	.byte	0x04, 0x36
        /*004e*/ 	.short	(.L_472 - .L_471)
.L_471:
        /*0050*/ 	.word	0x00000008
.L_472:


//--------------------- .nv.info._ZN7cutlass13device_kernelIN5flash19enable_sm80_to_sm89INS1_16FlashAttnBwdSm80INS1_25CollectiveMainloopBwdSm80ILi2ELi1EN4cute5tupleIJNS5_1CILi64EEENS7_ILi96EEENS7_ILi128EEEEEENS_6half_tEfNS_4arch4Sm80ELb0ELb1ELb1ELb1ELb0ELb0ELb0ELb0ELi2ELi2ELi2ELi2ELb1EEENS1_21CollectiveEpilogueBwdISB_SC_SE_Li256ELb1ELb0ELi4EEENS1_19SingleTileSchedulerILb1ELb0ELb0ELi96EEEEEEEEEvNT_6ParamsE --------------------------
	.section	.nv.info._ZN7cutlass13device_kernelIN5flash19enable_sm80_to_sm89INS1_16FlashAttnBwdSm80INS1_25CollectiveMainloopBwdSm80ILi2ELi1EN4cute5tupleIJNS5_1CILi64EEENS7_ILi96EEENS7_ILi128EEEEEENS_6half_tEfNS_4arch4Sm80ELb0ELb1ELb1ELb1ELb0ELb0ELb0ELb0ELi2ELi2ELi2ELi2ELb1EEENS1_21CollectiveEpilogueBwdISB_SC_SE_Li256ELb1ELb0ELi4EEENS1_19SingleTileSchedulerILb1ELb0ELb0ELi96EEEEEEEEEvNT_6ParamsE,"",@"SHT_CUDA_INFO"
	.sectionflags	@""
	.align	4


	//----- nvinfo : EIATTR_CUDA_API_VERSION
	.align		4
        /*0000*/ 	.byte	0x04, 0x37
        /*0002*/ 	.short	(.L_474 - .L_473)
.L_473:
        /*0004*/ 	.word	0x00000082


	//----- nvinfo : EIATTR_KPARAM_INFO
	.align		4
.L_474:
        /*0008*/ 	.byte	0x04, 0x17
        /*000a*/ 	.short	(.L_476 - .L_475)
.L_475:
        /*000c*/ 	.word	0x00000000
        /*0010*/ 	.short	0x0000
        /*0012*/ 	.short	0x0000
        /*0014*/ 	.byte	0x00, 0xf0, 0xc1, 0x09


	//----- nvinfo : EIATTR_SPARSE_MMA_MASK
	.align		4
.L_476:
        /*0018*/ 	.byte	0x03, 0x50
        /*001a*/ 	.short	0x0000


	//----- nvinfo : EIATTR_MAXREG_COUNT
	.align		4
        /*001c*/ 	.byte	0x03, 0x1b
        /*001e*/ 	.short	0x00ff


	//----- nvinfo : EIATTR_MERCURY_ISA_VERSION
	.align		4
        /*0020*/ 	.byte	0x03, 0x5f
        /*0022*/ 	.short	0x0101


	//----- nvinfo : EIATTR_EXIT_INSTR_OFFSETS
	.align		4
        /*0024*/ 	.byte	0x04, 0x1c
        /*0026*/ 	.short	(.L_478 - .L_477)


	//   ....[0]....
.L_477:
        /*0028*/ 	.word	0x00000010


	//----- nvinfo : EIATTR_MAX_THREADS
	.align		4
.L_478:
        /*002c*/ 	.byte	0x04, 0x05
        /*002e*/ 	.short	(.L_480 - .L_479)
.L_479:
        /*0030*/ 	.word	0x00000100
        /*0034*/ 	.word	0x00000001
        /*0038*/ 	.word	0x00000001


	//----- nvinfo : EIATTR_CBANK_PARAM_SIZE
	.align		4
.L_480:
        /*003c*/ 	.byte	0x03, 0x19
        /*003e*/ 	.short	0x0270


	//----- nvinfo : EIATTR_PARAM_CBANK
	.align		4
        /*0040*/ 	.byte	0x04, 0x0a
        /*0042*/ 	.short	(.L_482 - .L_481)
	.align		4
.L_481:
        /*0044*/ 	.word	index@(.nv.constant0._ZN7cutlass13device_kernelIN5flash19enable_sm80_to_sm89INS1_16FlashAttnBwdSm80INS1_25CollectiveMainloopBwdSm80ILi2ELi1EN4cute5tupleIJNS5_1CILi64EEENS7_ILi96EEENS7_ILi128EEEEEENS_6half_tEfNS_4arch4Sm80ELb0ELb1ELb1ELb1ELb0ELb0ELb0ELb0ELi2ELi2ELi2ELi2ELb1EEENS1_21CollectiveEpilogueBwdISB_SC_SE_Li256ELb1ELb0ELi4EEENS1_19SingleTileSchedulerILb1ELb0ELb0ELi96EEEEEEEEEvNT_6ParamsE)
        /*0048*/ 	.short	0x0210
        /*004a*/ 	.short	0x0270


	//----- nvinfo : EIATTR_SW_WAR
	.align		4
.L_482:
        /*004c*/ 	.byte	0x04, 0x36
        /*004e*/ 	.short	(.L_484 - .L_483)
.L_483:
        /*0050*/ 	.word	0x00000008
.L_484:


//--------------------- .nv.info._ZN7cutlass13device_kernelIN5flash19enable_sm80_to_sm89INS1_16FlashAttnBwdSm80INS1_25CollectiveMainloopBwdSm80ILi2ELi1EN4cute5tupleIJNS5_1CILi64EEENS7_ILi96EEENS7_ILi128EEEEEENS_6half_tEfNS_4arch4Sm80ELb0ELb1ELb1ELb1ELb1ELb0ELb0ELb0ELi2ELi2ELi2ELi2ELb1EEENS1_21CollectiveEpilogueBwdISB_SC_SE_Li256ELb1ELb0ELi4EEENS1_19SingleTileSchedulerILb1ELb0ELb0ELi96EEEEEEEEEvNT_6ParamsE --------------------------
	.section	.nv.info._ZN7cutlass13device_kernelIN5flash19enable_sm80_to_sm89INS1_16FlashAttnBwdSm80INS1_25CollectiveMainloopBwdSm80ILi2ELi1EN4cute5tupleIJNS5_1CILi64EEENS7_ILi96EEENS7_ILi128EEEEEENS_6half_tEfNS_4arch4Sm80ELb0ELb1ELb1ELb1ELb1ELb0ELb0ELb0ELi2ELi2ELi2ELi2ELb1EEENS1_21CollectiveEpilogueBwdISB_SC_SE_Li256ELb1ELb0ELi4EEENS1_19SingleTileSchedulerILb1ELb0ELb0ELi96EEEEEEEEEvNT_6ParamsE,"",@"SHT_CUDA_INFO"
	.sectionflags	@""
	.align	4


	//----- nvinfo : EIATTR_CUDA_API_VERSION
	.align		4
        /*0000*/ 	.byte	0x04, 0x37
        /*0002*/ 	.short	(.L_486 - .L_485)
.L_485:
        /*0004*/ 	.word	0x00000082


	//----- nvinfo : EIATTR_KPARAM_INFO
	.align		4
.L_486:
        /*0008*/ 	.byte	0x04, 0x17
        /*000a*/ 	.short	(.L_488 - .L_487)
.L_487:
        /*000c*/ 	.word	0x00000000
        /*0010*/ 	.short	0x0000
        /*0012*/ 	.short	0x0000
        /*0014*/ 	.byte	0x00, 0xf0, 0xc1, 0x09


	//----- nvinfo : EIATTR_SPARSE_MMA_MASK
	.align		4
.L_488:
        /*0018*/ 	.byte	0x03, 0x50
        /*001a*/ 	.short	0x0000


	//----- nvinfo : EIATTR_MAXREG_COUNT
	.align		4
        /*001c*/ 	.byte	0x03, 0x1b
        /*001e*/ 	.short	0x00ff


	//----- nvinfo : EIATTR_MERCURY_ISA_VERSION
	.align		4
        /*0020*/ 	.byte	0x03, 0x5f
        /*0022*/ 	.short	0x0101


	//----- nvinfo : EIATTR_EXIT_INSTR_OFFSETS
	.align		4
        /*0024*/ 	.byte	0x04, 0x1c
        /*0026*/ 	.short	(.L_490 - .L_489)


	//   ....[0]....
.L_489:
        /*0028*/ 	.word	0x00000010


	//----- nvinfo : EIATTR_MAX_THREADS
	.align		4
.L_490:
        /*002c*/ 	.byte	0x04, 0x05
        /*002e*/ 	.short	(.L_492 - .L_491)
.L_491:
        /*0030*/ 	.word	0x00000100
        /*0034*/ 	.word	0x00000001
        /*0038*/ 	.word	0x00000001


	//----- nvinfo : EIATTR_CBANK_PARAM_SIZE
	.align		4
.L_492:
        /*003c*/ 	.byte	0x03, 0x19
        /*003e*/ 	.short	0x0270


	//----- nvinfo : EIATTR_PARAM_CBANK
	.align		4
        /*0040*/ 	.byte	0x04, 0x0a
        /*0042*/ 	.short	(.L_494 - .L_493)
	.align		4
.L_493:
        /*0044*/ 	.word	index@(.nv.constant0._ZN7cutlass13device_kernelIN5flash19enable_sm80_to_sm89INS1_16FlashAttnBwdSm80INS1_25CollectiveMainloopBwdSm80ILi2ELi1EN4cute5tupleIJNS5_1CILi64EEENS7_ILi96EEENS7_ILi128EEEEEENS_6half_tEfNS_4arch4Sm80ELb0ELb1ELb1ELb1ELb1ELb0ELb0ELb0ELi2ELi2ELi2ELi2ELb1EEENS1_21CollectiveEpilogueBwdISB_SC_SE_Li256ELb1ELb0ELi4EEENS1_19SingleTileSchedulerILb1ELb0ELb0ELi96EEEEEEEEEvNT_6ParamsE)
        /*0048*/ 	.short	0x0210
        /*004a*/ 	.short	0x0270


	//----- nvinfo : EIATTR_SW_WAR
	.align		4
.L_494:
        /*004c*/ 	.byte	0x04, 0x36
        /*004e*/ 	.short	(.L_496 - .L_495)
.L_495:
        /*0050*/ 	.word	0x00000008
.L_496:


//--------------------- .nv.info._ZN7cutlass13device_kernelIN5flash19enable_sm80_to_sm89INS1_16FlashAttnBwdSm80INS1_25CollectiveMainloopBwdSm80ILi2ELi1EN4cute5tupleIJNS5_1CILi64EEENS7_ILi96EEENS7_ILi128EEEEEENS_6half_tEfNS_4arch4Sm80ELb0ELb1ELb1ELb1ELb0ELb0ELb0ELb0ELi2ELi2ELi2ELi2ELb1EEENS1_24CollectiveEpilogueBwdGQAISB_fSE_Li256ELb1ELb0EEENS1_19SingleTileSchedulerILb1ELb0ELb0ELi96EEEEEEEEEvNT_6ParamsE --------------------------
	.section	.nv.info._ZN7cutlass13device_kernelIN5flash19enable_sm80_to_sm89INS1_16FlashAttnBwdSm80INS1_25CollectiveMainloopBwdSm80ILi2ELi1EN4cute5tupleIJNS5_1CILi64EEENS7_ILi96EEENS7_ILi128EEEEEENS_6half_tEfNS_4arch4Sm80ELb0ELb1ELb1ELb1ELb0ELb0ELb0ELb0ELi2ELi2ELi2ELi2ELb1EEENS1_24CollectiveEpilogueBwdGQAISB_fSE_Li256ELb1ELb0EEENS1_19SingleTileSchedulerILb1ELb0ELb0ELi96EEEEEEEEEvNT_6ParamsE,"",@"SHT_CUDA_INFO"
	.sectionflags	@""
	.align	4


	//----- nvinfo : EIATTR_CUDA_API_VERSION
	.align		4
        /*0000*/ 	.byte	0x04, 0x37
        /*0002*/ 	.short	(.L_498 - .L_497)
.L_497:
        /*0004*/ 	.word	0x00000082


	//----- nvinfo : EIATTR_KPARAM_INFO
	.align		4
.L_498:
        /*0008*/ 	.byte	0x04, 0x17
        /*000a*/ 	.short	(.L_500 - .L_499)
.L_499:
        /*000c*/ 	.word	0x00000000
        /*0010*/ 	.short	0x0000
        /*0012*/ 	.short	0x0000
        /*0014*/ 	.byte	0x00, 0xf0, 0xe1, 0x09


	//----- nvinfo : EIATTR_SPARSE_MMA_MASK
	.align		4
.L_500:
        /*0018*/ 	.byte	0x03, 0x50
        /*001a*/ 	.short	0x0000


	//----- nvinfo : EIATTR_MAXREG_COUNT
	.align		4
        /*001c*/ 	.byte	0x03, 0x1b
        /*001e*/ 	.short	0x00ff


	//----- nvinfo : EIATTR_MERCURY_ISA_VERSION
	.align		4
        /*0020*/ 	.byte	0x03, 0x5f
        /*0022*/ 	.short	0x0101


	//----- nvinfo : EIATTR_EXIT_INSTR_OFFSETS
	.align		4
        /*0024*/ 	.byte	0x04, 0x1c
        /*0026*/ 	.short	(.L_502 - .L_501)


	//   ....[0]....
.L_501:
        /*0028*/ 	.word	0x00000010


	//----- nvinfo : EIATTR_MAX_THREADS
	.align		4
.L_502:
        /*002c*/ 	.byte	0x04, 0x05
        /*002e*/ 	.short	(.L_504 - .L_503)
.L_503:
        /*0030*/ 	.word	0x00000100
        /*0034*/ 	.word	0x00000001
        /*0038*/ 	.word	0x00000001


	//----- nvinfo : EIATTR_CBANK_PARAM_SIZE
	.align		4
.L_504:
        /*003c*/ 	.byte	0x03, 0x19
        /*003e*/ 	.short	0x0278


	//----- nvinfo : EIATTR_PARAM_CBANK
	.align		4
        /*0040*/ 	.byte	0x04, 0x0a
        /*0042*/ 	.short	(.L_506 - .L_505)
	.align		4
.L_505:
        /*0044*/ 	.word	index@(.nv.constant0._ZN7cutlass13device_kernelIN5flash19enable_sm80_to_sm89INS1_16FlashAttnBwdSm80INS1_25CollectiveMainloopBwdSm80ILi2ELi1EN4cute5tupleIJNS5_1CILi64EEENS7_ILi96EEENS7_ILi128EEEEEENS_6half_tEfNS_4arch4Sm80ELb0ELb1ELb1ELb1ELb0ELb0ELb0ELb0ELi2ELi2ELi2ELi2ELb1EEENS1_24CollectiveEpilogueBwdGQAISB_fSE_Li256ELb1ELb0EEENS1_19SingleTileSchedulerILb1ELb0ELb0ELi96EEEEEEEEEvNT_6ParamsE)
        /*0048*/ 	.short	0x0210
        /*004a*/ 	.short	0x0278


	//----- nvinfo : EIATTR_SW_WAR
	.align		4
.L_506:
        /*004c*/ 	.byte	0x04, 0x36
        /*004e*/ 	.short	(.L_508 - .L_507)
.L_507:
        /*0050*/ 	.word	0x00000008
.L_508:


//--------------------- .nv.info._ZN7cutlass13device_kernelIN5flash19enable_sm80_to_sm89INS1_16FlashAttnBwdSm80INS1_25CollectiveMainloopBwdSm80ILi2ELi1EN4cute5tupleIJNS5_1CILi64EEENS7_ILi96EEENS7_ILi128EEEEEENS_6half_tEfNS_4arch4Sm80ELb0ELb1ELb1ELb1ELb1ELb0ELb0ELb0ELi2ELi2ELi2ELi2ELb1EEENS1_24CollectiveEpilogueBwdGQAISB_fSE_Li256ELb1ELb1EEENS1_19SingleTileSchedulerILb1ELb0ELb0ELi96EEEEEEEEEvNT_6ParamsE --------------------------
	.section	.nv.info._ZN7cutlass13device_kernelIN5flash19enable_sm80_to_sm89INS1_16FlashAttnBwdSm80INS1_25CollectiveMainloopBwdSm80ILi2ELi1EN4cute5tupleIJNS5_1CILi64EEENS7_ILi96EEENS7_ILi128EEEEEENS_6half_tEfNS_4arch4Sm80ELb0ELb1ELb1ELb1ELb1ELb0ELb0ELb0ELi2ELi2ELi2ELi2ELb1EEENS1_24CollectiveEpilogueBwdGQAISB_fSE_Li256ELb1ELb1EEENS1_19SingleTileSchedulerILb1ELb0ELb0ELi96EEEEEEEEEvNT_6ParamsE,"",@"SHT_CUDA_INFO"
	.sectionflags	@""
	.align	4


	//----- nvinfo : EIATTR_CUDA_API_VERSION
	.align		4
        /*0000*/ 	.byte	0x04, 0x37
        /*0002*/ 	.short	(.L_510 - .L_509)
.L_509:
        /*0004*/ 	.word	0x00000082


	//----- nvinfo : EIATTR_KPARAM_INFO
	.align		4
.L_510:
        /*0008*/ 	.byte	0x04, 0x17
        /*000a*/ 	.short	(.L_512 - .L_511)
.L_511:
        /*000c*/ 	.word	0x00000000
        /*0010*/ 	.short	0x0000
        /*0012*/ 	.short	0x0000
        /*0014*/ 	.byte	0x00, 0xf0, 0xe1, 0x09


	//----- nvinfo : EIATTR_SPARSE_MMA_MASK
	.align		4
.L_512:
        /*0018*/ 	.byte	0x03, 0x50
        /*001a*/ 	.short	0x0000


	//----- nvinfo : EIATTR_MAXREG_COUNT
	.align		4
        /*001c*/ 	.byte	0x03, 0x1b
        /*001e*/ 	.short	0x00ff


	//----- nvinfo : EIATTR_MERCURY_ISA_VERSION
	.align		4
        /*0020*/ 	.byte	0x03, 0x5f
        /*0022*/ 	.short	0x0101


	//----- nvinfo : EIATTR_EXIT_INSTR_OFFSETS
	.align		4
        /*0024*/ 	.byte	0x04, 0x1c
        /*0026*/ 	.short	(.L_514 - .L_513)


	//   ....[0]....
.L_513:
        /*0028*/ 	.word	0x00000010


	//----- nvinfo : EIATTR_MAX_THREADS
	.align		4
.L_514:
        /*002c*/ 	.byte	0x04, 0x05
        /*002e*/ 	.short	(.L_516 - .L_515)
.L_515:
        /*0030*/ 	.word	0x00000100
        /*0034*/ 	.word	0x00000001
        /*0038*/ 	.word	0x00000001


	//----- nvinfo : EIATTR_CBANK_PARAM_SIZE
	.align		4
.L_516:
        /*003c*/ 	.byte	0x03, 0x19
        /*003e*/ 	.short	0x0278


	//----- nvinfo : EIATTR_PARAM_CBANK
	.align		4
        /*0040*/ 	.byte	0x04, 0x0a
        /*0042*/ 	.short	(.L_518 - .L_517)
	.align		4
.L_517:
        /*0044*/ 	.word	index@(.nv.constant0._ZN7cutlass13device_kernelIN5flash19enable_sm80_to_sm89INS1_16FlashAttnBwdSm80INS1_25CollectiveMainloopBwdSm80ILi2ELi1EN4cute5tupleIJNS5_1CILi64EEENS7_ILi96EEENS7_ILi128EEEEEENS_6half_tEfNS_4arch4Sm80ELb0ELb1ELb1ELb1ELb1ELb0ELb0ELb0ELi2ELi2ELi2ELi2ELb1EEENS1_24CollectiveEpilogueBwdGQAISB_fSE_Li256ELb1ELb1EEENS1_19SingleTileSchedulerILb1ELb0ELb0ELi96EEEEEEEEEvNT_6ParamsE)
        /*0048*/ 	.short	0x0210
        /*004a*/ 	.short	0x0278


	//----- nvinfo : EIATTR_SW_WAR
	.align		4
.L_518:
        /*004c*/ 	.byte	0x04, 0x36
        /*004e*/ 	.short	(.L_520 - .L_519)
.L_519:
        /*0050*/ 	.word	0x00000008
.L_520:


//--------------------- .nv.info._ZN7cutlass13device_kernelIN5flash19enable_sm80_to_sm89INS1_16FlashAttnBwdSm80INS1_25CollectiveMainloopBwdSm80ILi2ELi1EN4cute5tupleIJNS5_1CILi64EEENS7_ILi96EEENS7_ILi128EEEEEENS_6half_tEfNS_4arch4Sm80ELb1ELb0ELb1ELb0ELb0ELb0ELb0ELb0ELi2ELi2ELi2ELi2ELb1EEENS1_21CollectiveEpilogueBwdISB_SC_SE_Li256ELb0ELb0ELi4EEENS1_25SingleTileBwdLPTSchedulerILb0ELi96ELb0EEEEEEEEEvNT_6ParamsE --------------------------
	.section	.nv.info._ZN7cutlass13device_kernelIN5flash19enable_sm80_to_sm89INS1_16FlashAttnBwdSm80INS1_25CollectiveMainloopBwdSm80ILi2ELi1EN4cute5tupleIJNS5_1CILi64EEENS7_ILi96EEENS7_ILi128EEEEEENS_6half_tEfNS_4arch4Sm80ELb1ELb0ELb1ELb0ELb0ELb0ELb0ELb0ELi2ELi2ELi2ELi2ELb1EEENS1_21CollectiveEpilogueBwdISB_SC_SE_Li256ELb0ELb0ELi4EEENS1_25SingleTileBwdLPTSchedulerILb0ELi96ELb0EEEEEEEEEvNT_6ParamsE,"",@"SHT_CUDA_INFO"
	.sectionflags	@""
	.align	4


	//----- nvinfo : EIATTR_CUDA_API_VERSION
	.align		4
        /*0000*/ 	.byte	0x04, 0x37
        /*0002*/ 	.short	(.L_522 - .L_521)
.L_521:
        /*0004*/ 	.word	0x00000082


	//----- nvinfo : EIATTR_KPARAM_INFO
	.align		4
.L_522:
        /*0008*/ 	.byte	0x04, 0x17
        /*000a*/ 	.short	(.L_524 - .L_523)
.L_523:
        /*000c*/ 	.word	0x00000000
        /*0010*/ 	.short	0x0000
        /*0012*/ 	.short	0x0000
        /*0014*/ 	.byte	0x00, 0xf0, 0x21, 0x0a


	//----- nvinfo : EIATTR_SPARSE_MMA_MASK
	.align		4
.L_524:
        /*0018*/ 	.byte	0x03, 0x50
        /*001a*/ 	.short	0x0000


	//----- nvinfo : EIATTR_MAXREG_COUNT
	.align		4
        /*001c*/ 	.byte	0x03, 0x1b
        /*001e*/ 	.short	0x00ff


	//----- nvinfo : EIATTR_MERCURY_ISA_VERSION
	.align		4
        /*0020*/ 	.byte	0x03, 0x5f
        /*0022*/ 	.short	0x0101


	//----- nvinfo : EIATTR_EXIT_INSTR_OFFSETS
	.align		4
        /*0024*/ 	.byte	0x04, 0x1c
        /*0026*/ 	.short	(.L_526 - .L_525)


	//   ....[0]....
.L_525:
        /*0028*/ 	.word	0x00000010


	//----- nvinfo : EIATTR_MAX_THREADS
	.align		4
.L_526:
        /*002c*/ 	.byte	0x04, 0x05
        /*002e*/ 	.short	(.L_528 - .L_527)
.L_527:
        /*0030*/ 	.word	0x00000100
        /*0034*/ 	.word	0x00000001
        /*0038*/ 	.word	0x00000001


	//----- nvinfo : EIATTR_CBANK_PARAM_SIZE
	.align		4
.L_528:
        /*003c*/ 	.byte	0x03, 0x19
        /*003e*/ 	.short	0x0288


	//----- nvinfo : EIATTR_PARAM_CBANK
	.align		4
        /*0040*/ 	.byte	0x04, 0x0a
        /*0042*/ 	.short	(.L_530 - .L_529)
	.align		4
.L_529:
        /*0044*/ 	.word	index@(.nv.constant0._ZN7cutlass13device_kernelIN5flash19enable_sm80_to_sm89INS1_16FlashAttnBwdSm80INS1_25CollectiveMainloopBwdSm80ILi2ELi1EN4cute5tupleIJNS5_1CILi64EEENS7_ILi96EEENS7_ILi128EEEEEENS_6half_tEfNS_4arch4Sm80ELb1ELb0ELb1ELb0ELb0ELb0ELb0ELb0ELi2ELi2ELi2ELi2ELb1EEENS1_21CollectiveEpilogueBwdISB_SC_SE_Li256ELb0ELb0ELi4EEENS1_25SingleTileBwdLPTSchedulerILb0ELi96ELb0EEEEEEEEEvNT_6ParamsE)
        /*0048*/ 	.short	0x0210
        /*004a*/ 	.short	0x0288


	//----- nvinfo : EIATTR_SW_WAR
	.align		4
.L_530:
        /*004c*/ 	.byte	0x04, 0x36
        /*004e*/ 	.short	(.L_532 - .L_531)
.L_531:
        /*0050*/ 	.word	0x00000008
.L_532:


//--------------------- .nv.info._ZN7cutlass13device_kernelIN5flash19enable_sm80_to_sm89INS1_16FlashAttnBwdSm80INS1_25CollectiveMainloopBwdSm80ILi2ELi1EN4cute5tupleIJNS5_1CILi64EEENS7_ILi96EEENS7_ILi128EEEEEENS_6half_tEfNS_4arch4Sm80ELb1ELb0ELb1ELb0ELb1ELb0ELb0ELb0ELi2ELi2ELi2ELi2ELb1EEENS1_21CollectiveEpilogueBwdISB_SC_SE_Li256ELb0ELb0ELi4EEENS1_25SingleTileBwdLPTSchedulerILb0ELi96ELb1EEEEEEEEEvNT_6ParamsE --------------------------
	.section	.nv.info._ZN7cutlass13device_kernelIN5flash19enable_sm80_to_sm89INS1_16FlashAttnBwdSm80INS1_25CollectiveMainloopBwdSm80ILi2ELi1EN4cute5tupleIJNS5_1CILi64EEENS7_ILi96EEENS7_ILi128EEEEEENS_6half_tEfNS_4arch4Sm80ELb1ELb0ELb1ELb0ELb1ELb0ELb0ELb0ELi2ELi2ELi2ELi2ELb1EEENS1_21CollectiveEpilogueBwdISB_SC_SE_Li256ELb0ELb0ELi4EEENS1_25SingleTileBwdLPTSchedulerILb0ELi96ELb1EEEEEEEEEvNT_6ParamsE,"",@"SHT_CUDA_INFO"
	.sectionflags	@""
	.align	4


	//----- nvinfo : EIATTR_CUDA_API_VERSION
	.align		4
        /*0000*/ 	.byte	0x04, 0x37
        /*0002*/ 	.short	(.L_534 - .L_533)
.L_533:
        /*0004*/ 	.word	0x00000082


	//----- nvinfo : EIATTR_KPARAM_INFO
	.align		4
.L_534:
        /*0008*/ 	.byte	0x04, 0x17
        /*000a*/ 	.short	(.L_536 - .L_535)
.L_535:
        /*000c*/ 	.word	0x00000000
        /*0010*/ 	.short	0x0000
        /*0012*/ 	.short	0x0000
        /*0014*/ 	.byte	0x00, 0xf0, 0x21, 0x0a


	//----- nvinfo : EIATTR_SPARSE_MMA_MASK
	.align		4
.L_536:
        /*0018*/ 	.byte	0x03, 0x50
        /*001a*/ 	.short	0x0000


	//----- nvinfo : EIATTR_MAXREG_COUNT
	.align		4
        /*001c*/ 	.byte	0x03, 0x1b
        /*001e*/ 	.short	0x00ff


	//----- nvinfo : EIATTR_MERCURY_ISA_VERSION
	.align		4
        /*0020*/ 	.byte	0x03, 0x5f
        /*0022*/ 	.short	0x0101


	//----- nvinfo : EIATTR_EXIT_INSTR_OFFSETS
	.align		4
        /*0024*/ 	.byte	0x04, 0x1c
        /*0026*/ 	.short	(.L_538 - .L_537)


	//   ....[0]....
.L_537:
        /*0028*/ 	.word	0x00000010


	//----- nvinfo : EIATTR_MAX_THREADS
	.align		4
.L_538:
        /*002c*/ 	.byte	0x04, 0x05
        /*002e*/ 	.short	(.L_540 - .L_539)
.L_539:
        /*0030*/ 	.word	0x00000100
        /*0034*/ 	.word	0x00000001
        /*0038*/ 	.word	0x00000001


	//----- nvinfo : EIATTR_CBANK_PARAM_SIZE
	.align		4
.L_540:
        /*003c*/ 	.byte	0x03, 0x19
        /*003e*/ 	.short	0x0288


	//----- nvinfo : EIATTR_PARAM_CBANK
	.align		4
        /*0040*/ 	.byte	0x04, 0x0a
        /*0042*/ 	.short	(.L_542 - .L_541)
	.align		4
.L_541:
        /*0044*/ 	.word	index@(.nv.constant0._ZN7cutlass13device_kernelIN5flash19enable_sm80_to_sm89INS1_16FlashAttnBwdSm80INS1_25CollectiveMainloopBwdSm80ILi2ELi1EN4cute5tupleIJNS5_1CILi64EEENS7_ILi96EEENS7_ILi128EEEEEENS_6half_tEfNS_4arch4Sm80ELb1ELb0ELb1ELb0ELb1ELb0ELb0ELb0ELi2ELi2ELi2ELi2ELb1EEENS1_21CollectiveEpilogueBwdISB_SC_SE_Li256ELb0ELb0ELi4EEENS1_25SingleTileBwdLPTSchedulerILb0ELi96ELb1EEEEEEEEEvNT_6ParamsE)
        /*0048*/ 	.short	0x0210
        /*004a*/ 	.short	0x0288


	//----- nvinfo : EIATTR_SW_WAR
	.align		4
.L_542:
        /*004c*/ 	.byte	0x04, 0x36
        /*004e*/ 	.short	(.L_544 - .L_543)
.L_543:
        /*0050*/ 	.word	0x00000008
.L_544:


//--------------------- .nv.info._ZN7cutlass13device_kernelIN5flash19enable_sm80_to_sm89INS1_16FlashAttnBwdSm80INS1_25CollectiveMainloopBwdSm80ILi2ELi1EN4cute5tupleIJNS5_1CILi64EEENS7_ILi96EEENS7_ILi128EEEEEENS_6half_tEfNS_4arch4Sm80ELb1ELb0ELb1ELb0ELb0ELb0ELb0ELb0ELi2ELi2ELi2ELi2ELb1EEENS1_24CollectiveEpilogueBwdGQAISB_fSE_Li256ELb0ELb0EEENS1_25SingleTileBwdLPTSchedulerILb0ELi96ELb0EEEEEEEEEvNT_6ParamsE --------------------------
	.section	.nv.info._ZN7cutlass13device_kernelIN5flash19enable_sm80_to_sm89INS1_16FlashAttnBwdSm80INS1_25CollectiveMainloopBwdSm80ILi2ELi1EN4cute5tupleIJNS5_1CILi64EEENS7_ILi96EEENS7_ILi128EEEEEENS_6half_tEfNS_4arch4Sm80ELb1ELb0ELb1ELb0ELb0ELb0ELb0ELb0ELi2ELi2ELi2ELi2ELb1EEENS1_24CollectiveEpilogueBwdGQAISB_fSE_Li256ELb0ELb0EEENS1_25SingleTileBwdLPTSchedulerILb0ELi96ELb0EEEEEEEEEvNT_6ParamsE,"",@"SHT_CUDA_INFO"
	.sectionflags	@""
	.align	4


	//----- nvinfo : EIATTR_CUDA_API_VERSION
	.align		4
        /*0000*/ 	.byte	0x04, 0x37
        /*0002*/ 	.short	(.L_546 - .L_545)
.L_545:
        /*0004*/ 	.word	0x00000082


	//----- nvinfo : EIATTR_KPARAM_INFO
	.align		4
.L_546:
        /*0008*/ 	.byte	0x04, 0x17
        /*000a*/ 	.short	(.L_548 - .L_547)
.L_547:
        /*000c*/ 	.word	0x00000000
        /*0010*/ 	.short	0x0000
        /*0012*/ 	.short	0x0000
        /*0014*/ 	.byte	0x00, 0xf0, 0x41, 0x0a


	//----- nvinfo : EIATTR_SPARSE_MMA_MASK
	.align		4
.L_548:
        /*0018*/ 	.byte	0x03, 0x50
        /*001a*/ 	.short	0x0000


	//----- nvinfo : EIATTR_MAXREG_COUNT
	.align		4
        /*001c*/ 	.byte	0x03, 0x1b
        /*001e*/ 	.short	0x00ff


	//----- nvinfo : EIATTR_MERCURY_ISA_VERSION
	.align		4
        /*0020*/ 	.byte	0x03, 0x5f
        /*0022*/ 	.short	0x0101


	//----- nvinfo : EIATTR_EXIT_INSTR_OFFSETS
	.align		4
        /*0024*/ 	.byte	0x04, 0x1c
        /*0026*/ 	.short	(.L_550 - .L_549)


	//   ....[0]....
.L_549:
        /*0028*/ 	.word	0x00000010


	//----- nvinfo : EIATTR_MAX_THREADS
	.align		4
.L_550:
        /*002c*/ 	.byte	0x04, 0x05
        /*002e*/ 	.short	(.L_552 - .L_551)
.L_551:
        /*0030*/ 	.word	0x00000100
        /*0034*/ 	.word	0x00000001
        /*0038*/ 	.word	0x00000001


	//----- nvinfo : EIATTR_CBANK_PARAM_SIZE
	.align		4
.L_552:
        /*003c*/ 	.byte	0x03, 0x19
        /*003e*/ 	.short	0x0290


	//----- nvinfo : EIATTR_PARAM_CBANK
	.align		4
        /*0040*/ 	.byte	0x04, 0x0a
        /*0042*/ 	.short	(.L_554 - .L_553)
	.align		4
.L_553:
        /*0044*/ 	.word	index@(.nv.constant0._ZN7cutlass13device_kernelIN5flash19enable_sm80_to_sm89INS1_16FlashAttnBwdSm80INS1_25CollectiveMainloopBwdSm80ILi2ELi1EN4cute5tupleIJNS5_1CILi64EEENS7_ILi96EEENS7_ILi128EEEEEENS_6half_tEfNS_4arch4Sm80ELb1ELb0ELb1ELb0ELb0ELb0ELb0ELb0ELi2ELi2ELi2ELi2ELb1EEENS1_24CollectiveEpilogueBwdGQAISB_fSE_Li256ELb0ELb0EEENS1_25SingleTileBwdLPTSchedulerILb0ELi96ELb0EEEEEEEEEvNT_6ParamsE)
        /*0048*/ 	.short	0x0210
        /*004a*/ 	.short	0x0290


	//----- nvinfo : EIATTR_SW_WAR
	.align		4
.L_554:
        /*004c*/ 	.byte	0x04, 0x36
        /*004e*/ 	.short	(.L_556 - .L_555)
.L_555:
        /*0050*/ 	.word	0x00000008
.L_556:


//--------------------- .nv.info._ZN7cutlass13device_kernelIN5flash19enable_sm80_to_sm89INS1_16FlashAttnBwdSm80INS1_25CollectiveMainloopBwdSm80ILi2ELi1EN4cute5tupleIJNS5_1CILi64EEENS7_ILi96EEENS7_ILi128EEEEEENS_6half_tEfNS_4arch4Sm80ELb1ELb0ELb1ELb0ELb1ELb0ELb0ELb0ELi2ELi2ELi2ELi2ELb1EEENS1_24CollectiveEpilogueBwdGQAISB_fSE_Li256ELb0ELb1EEENS1_25SingleTileBwdLPTSchedulerILb0ELi96ELb1EEEEEEEEEvNT_6ParamsE --------------------------
	.section	.nv.info._ZN7cutlass13device_kernelIN5flash19enable_sm80_to_sm89INS1_16FlashAttnBwdSm80INS1_25CollectiveMainloopBwdSm80ILi2ELi1EN4cute5tupleIJNS5_1CILi64EEENS7_ILi96EEENS7_ILi128EEEEEENS_6half_tEfNS_4arch4Sm80ELb1ELb0ELb1ELb0ELb1ELb0ELb0ELb0ELi2ELi2ELi2ELi2ELb1EEENS1_24CollectiveEpilogueBwdGQAISB_fSE_Li256ELb0ELb1EEENS1_25SingleTileBwdLPTSchedulerILb0ELi96ELb1EEEEEEEEEvNT_6ParamsE,"",@"SHT_CUDA_INFO"
	.sectionflags	@""
	.align	4


	//----- nvinfo : EIATTR_CUDA_API_VERSION
	.align		4
        /*0000*/ 	.byte	0x04, 0x37
        /*0002*/ 	.short	(.L_558 - .L_557)
.L_557:
        /*0004*/ 	.word	0x00000082


	//----- nvinfo : EIATTR_KPARAM_INFO
	.align		4
.L_558:
        /*0008*/ 	.byte	0x04, 0x17
        /*000a*/ 	.short	(.L_560 - .L_559)
.L_559:
        /*000c*/ 	.word	0x00000000
        /*0010*/ 	.short	0x0000
        /*0012*/ 	.short	0x0000
        /*0014*/ 	.byte	0x00, 0xf0, 0x41, 0x0a


	//----- nvinfo : EIATTR_SPARSE_MMA_MASK
	.align		4
.L_560:
        /*0018*/ 	.byte	0x03, 0x50
        /*001a*/ 	.short	0x0000


	//----- nvinfo : EIATTR_MAXREG_COUNT
	.align		4
        /*001c*/ 	.byte	0x03, 0x1b
        /*001e*/ 	.short	0x00ff


	//----- nvinfo : EIATTR_MERCURY_ISA_VERSION
	.align		4
        /*0020*/ 	.byte	0x03, 0x5f
        /*0022*/ 	.short	0x0101


	//----- nvinfo : EIATTR_EXIT_INSTR_OFFSETS
	.align		4
        /*0024*/ 	.byte	0x04, 0x1c
        /*0026*/ 	.short	(.L_562 - .L_561)


	//   ....[0]....
.L_561:
        /*0028*/ 	.word	0x00000010


	//----- nvinfo : EIATTR_MAX_THREADS
	.align		4
.L_562:
        /*002c*/ 	.byte	0x04, 0x05
        /*002e*/ 	.short	(.L_564 - .L_563)
.L_563:
        /*0030*/ 	.word	0x00000100
        /*0034*/ 	.word	0x00000001
        /*0038*/ 	.word	0x00000001


	//----- nvinfo : EIATTR_CBANK_PARAM_SIZE
	.align		4
.L_564:
        /*003c*/ 	.byte	0x03, 0x19
        /*003e*/ 	.short	0x0290


	//----- nvinfo : EIATTR_PARAM_CBANK
	.align		4
        /*0040*/ 	.byte	0x04, 0x0a
        /*0042*/ 	.short	(.L_566 - .L_565)
	.align		4
.L_565:
        /*0044*/ 	.word	index@(.nv.constant0._ZN7cutlass13device_kernelIN5flash19enable_sm80_to_sm89INS1_16FlashAttnBwdSm80INS1_25CollectiveMainloopBwdSm80ILi2ELi1EN4cute5tupleIJNS5_1CILi64EEENS7_ILi96EEENS7_ILi128EEEEEENS_6half_tEfNS_4arch4Sm80ELb1ELb0ELb1ELb0ELb1ELb0ELb0ELb0ELi2ELi2ELi2ELi2ELb1EEENS1_24CollectiveEpilogueBwdGQAISB_fSE_Li256ELb0ELb1EEENS1_25SingleTileBwdLPTSchedulerILb0ELi96ELb1EEEEEEEEEvNT_6ParamsE)
        /*0048*/ 	.short	0x0210
        /*004a*/ 	.short	0x0290


	//----- nvinfo : EIATTR_SW_WAR
	.align		4
.L_566:
        /*004c*/ 	.byte	0x04, 0x36
        /*004e*/ 	.short	(.L_568 - .L_567)
.L_567:
        /*0050*/ 	.word	0x00000008
.L_568:


//--------------------- .nv.info._ZN7cutlass13device_kernelIN5flash19enable_sm80_to_sm89INS1_16FlashAttnBwdSm80INS1_25CollectiveMainloopBwdSm80ILi2ELi1EN4cute5tupleIJNS5_1CILi64EEENS7_ILi96EEENS7_ILi128EEEEEENS_6half_tEfNS_4arch4Sm80ELb1ELb0ELb1ELb1ELb0ELb0ELb0ELb0ELi2ELi2ELi2ELi2ELb1EEENS1_21CollectiveEpilogueBwdISB_SC_SE_Li256ELb1ELb0ELi4EEENS1_25SingleTileBwdLPTSchedulerILb1ELi96ELb0EEEEEEEEEvNT_6ParamsE --------------------------
	.section	.nv.info._ZN7cutlass13device_kernelIN5flash19enable_sm80_to_sm89INS1_16FlashAttnBwdSm80INS1_25CollectiveMainloopBwdSm80ILi2ELi1EN4cute5tupleIJNS5_1CILi64EEENS7_ILi96EEENS7_ILi128EEEEEENS_6half_tEfNS_4arch4Sm80ELb1ELb0ELb1ELb1ELb0ELb0ELb0ELb0ELi2ELi2ELi2ELi2ELb1EEENS1_21CollectiveEpilogueBwdISB_SC_SE_Li256ELb1ELb0ELi4EEENS1_25SingleTileBwdLPTSchedulerILb1ELi96ELb0EEEEEEEEEvNT_6ParamsE,"",@"SHT_CUDA_INFO"
	.sectionflags	@""
	.align	4


	//----- nvinfo : EIATTR_CUDA_API_VERSION
	.align		4
        /*0000*/ 	.byte	0x04, 0x37
        /*0002*/ 	.short	(.L_570 - .L_569)
.L_569:
        /*0004*/ 	.word	0x00000082


	//----- nvinfo : EIATTR_KPARAM_INFO
	.align		4
.L_570:
        /*0008*/ 	.byte	0x04, 0x17
        /*000a*/ 	.short	(.L_572 - .L_571)
.L_571:
        /*000c*/ 	.word	0x00000000
        /*0010*/ 	.short	0x0000
        /*0012*/ 	.short	0x0000
        /*0014*/ 	.byte	0x00, 0xf0, 0x21, 0x0a


	//----- nvinfo : EIATTR_SPARSE_MMA_MASK
	.align		4
.L_572:
        /*0018*/ 	.byte	0x03, 0x50
        /*001a*/ 	.short	0x0000


	//----- nvinfo : EIATTR_MAXREG_COUNT
	.align		4
        /*001c*/ 	.byte	0x03, 0x1b
        /*001e*/ 	.short	0x00ff


	//----- nvinfo : EIATTR_MERCURY_ISA_VERSION
	.align		4
        /*0020*/ 	.byte	0x03, 0x5f
        /*0022*/ 	.short	0x0101


	//----- nvinfo : EIATTR_EXIT_INSTR_OFFSETS
	.align		4
        /*0024*/ 	.byte	0x04, 0x1c
        /*0026*/ 	.short	(.L_574 - .L_573)


	//   ....[0]....
.L_573:
        /*0028*/ 	.word	0x00000010


	//----- nvinfo : EIATTR_MAX_THREADS
	.align		4
.L_574:
        /*002c*/ 	.byte	0x04, 0x05
        /*002e*/ 	.short	(.L_576 - .L_575)
.L_575:
        /*0030*/ 	.word	0x00000100
        /*0034*/ 	.word	0x00000001
        /*0038*/ 	.word	0x00000001


	//----- nvinfo : EIATTR_CBANK_PARAM_SIZE
	.align		4
.L_576:
        /*003c*/ 	.byte	0x03, 0x19
        /*003e*/ 	.short	0x0288


	//----- nvinfo : EIATTR_PARAM_CBANK
	.align		4
        /*0040*/ 	.byte	0x04, 0x0a
        /*0042*/ 	.short	(.L_578 - .L_577)
	.align		4
.L_577:
        /*0044*/ 	.word	index@(.nv.constant0._ZN7cutlass13device_kernelIN5flash19enable_sm80_to_sm89INS1_16FlashAttnBwdSm80INS1_25CollectiveMainloopBwdSm80ILi2ELi1EN4cute5tupleIJNS5_1CILi64EEENS7_ILi96EEENS7_ILi128EEEEEENS_6half_tEfNS_4arch4Sm80ELb1ELb0ELb1ELb1ELb0ELb0ELb0ELb0ELi2ELi2ELi2ELi2ELb1EEENS1_21CollectiveEpilogueBwdISB_SC_SE_Li256ELb1ELb0ELi4EEENS1_25SingleTileBwdLPTSchedulerILb1ELi96ELb0EEEEEEEEEvNT_6ParamsE)
        /*0048*/ 	.short	0x0210
        /*004a*/ 	.short	0x0288


	//----- nvinfo : EIATTR_SW_WAR
	.align		4
.L_578:
        /*004c*/ 	.byte	0x04, 0x36
        /*004e*/ 	.short	(.L_580 - .L_579)
.L_579:
        /*0050*/ 	.word	0x00000008
.L_580:


//--------------------- .nv.info._ZN7cutlass13device_kernelIN5flash19enable_sm80_to_sm89INS1_16FlashAttnBwdSm80INS1_25CollectiveMainloopBwdSm80ILi2ELi1EN4cute5tupleIJNS5_1CILi64EEENS7_ILi96EEENS7_ILi128EEEEEENS_6half_tEfNS_4arch4Sm80ELb1ELb0ELb1ELb1ELb1ELb0ELb0ELb0ELi2ELi2ELi2ELi2ELb1EEENS1_21CollectiveEpilogueBwdISB_SC_SE_Li256ELb1ELb0ELi4EEENS1_25SingleTileBwdLPTSchedulerILb1ELi96ELb1EEEEEEEEEvNT_6ParamsE --------------------------
	.section	.nv.info._ZN7cutlass13device_kernelIN5flash19enable_sm80_to_sm89INS1_16FlashAttnBwdSm80INS1_25CollectiveMainloopBwdSm80ILi2ELi1EN4cute5tupleIJNS5_1CILi64EEENS7_ILi96EEENS7_ILi128EEEEEENS_6half_tEfNS_4arch4Sm80ELb1ELb0ELb1ELb1ELb1ELb0ELb0ELb0ELi2ELi2ELi2ELi2ELb1EEENS1_21CollectiveEpilogueBwdISB_SC_SE_Li256ELb1ELb0ELi4EEENS1_25SingleTileBwdLPTSchedulerILb1ELi96ELb1EEEEEEEEEvNT_6ParamsE,"",@"SHT_CUDA_INFO"
	.sectionflags	@""
	.align	4


	//----- nvinfo : EIATTR_CUDA_API_VERSION
	.align		4
        /*0000*/ 	.byte	0x04, 0x37
        /*0002*/ 	.short	(.L_582 - .L_581)
.L_581:
        /*0004*/ 	.word	0x00000082


	//----- nvinfo : EIATTR_KPARAM_INFO
	.align		4
.L_582:
        /*0008*/ 	.byte	0x04, 0x17
        /*000a*/ 	.short	(.L_584 - .L_583)
.L_583:
        /*000c*/ 	.word	0x00000000
        /*0010*/ 	.short	0x0000
        /*0012*/ 	.short	0x0000
        /*0014*/ 	.byte	0x00, 0xf0, 0x21, 0x0a


	//----- nvinfo : EIATTR_SPARSE_MMA_MASK
	.align		4
.L_584:
        /*0018*/ 	.byte	0x03, 0x50
        /*001a*/ 	.short	0x0000


	//----- nvinfo : EIATTR_MAXREG_COUNT
	.align		4
        /*001c*/ 	.byte	0x03, 0x1b
        /*001e*/ 	.short	0x00ff


	//----- nvinfo : EIATTR_MERCURY_ISA_VERSION
	.align		4
        /*0020*/ 	.byte	0x03, 0x5f
        /*0022*/ 	.short	0x0101


	//----- nvinfo : EIATTR_EXIT_INSTR_OFFSETS
	.align		4
        /*0024*/ 	.byte	0x04, 0x1c
        /*0026*/ 	.short	(.L_586 - .L_585)


	//   ....[0]....
.L_585:
        /*0028*/ 	.word	0x00000010


	//----- nvinfo : EIATTR_MAX_THREADS
	.align		4
.L_586:
        /*002c*/ 	.byte	0x04, 0x05
        /*002e*/ 	.short	(.L_588 - .L_587)
.L_587:
        /*0030*/ 	.word	0x00000100
        /*0034*/ 	.word	0x00000001
        /*0038*/ 	.word	0x00000001


	//----- nvinfo : EIATTR_CBANK_PARAM_SIZE
	.align		4
.L_588:
        /*003c*/ 	.byte	0x03, 0x19
        /*003e*/ 	.short	0x0288


	//----- nvinfo : EIATTR_PARAM_CBANK
	.align		4
        /*0040*/ 	.byte	0x04, 0x0a
        /*0042*/ 	.short	(.L_590 - .L_589)
	.align		4
.L_589:
        /*0044*/ 	.word	index@(.nv.constant0._ZN7cutlass13device_kernelIN5flash19enable_sm80_to_sm89INS1_16FlashAttnBwdSm80INS1_25CollectiveMainloopBwdSm80ILi2ELi1EN4cute5tupleIJNS5_1CILi64EEENS7_ILi96EEENS7_ILi128EEEEEENS_6half_tEfNS_4arch4Sm80ELb1ELb0ELb1ELb1ELb1ELb0ELb0ELb0ELi2ELi2ELi2ELi2ELb1EEENS1_21CollectiveEpilogueBwdISB_SC_SE_Li256ELb1ELb0ELi4EEENS1_25SingleTileBwdLPTSchedulerILb1ELi96ELb1EEEEEEEEEvNT_6ParamsE)
        /*0048*/ 	.short	0x0210
        /*004a*/ 	.short	0x0288


	//----- nvinfo : EIATTR_SW_WAR
	.align		4
.L_590:
        /*004c*/ 	.byte	0x04, 0x36
        /*004e*/ 	.short	(.L_592 - .L_591)
.L_591:
        /*0050*/ 	.word	0x00000008
.L_592:


//--------------------- .nv.info._ZN7cutlass13device_kernelIN5flash19enable_sm80_to_sm89INS1_16FlashAttnBwdSm80INS1_25CollectiveMainloopBwdSm80ILi2ELi1EN4cute5tupleIJNS5_1CILi64EEENS7_ILi96EEENS7_ILi128EEEEEENS_6half_tEfNS_4arch4Sm80ELb1ELb0ELb1ELb1ELb0ELb0ELb0ELb0ELi2ELi2ELi2ELi2ELb1EEENS1_24CollectiveEpilogueBwdGQAISB_fSE_Li256ELb1ELb0EEENS1_25SingleTileBwdLPTSchedulerILb1ELi96ELb0EEEEEEEEEvNT_6ParamsE --------------------------
	.section	.nv.info._ZN7cutlass13device_kernelIN5flash19enable_sm80_to_sm89INS1_16FlashAttnBwdSm80INS1_25CollectiveMainloopBwdSm80ILi2ELi1EN4cute5tupleIJNS5_1CILi64EEENS7_ILi96EEENS7_ILi128EEEEEENS_6half_tEfNS_4arch4Sm80ELb1ELb0ELb1ELb1ELb0ELb0ELb0ELb0ELi2ELi2ELi2ELi2ELb1EEENS1_24CollectiveEpilogueBwdGQAISB_fSE_Li256ELb1ELb0EEENS1_25SingleTileBwdLPTSchedulerILb1ELi96ELb0EEEEEEEEEvNT_6ParamsE,"",@"SHT_CUDA_INFO"
	.sectionflags	@""
	.align	4


	//----- nvinfo : EIATTR_CUDA_API_VERSION
	.align		4
        /*0000*/ 	.byte	0x04, 0x37
        /*0002*/ 	.short	(.L_594 - .L_593)
.L_593:
        /*0004*/ 	.word	0x00000082


	//----- nvinfo : EIATTR_KPARAM_INFO
	.align		4
.L_594:
        /*0008*/ 	.byte	0x04, 0x17
        /*000a*/ 	.short	(.L_596 - .L_595)
.L_595:
        /*000c*/ 	.word	0x00000000
        /*0010*/ 	.short	0x0000
        /*0012*/ 	.short	0x0000
        /*0014*/ 	.byte	0x00, 0xf0, 0x41, 0x0a


	//----- nvinfo : EIATTR_SPARSE_MMA_MASK
	.align		4
.L_596:
        /*0018*/ 	.byte	0x03, 0x50
        /*001a*/ 	.short	0x0000


	//----- nvinfo : EIATTR_MAXREG_COUNT
	.align		4
        /*001c*/ 	.byte	0x03, 0x1b
        /*001e*/ 	.short	0x00ff


	//----- nvinfo : EIATTR_MERCURY_ISA_VERSION
	.align		4
        /*0020*/ 	.byte	0x03, 0x5f
        /*0022*/ 	.short	0x0101


	//----- nvinfo : EIATTR_EXIT_INSTR_OFFSETS
	.align		4
        /*0024*/ 	.byte	0x04, 0x1c
        /*0026*/ 	.short	(.L_598 - .L_597)


	//   ....[0]....
.L_597:
        /*0028*/ 	.word	0x00000010


	//----- nvinfo : EIATTR_MAX_THREADS
	.align		4
.L_598:
        /*002c*/ 	.byte	0x04, 0x05
        /*002e*/ 	.short	(.L_600 - .L_599)
.L_599:
        /*0030*/ 	.word	0x00000100
        /*0034*/ 	.word	0x00000001
        /*0038*/ 	.word	0x00000001


	//----- nvinfo : EIATTR_CBANK_PARAM_SIZE
	.align		4
.L_600:
        /*003c*/ 	.byte	0x03, 0x19
        /*003e*/ 	.short	0x0290


	//----- nvinfo : EIATTR_PARAM_CBANK
	.align		4
        /*0040*/ 	.byte	0x04, 0x0a
        /*0042*/ 	.short	(.L_602 - .L_601)
	.align		4
.L_601:
        /*0044*/ 	.word	index@(.nv.constant0._ZN7cutlass13device_kernelIN5flash19enable_sm80_to_sm89INS1_16FlashAttnBwdSm80INS1_25CollectiveMainloopBwdSm80ILi2ELi1EN4cute5tupleIJNS5_1CILi64EEENS7_ILi96EEENS7_ILi128EEEEEENS_6half_tEfNS_4arch4Sm80ELb1ELb0ELb1ELb1ELb0ELb0ELb0ELb0ELi2ELi2ELi2ELi2ELb1EEENS1_24CollectiveEpilogueBwdGQAISB_fSE_Li256ELb1ELb0EEENS1_25SingleTileBwdLPTSchedulerILb1ELi96ELb0EEEEEEEEEvNT_6ParamsE)
        /*0048*/ 	.short	0x0210
        /*004a*/ 	.short	0x0290


	//----- nvinfo : EIATTR_SW_WAR
	.align		4
.L_602:
        /*004c*/ 	.byte	0x04, 0x36
        /*004e*/ 	.short	(.L_604 - .L_603)
.L_603:
        /*0050*/ 	.word	0x00000008
.L_604:


//--------------------- .nv.info._ZN7cutlass13device_kernelIN5flash32FlashAttnBwdPostprocessConvertdQIN4cute5tupleIJNS3_1CILi96EEENS5_ILi128EEEEEENS_6half_tEfNS_4arch4Sm80ELi256ENS3_8TiledMMAINS3_8MMA_AtomIJNS3_28SM80_16x8x16_F32F16F16F32_TNEEEENS3_6LayoutINS4_IJNS5_ILi2EEENS5_ILi4EEENS5_ILi1EEEEEENS4_IJSJ_SH_NS5_ILi0EEEEEEEENS4_IJNS5_ILi32EEENS5_ILi64EEENS5_ILi16EEEEEEEELb0EEEEEvNT_6ParamsE --------------------------
	.section	.nv.info._ZN7cutlass13device_kernelIN5flash32FlashAttnBwdPostprocessConvertdQIN4cute5tupleIJNS3_1CILi96EEENS5_ILi128EEEEEENS_6half_tEfNS_4arch4Sm80ELi256ENS3_8TiledMMAINS3_8MMA_AtomIJNS3_28SM80_16x8x16_F32F16F16F32_TNEEEENS3_6LayoutINS4_IJNS5_ILi2EEENS5_ILi4EEENS5_ILi1EEEEEENS4_IJSJ_SH_NS5_ILi0EEEEEEEENS4_IJNS5_ILi32EEENS5_ILi64EEENS5_ILi16EEEEEEEELb0EEEEEvNT_6ParamsE,"",@"SHT_CUDA_INFO"
	.sectionflags	@""
	.align	4


	//----- nvinfo : EIATTR_CUDA_API_VERSION
	.align		4
        /*0000*/ 	.byte	0x04, 0x37
        /*0002*/ 	.short	(.L_606 - .L_605)
.L_605:
        /*0004*/ 	.word	0x00000082


	//----- nvinfo : EIATTR_KPARAM_INFO
	.align		4
.L_606:
        /*0008*/ 	.byte	0x04, 0x17
        /*000a*/ 	.short	(.L_608 - .L_607)
.L_607:
        /*000c*/ 	.word	0x00000000
        /*0010*/ 	.short	0x0000
        /*0012*/ 	.short	0x0000
        /*0014*/ 	.byte	0x00, 0xf0, 0xc1, 0x01


	//----- nvinfo : EIATTR_SPARSE_MMA_MASK
	.align		4
.L_608:
        /*0018*/ 	.byte	0x03, 0x50
        /*001a*/ 	.short	0x0000


	//----- nvinfo : EIATTR_MAXREG_COUNT
	.align		4
        /*001c*/ 	.byte	0x03, 0x1b
        /*001e*/ 	.short	0x0080


	//----- nvinfo : EIATTR_NUM_BARRIERS
	.align		4
        /*0020*/ 	.byte	0x02, 0x4c
        /*0022*/ 	.byte	0x01
	.zero		1


	//----- nvinfo : EIATTR_MERCURY_ISA_VERSION
	.align		4
        /*0024*/ 	.byte	0x03, 0x5f
        /*0026*/ 	.short	0x0101


	//----- nvinfo : EIATTR_EXIT_INSTR_OFFSETS
	.align		4
        /*0028*/ 	.byte	0x04, 0x1c
        /*002a*/ 	.short	(.L_610 - .L_609)


	//   ....[0]....
.L_609:
        /*002c*/ 	.word	0x000001a0


	//   ....[1]....
        /*0030*/ 	.word	0x00001990


	//   ....[2]....
        /*0034*/ 	.word	0x00001a60


	//----- nvinfo : EIATTR_MAX_THREADS
	.align		4
.L_610:
        /*0038*/ 	.byte	0x04, 0x05
        /*003a*/ 	.short	(.L_612 - .L_611)
.L_611:
        /*003c*/ 	.word	0x00000100
        /*0040*/ 	.word	0x00000001
        /*0044*/ 	.word	0x00000001


	//----- nvinfo : EIATTR_CRS_STACK_SIZE
	.align		4
.L_612:
        /*0048*/ 	.byte	0x04, 0x1e
        /*004a*/ 	.short	(.L_614 - .L_613)
.L_613:
        /*004c*/ 	.word	0x00000000


	//----- nvinfo : EIATTR_CBANK_PARAM_SIZE
	.align		4
.L_614:
        /*0050*/ 	.byte	0x03, 0x19
        /*0052*/ 	.short	0x0070


	//----- nvinfo : EIATTR_PARAM_CBANK
	.align		4
        /*0054*/ 	.byte	0x04, 0x0a
        /*0056*/ 	.short	(.L_616 - .L_615)
	.align		4
.L_615:
        /*0058*/ 	.word	index@(.nv.constant0._ZN7cutlass13device_kernelIN5flash32FlashAttnBwdPostprocessConvertdQIN4cute5tupleIJNS3_1CILi96EEENS5_ILi128EEEEEENS_6half_tEfNS_4arch4Sm80ELi256ENS3_8TiledMMAINS3_8MMA_AtomIJNS3_28SM80_16x8x16_F32F16F16F32_TNEEEENS3_6LayoutINS4_IJNS5_ILi2EEENS5_ILi4EEENS5_ILi1EEEEEENS4_IJSJ_SH_NS5_ILi0EEEEEEEENS4_IJNS5_ILi32EEENS5_ILi64EEENS5_ILi16EEEEEEEELb0EEEEEvNT_6ParamsE)
        /*005c*/ 	.short	0x0210
        /*005e*/ 	.short	0x0070


	//----- nvinfo : EIATTR_SW_WAR
	.align		4
.L_616:
        /*0060*/ 	.byte	0x04, 0x36
        /*0062*/ 	.short	(.L_618 - .L_617)
.L_617:
        /*0064*/ 	.word	0x00000008
.L_618:


//--------------------- .nv.info._ZN7cutlass13device_kernelIN5flash19enable_sm80_to_sm89INS1_16FlashAttnBwdSm80INS1_25CollectiveMainloopBwdSm80ILi2ELi1EN4cute5tupleIJNS5_1CILi64EEENS7_ILi96EEENS7_ILi128EEEEEENS_6half_tEfNS_4arch4Sm80ELb1ELb0ELb1ELb1ELb1ELb0ELb0ELb0ELi2ELi2ELi2ELi2ELb1EEENS1_24CollectiveEpilogueBwdGQAISB_fSE_Li256ELb1ELb1EEENS1_25SingleTileBwdLPTSchedulerILb1ELi96ELb1EEEEEEEEEvNT_6ParamsE --------------------------
	.section	.nv.info._ZN7cutlass13device_kernelIN5flash19enable_sm80_to_sm89INS1_16FlashAttnBwdSm80INS1_25CollectiveMainloopBwdSm80ILi2ELi1EN4cute5tupleIJNS5_1CILi64EEENS7_ILi96EEENS7_ILi128EEEEEENS_6half_tEfNS_4arch4Sm80ELb1ELb0ELb1ELb1ELb1ELb0ELb0ELb0ELi2ELi2ELi2ELi2ELb1EEENS1_24CollectiveEpilogueBwdGQAISB_fSE_Li256ELb1ELb1EEENS1_25SingleTileBwdLPTSchedulerILb1ELi96ELb1EEEEEEEEEvNT_6ParamsE,"",@"SHT_CUDA_INFO"
	.sectionflags	@""
	.align	4


	//----- nvinfo : EIATTR_CUDA_API_VERSION
	.align		4
        /*0000*/ 	.byte	0x04, 0x37
        /*0002*/ 	.short	(.L_620 - .L_619)
.L_619:
        /*0004*/ 	.word	0x00000082


	//----- nvinfo : EIATTR_KPARAM_INFO
	.align		4
.L_620:
        /*0008*/ 	.byte	0x04, 0x17
        /*000a*/ 	.short	(.L_622 - .L_621)
.L_621:
        /*000c*/ 	.word	0x00000000
        /*0010*/ 	.short	0x0000
        /*0012*/ 	.short	0x0000
        /*0014*/ 	.byte	0x00, 0xf0, 0x41, 0x0a


	//----- nvinfo : EIATTR_SPARSE_MMA_MASK
	.align		4
.L_622:
        /*0018*/ 	.byte	0x03, 0x50
        /*001a*/ 	.short	0x0000


	//----- nvinfo : EIATTR_MAXREG_COUNT
	.align		4
        /*001c*/ 	.byte	0x03, 0x1b
        /*001e*/ 	.short	0x00ff


	//----- nvinfo : EIATTR_MERCURY_ISA_VERSION
	.align		4
        /*0020*/ 	.byte	0x03, 0x5f
        /*0022*/ 	.short	0x0101


	//----- nvinfo : EIATTR_EXIT_INSTR_OFFSETS
	.align		4
        /*0024*/ 	.byte	0x04, 0x1c
        /*0026*/ 	.short	(.L_624 - .L_623)


	//   ....[0]....
.L_623:
        /*0028*/ 	.word	0x00000010


	//----- nvinfo : EIATTR_MAX_THREADS
	.align		4
.L_624:
        /*002c*/ 	.byte	0x04, 0x05
        /*002e*/ 	.short	(.L_626 - .L_625)
.L_625:
        /*0030*/ 	.word	0x00000100
        /*0034*/ 	.word	0x00000001
        /*0038*/ 	.word	0x00000001


	//----- nvinfo : EIATTR_CBANK_PARAM_SIZE
	.align		4
.L_626:
        /*003c*/ 	.byte	0x03, 0x19
        /*003e*/ 	.short	0x0290


	//----- nvinfo : EIATTR_PARAM_CBANK
	.align		4
        /*0040*/ 	.byte	0x04, 0x0a
        /*0042*/ 	.short	(.L_628 - .L_627)
	.align		4
.L_627:
        /*0044*/ 	.word	index@(.nv.constant0._ZN7cutlass13device_kernelIN5flash19enable_sm80_to_sm89INS1_16FlashAttnBwdSm80INS1_25CollectiveMainloopBwdSm80ILi2ELi1EN4cute5tupleIJNS5_1CILi64EEENS7_ILi96EEENS7_ILi128EEEEEENS_6half_tEfNS_4arch4Sm80ELb1ELb0ELb1ELb1ELb1ELb0ELb0ELb0ELi2ELi2ELi2ELi2ELb1EEENS1_24CollectiveEpilogueBwdGQAISB_fSE_Li256ELb1ELb1EEENS1_25SingleTileBwdLPTSchedulerILb1ELi96ELb1EEEEEEEEEvNT_6ParamsE)
        /*0048*/ 	.short	0x0210
        /*004a*/ 	.short	0x0290


	//----- nvinfo : EIATTR_SW_WAR
	.align		4
.L_628:
        /*004c*/ 	.byte	0x04, 0x36
        /*004e*/ 	.short	(.L_630 - .L_629)
.L_629:
        /*0050*/ 	.word	0x00000008
.L_630:


//--------------------- .nv.info._ZN7cutlass13device_kernelIN5flash19enable_sm80_to_sm89INS1_16FlashAttnBwdSm80INS1_25CollectiveMainloopBwdSm80ILi2ELi2EN4cute5tupleIJNS5_1CILi64EEENS7_ILi128EEES9_EEENS_6half_tEfNS_4arch4Sm80ELb0ELb0ELb1ELb0ELb0ELb0ELb0ELb0ELi2ELi2ELi2ELi2ELb0EEENS1_21CollectiveEpilogueBwdISA_SB_SD_Li256ELb0ELb0ELi4EEENS1_19SingleTileSchedulerILb0ELb0ELb0ELi128EEEEEEEEEvNT_6ParamsE --------------------------
	.section	.nv.info._ZN7cutlass13device_kernelIN5flash19enable_sm80_to_sm89INS1_16FlashAttnBwdSm80INS1_25CollectiveMainloopBwdSm80ILi2ELi2EN4cute5tupleIJNS5_1CILi64EEENS7_ILi128EEES9_EEENS_6half_tEfNS_4arch4Sm80ELb0ELb0ELb1ELb0ELb0ELb0ELb0ELb0ELi2ELi2ELi2ELi2ELb0EEENS1_21CollectiveEpilogueBwdISA_SB_SD_Li256ELb0ELb0ELi4EEENS1_19SingleTileSchedulerILb0ELb0ELb0ELi128EEEEEEEEEvNT_6ParamsE,"",@"SHT_CUDA_INFO"
	.sectionflags	@""
	.align	4


	//----- nvinfo : EIATTR_CUDA_API_VERSION
	.align		4
        /*0000*/ 	.byte	0x04, 0x37
        /*0002*/ 	.short	(.L_632 - .L_631)
.L_631:
        /*0004*/ 	.word	0x00000082


	//----- nvinfo : EIATTR_KPARAM_INFO
	.align		4
.L_632:
        /*0008*/ 	.byte	0x04, 0x17
        /*000a*/ 	.short	(.L_634 - .L_633)
.L_633:
        /*000c*/ 	.word	0x00000000
        /*0010*/ 	.short	0x0000
        /*0012*/ 	.short	0x0000
        /*0014*/ 	.byte	0x00, 0xf0, 0xc1, 0x09


	//----- nvinfo : EIATTR_SPARSE_MMA_MASK
	.align		4
.L_634:
        /*0018*/ 	.byte	0x03, 0x50
        /*001a*/ 	.short	0x0000


	//----- nvinfo : EIATTR_MAXREG_COUNT
	.align		4
        /*001c*/ 	.byte	0x03, 0x1b
        /*001e*/ 	.short	0x00ff


	//----- nvinfo : EIATTR_MERCURY_ISA_VERSION
	.align		4
        /*0020*/ 	.byte	0x03, 0x5f
        /*0022*/ 	.short	0x0101


	//----- nvinfo : EIATTR_EXIT_INSTR_OFFSETS
	.align		4
        /*0024*/ 	.byte	0x04, 0x1c
        /*0026*/ 	.short	(.L_636 - .L_635)


	//   ....[0]....
.L_635:
        /*0028*/ 	.word	0x00000010


	//----- nvinfo : EIATTR_MAX_THREADS
	.align		4
.L_636:
        /*002c*/ 	.byte	0x04, 0x05
        /*002e*/ 	.short	(.L_638 - .L_637)
.L_637:
        /*0030*/ 	.word	0x00000100
        /*0034*/ 	.word	0x00000001
        /*0038*/ 	.word	0x00000001


	//----- nvinfo : EIATTR_CBANK_PARAM_SIZE
	.align		4
.L_638:
        /*003c*/ 	.byte	0x03, 0x19
        /*003e*/ 	.short	0x0270


	//----- nvinfo : EIATTR_PARAM_CBANK
	.align		4
        /*0040*/ 	.byte	0x04, 0x0a
        /*0042*/ 	.short	(.L_640 - .L_639)
	.align		4
.L_639:
        /*0044*/ 	.word	index@(.nv.constant0._ZN7cutlass13device_kernelIN5flash19enable_sm80_to_sm89INS1_16FlashAttnBwdSm80INS1_25CollectiveMainloopBwdSm80ILi2ELi2EN4cute5tupleIJNS5_1CILi64EEENS7_ILi128EEES9_EEENS_6half_tEfNS_4arch4Sm80ELb0ELb0ELb1ELb0ELb0ELb0ELb0ELb0ELi2ELi2ELi2ELi2ELb0EEENS1_21CollectiveEpilogueBwdISA_SB_SD_Li256ELb0ELb0ELi4EEENS1_19SingleTileSchedulerILb0ELb0ELb0ELi128EEEEEEEEEvNT_6ParamsE)
        /*0048*/ 	.short	0x0210
        /*004a*/ 	.short	0x0270


	//----- nvinfo : EIATTR_SW_WAR
	.align		4
.L_640:
        /*004c*/ 	.byte	0x04, 0x36
        /*004e*/ 	.short	(.L_642 - .L_641)
.L_641:
        /*0050*/ 	.word	0x00000008
.L_642:


//--------------------- .nv.info._ZN7cutlass13device_kernelIN5flash19enable_sm80_to_sm89INS1_16FlashAttnBwdSm80INS1_25CollectiveMainloopBwdSm80ILi2ELi2EN4cute5tupleIJNS5_1CILi64EEENS7_ILi128EEES9_EEENS_6half_tEfNS_4arch4Sm80ELb0ELb0ELb1ELb0ELb1ELb0ELb0ELb0ELi2ELi2ELi2ELi2ELb0EEENS1_21CollectiveEpilogueBwdISA_SB_SD_Li256ELb0ELb0ELi4EEENS1_19SingleTileSchedulerILb0ELb0ELb0ELi128EEEEEEEEEvNT_6ParamsE --------------------------
	.section	.nv.info._ZN7cutlass13device_kernelIN5flash19enable_sm80_to_sm89INS1_16FlashAttnBwdSm80INS1_25CollectiveMainloopBwdSm80ILi2ELi2EN4cute5tupleIJNS5_1CILi64EEENS7_ILi128EEES9_EEENS_6half_tEfNS_4arch4Sm80ELb0ELb0ELb1ELb0ELb1ELb0ELb0ELb0ELi2ELi2ELi2ELi2ELb0EEENS1_21CollectiveEpilogueBwdISA_SB_SD_Li256ELb0ELb0ELi4EEENS1_19SingleTileSchedulerILb0ELb0ELb0ELi128EEEEEEEEEvNT_6ParamsE,"",@"SHT_CUDA_INFO"
	.sectionflags	@""
	.align	4


	//----- nvinfo : EIATTR_CUDA_API_VERSION
	.align		4
        /*0000*/ 	.byte	0x04, 0x37
        /*0002*/ 	.short	(.L_644 - .L_643)
.L_643:
        /*0004*/ 	.word	0x00000082


	//----- nvinfo : EIATTR_KPARAM_INFO
	.align		4
.L_644:
        /*0008*/ 	.byte	0x04, 0x17
        /*000a*/ 	.short	(.L_646 - .L_645)
.L_645:
        /*000c*/ 	.word	0x00000000
        /*0010*/ 	.short	0x0000
        /*0012*/ 	.short	0x0000
        /*0014*/ 	.byte	0x00, 0xf0, 0xc1, 0x09


	//----- nvinfo : EIATTR_SPARSE_MMA_MASK
	.align		4
.L_646:
        /*0018*/ 	.byte	0x03, 0x50
        /*001a*/ 	.short	0x0000


	//----- nvinfo : EIATTR_MAXREG_COUNT
	.align		4
        /*001c*/ 	.byte	0x03, 0x1b
        /*001e*/ 	.short	0x00ff


	//----- nvinfo : EIATTR_MERCURY_ISA_VERSION
	.align		4
        /*0020*/ 	.byte	0x03, 0x5f
        /*0022*/ 	.short	0x0101


	//----- nvinfo : EIATTR_EXIT_INSTR_OFFSETS
	.align		4
        /*0024*/ 	.byte	0x04, 0x1c
        /*0026*/ 	.short	(.L_648 - .L_647)


	//   ....[0]....
.L_647:
        /*0028*/ 	.word	0x00000010


	//----- nvinfo : EIATTR_MAX_THREADS
	.align		4
.L_648:
        /*002c*/ 	.byte	0x04, 0x05
        /*002e*/ 	.short	(.L_650 - .L_649)
.L_649:
        /*0030*/ 	.word	0x00000100
        /*0034*/ 	.word	0x00000001
        /*0038*/ 	.word	0x00000001


	//----- nvinfo : EIATTR_CBANK_PARAM_SIZE
	.align		4
.L_650:
        /*003c*/ 	.byte	0x03, 0x19
        /*003e*/ 	.short	0x0270


	//----- nvinfo : EIATTR_PARAM_CBANK
	.align		4
        /*0040*/ 	.byte	0x04, 0x0a
        /*0042*/ 	.short	(.L_652 - .L_651)
	.align		4
.L_651:
        /*0044*/ 	.word	index@(.nv.constant0._ZN7cutlass13device_kernelIN5flash19enable_sm80_to_sm89INS1_16FlashAttnBwdSm80INS1_25CollectiveMainloopBwdSm80ILi2ELi2EN4cute5tupleIJNS5_1CILi64EEENS7_ILi128EEES9_EEENS_6half_tEfNS_4arch4Sm80ELb0ELb0ELb1ELb0ELb1ELb0ELb0ELb0ELi2ELi2ELi2ELi2ELb0EEENS1_21CollectiveEpilogueBwdISA_SB_SD_Li256ELb0ELb0ELi4EEENS1_19SingleTileSchedulerILb0ELb0ELb0ELi128EEEEEEEEEvNT_6ParamsE)
        /*0048*/ 	.short	0x0210
        /*004a*/ 	.short	0x0270


	//----- nvinfo : EIATTR_SW_WAR
	.align		4
.L_652:
        /*004c*/ 	.byte	0x04, 0x36
        /*004e*/ 	.short	(.L_654 - .L_653)
.L_653:
        /*0050*/ 	.word	0x00000008
.L_654:


//--------------------- .nv.info._ZN7cutlass13device_kernelIN5flash19enable_sm80_to_sm89INS1_16FlashAttnBwdSm80INS1_25CollectiveMainloopBwdSm80ILi2ELi2EN4cute5tupleIJNS5_1CILi64EEENS7_ILi128EEES9_EEENS_6half_tEfNS_4arch4Sm80ELb0ELb0ELb1ELb0ELb0ELb0ELb0ELb0ELi2ELi2ELi2ELi2ELb0EEENS1_24CollectiveEpilogueBwdGQAISA_fSD_Li256ELb0ELb0EEENS1_19SingleTileSchedulerILb0ELb0ELb0ELi128EEEEEEEEEvNT_6ParamsE --------------------------
	.section	.nv.info._ZN7cutlass13device_kernelIN5flash19enable_sm80_to_sm89INS1_16FlashAttnBwdSm80INS1_25CollectiveMainloopBwdSm80ILi2ELi2EN4cute5tupleIJNS5_1CILi64EEENS7_ILi128EEES9_EEENS_6half_tEfNS_4arch4Sm80ELb0ELb0ELb1ELb0ELb0ELb0ELb0ELb0ELi2ELi2ELi2ELi2ELb0EEENS1_24CollectiveEpilogueBwdGQAISA_fSD_Li256ELb0ELb0EEENS1_19SingleTileSchedulerILb0ELb0ELb0ELi128EEEEEEEEEvNT_6ParamsE,"",@"SHT_CUDA_INFO"
	.sectionflags	@""
	.align	4


	//----- nvinfo : EIATTR_CUDA_API_VERSION
	.align		4
        /*0000*/ 	.byte	0x04, 0x37
        /*0002*/ 	.short	(.L_656 - .L_655)
.L_655:
        /*0004*/ 	.word	0x00000082


	//----- nvinfo : EIATTR_KPARAM_INFO
	.align		4
.L_656:
        /*0008*/ 	.byte	0x04, 0x17
        /*000a*/ 	.short	(.L_658 - .L_657)
.L_657:
        /*000c*/ 	.word	0x00000000
        /*0010*/ 	.short	0x0000
        /*0012*/ 	.short	0x0000
        /*0014*/ 	.byte	0x00, 0xf0, 0xe1, 0x09


	//----- nvinfo : EIATTR_SPARSE_MMA_MASK
	.align		4
.L_658:
        /*0018*/ 	.byte	0x03, 0x50
        /*001a*/ 	.short	0x0000


	//----- nvinfo : EIATTR_MAXREG_COUNT
	.align		4
        /*001c*/ 	.byte	0x03, 0x1b
        /*001e*/ 	.short	0x00ff


	//----- nvinfo : EIATTR_MERCURY_ISA_VERSION
	.align		4
        /*0020*/ 	.byte	0x03, 0x5f
        /*0022*/ 	.short	0x0101


	//----- nvinfo : EIATTR_EXIT_INSTR_OFFSETS
	.align		4
        /*0024*/ 	.byte	0x04, 0x1c
        /*0026*/ 	.short	(.L_660 - .L_659)


	//   ....[0]....
.L_659:
        /*0028*/ 	.word	0x00000010


	//----- nvinfo : EIATTR_MAX_THREADS
	.align		4
.L_660:
        /*002c*/ 	.byte	0x04, 0x05
        /*002e*/ 	.short	(.L_662 - .L_661)
.L_661:
        /*0030*/ 	.word	0x00000100
        /*0034*/ 	.word	0x00000001
        /*0038*/ 	.word	0x00000001


	//----- nvinfo : EIATTR_CBANK_PARAM_SIZE
	.align		4
.L_662:
        /*003c*/ 	.byte	0x03, 0x19
        /*003e*/ 	.short	0x0278


	//----- nvinfo : EIATTR_PARAM_CBANK
	.align		4
        /*0040*/ 	.byte	0x04, 0x0a
        /*0042*/ 	.short	(.L_664 - .L_663)
	.align		4
.L_663:
        /*0044*/ 	.word	index@(.nv.constant0._ZN7cutlass13device_kernelIN5flash19enable_sm80_to_sm89INS1_16FlashAttnBwdSm80INS1_25CollectiveMainloopBwdSm80ILi2ELi2EN4cute5tupleIJNS5_1CILi64EEENS7_ILi128EEES9_EEENS_6half_tEfNS_4arch4Sm80ELb0ELb0ELb1ELb0ELb0ELb0ELb0ELb0ELi2ELi2ELi2ELi2ELb0EEENS1_24CollectiveEpilogueBwdGQAISA_fSD_Li256ELb0ELb0EEENS1_19SingleTileSchedulerILb0ELb0ELb0ELi128EEEEEEEEEvNT_6ParamsE)
        /*0048*/ 	.short	0x0210
        /*004a*/ 	.short	0x0278


	//----- nvinfo : EIATTR_SW_WAR
	.align		4
.L_664:
        /*004c*/ 	.byte	0x04, 0x36
        /*004e*/ 	.short	(.L_666 - .L_665)
.L_665:
        /*0050*/ 	.word	0x00000008
.L_666:


//--------------------- .nv.info._ZN7cutlass13device_kernelIN5flash19enable_sm80_to_sm89INS1_16FlashAttnBwdSm80INS1_25CollectiveMainloopBwdSm80ILi2ELi2EN4cute5tupleIJNS5_1CILi64EEENS7_ILi128EEES9_EEENS_6half_tEfNS_4arch4Sm80ELb0ELb0ELb1ELb0ELb1ELb0ELb0ELb0ELi2ELi2ELi2ELi2ELb0EEENS1_24CollectiveEpilogueBwdGQAISA_fSD_Li256ELb0ELb1EEENS1_19SingleTileSchedulerILb0ELb0ELb0ELi128EEEEEEEEEvNT_6ParamsE --------------------------
	.section	.nv.info._ZN7cutlass13device_kernelIN5flash19enable_sm80_to_sm89INS1_16FlashAttnBwdSm80INS1_25CollectiveMainloopBwdSm80ILi2ELi2EN4cute5tupleIJNS5_1CILi64EEENS7_ILi128EEES9_EEENS_6half_tEfNS_4arch4Sm80ELb0ELb0ELb1ELb0ELb1ELb0ELb0ELb0ELi2ELi2ELi2ELi2ELb0EEENS1_24CollectiveEpilogueBwdGQAISA_fSD_Li256ELb0ELb1EEENS1_19SingleTileSchedulerILb0ELb0ELb0ELi128EEEEEEEEEvNT_6ParamsE,"",@"SHT_CUDA_INFO"
	.sectionflags	@""
	.align	4


	//----- nvinfo : EIATTR_CUDA_API_VERSION
	.align		4
        /*0000*/ 	.byte	0x04, 0x37
        /*0002*/ 	.short	(.L_668 - .L_667)
.L_667:
        /*0004*/ 	.word	0x00000082


	//----- nvinfo : EIATTR_KPARAM_INFO
	.align		4
.L_668:
        /*0008*/ 	.byte	0x04, 0x17
        /*000a*/ 	.short	(.L_670 - .L_669)
.L_669:
        /*000c*/ 	.word	0x00000000
        /*0010*/ 	.short	0x0000
        /*0012*/ 	.short	0x0000
        /*0014*/ 	.byte	0x00, 0xf0, 0xe1, 0x09


	//----- nvinfo : EIATTR_SPARSE_MMA_MASK
	.align		4
.L_670:
        /*0018*/ 	.byte	0x03, 0x50
        /*001a*/ 	.short	0x0000


	//----- nvinfo : EIATTR_MAXREG_COUNT
	.align		4
        /*001c*/ 	.byte	0x03, 0x1b
        /*001e*/ 	.short	0x00ff


	//----- nvinfo : EIATTR_MERCURY_ISA_VERSION
	.align		4
        /*0020*/ 	.byte	0x03, 0x5f
        /*0022*/ 	.short	0x0101


	//----- nvinfo : EIATTR_EXIT_INSTR_OFFSETS
	.align		4
        /*0024*/ 	.byte	0x04, 0x1c
        /*0026*/ 	.short	(.L_672 - .L_671)


	//   ....[0]....
.L_671:
        /*0028*/ 	.word	0x00000010


	//----- nvinfo : EIATTR_MAX_THREADS
	.align		4
.L_672:
        /*002c*/ 	.byte	0x04, 0x05
        /*002e*/ 	.short	(.L_674 - .L_673)
.L_673:
        /*0030*/ 	.word	0x00000100
        /*0034*/ 	.word	0x00000001
        /*0038*/ 	.word	0x00000001


	//----- nvinfo : EIATTR_CBANK_PARAM_SIZE
	.align		4
.L_674:
        /*003c*/ 	.byte	0x03, 0x19
        /*003e*/ 	.short	0x0278


	//----- nvinfo : EIATTR_PARAM_CBANK
	.align		4
        /*0040*/ 	.byte	0x04, 0x0a
        /*0042*/ 	.short	(.L_676 - .L_675)
	.align		4
.L_675:
        /*0044*/ 	.word	index@(.nv.constant0._ZN7cutlass13device_kernelIN5flash19enable_sm80_to_sm89INS1_16FlashAttnBwdSm80INS1_25CollectiveMainloopBwdSm80ILi2ELi2EN4cute5tupleIJNS5_1CILi64EEENS7_ILi128EEES9_EEENS_6half_tEfNS_4arch4Sm80ELb0ELb0ELb1ELb0ELb1ELb0ELb0ELb0ELi2ELi2ELi2ELi2ELb0EEENS1_24CollectiveEpilogueBwdGQAISA_fSD_Li256ELb0ELb1EEENS1_19SingleTileSchedulerILb0ELb0ELb0ELi128EEEEEEEEEvNT_6ParamsE)
        /*0048*/ 	.short	0x0210
        /*004a*/ 	.short	0x0278


	//----- nvinfo : EIATTR_SW_WAR
	.align		4
.L_676:
        /*004c*/ 	.byte	0x04, 0x36
        /*004e*/ 	.short	(.L_678 - .L_677)
.L_677:
        /*0050*/ 	.word	0x00000008
.L_678:


//--------------------- .nv.info._ZN7cutlass13device_kernelIN5flash19enable_sm80_to_sm89INS1_16FlashAttnBwdSm80INS1_25CollectiveMainloopBwdSm80ILi2ELi2EN4cute5tupleIJNS5_1CILi64EEENS7_ILi128EEES9_EEENS_6half_tEfNS_4arch4Sm80ELb0ELb0ELb1ELb1ELb0ELb0ELb0ELb0ELi2ELi2ELi2ELi2ELb0EEENS1_21CollectiveEpilogueBwdISA_SB_SD_Li256ELb1ELb0ELi4EEENS1_19SingleTileSchedulerILb1ELb0ELb0ELi128EEEEEEEEEvNT_6ParamsE --------------------------
	.section	.nv.info._ZN7cutlass13device_kernelIN5flash19enable_sm80_to_sm89INS1_16FlashAttnBwdSm80INS1_25CollectiveMainloopBwdSm80ILi2ELi2EN4cute5tupleIJNS5_1CILi64EEENS7_ILi128EEES9_EEENS_6half_tEfNS_4arch4Sm80ELb0ELb0ELb1ELb1ELb0ELb0ELb0ELb0ELi2ELi2ELi2ELi2ELb0EEENS1_21CollectiveEpilogueBwdISA_SB_SD_Li256ELb1ELb0ELi4EEENS1_19SingleTileSchedulerILb1ELb0ELb0ELi128EEEEEEEEEvNT_6ParamsE,"",@"SHT_CUDA_INFO"
	.sectionflags	@""
	.align	4


	//----- nvinfo : EIATTR_CUDA_API_VERSION
	.align		4
        /*0000*/ 	.byte	0x04, 0x37
        /*0002*/ 	.short	(.L_680 - .L_679)
.L_679:
        /*0004*/ 	.word	0x00000082


	//----- nvinfo : EIATTR_KPARAM_INFO
	.align		4
.L_680:
        /*0008*/ 	.byte	0x04, 0x17
        /*000a*/ 	.short	(.L_682 - .L_681)
.L_681:
        /*000c*/ 	.word	0x00000000
        /*0010*/ 	.short	0x0000
        /*0012*/ 	.short	0x0000
        /*0014*/ 	.byte	0x00, 0xf0, 0xc1, 0x09


	//----- nvinfo : EIATTR_SPARSE_MMA_MASK
	.align		4
.L_682:
        /*0018*/ 	.byte	0x03, 0x50
        /*001a*/ 	.short	0x0000


	//----- nvinfo : EIATTR_MAXREG_COUNT
	.align		4
        /*001c*/ 	.byte	0x03, 0x1b
        /*001e*/ 	.short	0x00ff


	//----- nvinfo : EIATTR_MERCURY_ISA_VERSION
	.align		4
        /*0020*/ 	.byte	0x03, 0x5f
        /*0022*/ 	.short	0x0101


	//----- nvinfo : EIATTR_EXIT_INSTR_OFFSETS
	.align		4
        /*0024*/ 	.byte	0x04, 0x1c
        /*0026*/ 	.short	(.L_684 - .L_683)


	//   ....[0]....
.L_683:
        /*0028*/ 	.word	0x00000010


	//----- nvinfo : EIATTR_MAX_THREADS
	.align		4
.L_684:
        /*002c*/ 	.byte	0x04, 0x05
        /*002e*/ 	.short	(.L_686 - .L_685)
.L_685:
        /*0030*/ 	.word	0x00000100
        /*0034*/ 	.word	0x00000001
        /*0038*/ 	.word	0x00000001


	//----- nvinfo : EIATTR_CBANK_PARAM_SIZE
	.align		4
.L_686:
        /*003c*/ 	.byte	0x03, 0x19
        /*003e*/ 	.short	0x0270


	//----- nvinfo : EIATTR_PARAM_CBANK
	.align		4
        /*0040*/ 	.byte	0x04, 0x0a
        /*0042*/ 	.short	(.L_688 - .L_687)
	.align		4
.L_687:
        /*0044*/ 	.word	index@(.nv.constant0._ZN7cutlass13device_kernelIN5flash19enable_sm80_to_sm89INS1_16FlashAttnBwdSm80INS1_25CollectiveMainloopBwdSm80ILi2ELi2EN4cute5tupleIJNS5_1CILi64EEENS7_ILi128EEES9_EEENS_6half_tEfNS_4arch4Sm80ELb0ELb0ELb1ELb1ELb0ELb0ELb0ELb0ELi2ELi2ELi2ELi2ELb0EEENS1_21CollectiveEpilogueBwdISA_SB_SD_Li256ELb1ELb0ELi4EEENS1_19SingleTileSchedulerILb1ELb0ELb0ELi128EEEEEEEEEvNT_6ParamsE)
        /*0048*/ 	.short	0x0210
        /*004a*/ 	.short	0x0270


	//----- nvinfo : EIATTR_SW_WAR
	.align		4
.L_688:
        /*004c*/ 	.byte	0x04, 0x36
        /*004e*/ 	.short	(.L_690 - .L_689)
.L_689:
        /*0050*/ 	.word	0x00000008
.L_690:


//--------------------- .nv.info._ZN7cutlass13device_kernelIN5flash19enable_sm80_to_sm89INS1_16FlashAttnBwdSm80INS1_25CollectiveMainloopBwdSm80ILi2ELi2EN4cute5tupleIJNS5_1CILi64EEENS7_ILi128EEES9_EEENS_6half_tEfNS_4arch4Sm80ELb0ELb0ELb1ELb1ELb1ELb0ELb0ELb0ELi2ELi2ELi2ELi2ELb0EEENS1_21CollectiveEpilogueBwdISA_SB_SD_Li256ELb1ELb0ELi4EEENS1_19SingleTileSchedulerILb1ELb0ELb0ELi128EEEEEEEEEvNT_6ParamsE --------------------------
	.section	.nv.info._ZN7cutlass13device_kernelIN5flash19enable_sm80_to_sm89INS1_16FlashAttnBwdSm80INS1_25CollectiveMainloopBwdSm80ILi2ELi2EN4cute5tupleIJNS5_1CILi64EEENS7_ILi128EEES9_EEENS_6half_tEfNS_4arch4Sm80ELb0ELb0ELb1ELb1ELb1ELb0ELb0ELb0ELi2ELi2ELi2ELi2ELb0EEENS1_21CollectiveEpilogueBwdISA_SB_SD_Li256ELb1ELb0ELi4EEENS1_19SingleTileSchedulerILb1ELb0ELb0ELi128EEEEEEEEEvNT_6ParamsE,"",@"SHT_CUDA_INFO"
	.sectionflags	@""
	.align	4


	//----- nvinfo : EIATTR_CUDA_API_VERSION
	.align		4
        /*0000*/ 	.byte	0x04, 0x37
        /*0002*/ 	.short	(.L_692 - .L_691)
.L_691:
        /*0004*/ 	.word	0x00000082


	//----- nvinfo : EIATTR_KPARAM_INFO
	.align		4
.L_692:
        /*0008*/ 	.byte	0x04, 0x17
        /*000a*/ 	.short	(.L_694 - .L_693)
.L_693:
        /*000c*/ 	.word	0x00000000
        /*0010*/ 	.short	0x0000
        /*0012*/ 	.short	0x0000
        /*0014*/ 	.byte	0x00, 0xf0, 0xc1, 0x09


	//----- nvinfo : EIATTR_SPARSE_MMA_MASK
	.align		4
.L_694:
        /*0018*/ 	.byte	0x03, 0x50
        /*001a*/ 	.short	0x0000


	//----- nvinfo : EIATTR_MAXREG_COUNT
	.align		4
        /*001c*/ 	.byte	0x03, 0x1b
        /*001e*/ 	.short	0x00ff


	//----- nvinfo : EIATTR_MERCURY_ISA_VERSION
	.align		4
        /*0020*/ 	.byte	0x03, 0x5f
        /*0022*/ 	.short	0x0101


	//----- nvinfo : EIATTR_EXIT_INSTR_OFFSETS
	.align		4
        /*0024*/ 	.byte	0x04, 0x1c
        /*0026*/ 	.short	(.L_696 - .L_695)


	//   ....[0]....
.L_695:
        /*0028*/ 	.word	0x00000010


	//----- nvinfo : EIATTR_MAX_THREADS
	.align		4
.L_696:
        /*002c*/ 	.byte	0x04, 0x05
        /*002e*/ 	.short	(.L_698 - .L_697)
.L_697:
        /*0030*/ 	.word	0x00000100
        /*0034*/ 	.word	0x00000001
        /*0038*/ 	.word	0x00000001


	//----- nvinfo : EIATTR_CBANK_PARAM_SIZE
	.align		4
.L_698:
        /*003c*/ 	.byte	0x03, 0x19
        /*003e*/ 	.short	0x0270


	//----- nvinfo : EIATTR_PARAM_CBANK
	.align		4
        /*0040*/ 	.byte	0x04, 0x0a
        /*0042*/ 	.short	(.L_700 - .L_699)
	.align		4
.L_699:
        /*0044*/ 	.word	index@(.nv.constant0._ZN7cutlass13device_kernelIN5flash19enable_sm80_to_sm89INS1_16FlashAttnBwdSm80INS1_25CollectiveMainloopBwdSm80ILi2ELi2EN4cute5tupleIJNS5_1CILi64EEENS7_ILi128EEES9_EEENS_6half_tEfNS_4arch4Sm80ELb0ELb0ELb1ELb1ELb1ELb0ELb0ELb0ELi2ELi2ELi2ELi2ELb0EEENS1_21CollectiveEpilogueBwdISA_SB_SD_Li256ELb1ELb0ELi4EEENS1_19SingleTileSchedulerILb1ELb0ELb0ELi128EEEEEEEEEvNT_6ParamsE)
        /*0048*/ 	.short	0x0210
        /*004a*/ 	.short	0x0270


	//----- nvinfo : EIATTR_SW_WAR
	.align		4
.L_700:
        /*004c*/ 	.byte	0x04, 0x36
        /*004e*/ 	.short	(.L_702 - .L_701)
.L_701:
        /*0050*/ 	.word	0x00000008
.L_702:


//--------------------- .nv.info._ZN7cutlass13device_kernelIN5flash19enable_sm80_to_sm89INS1_16FlashAttnBwdSm80INS1_25CollectiveMainloopBwdSm80ILi2ELi2EN4cute5tupleIJNS5_1CILi64EEENS7_ILi128EEES9_EEENS_6half_tEfNS_4arch4Sm80ELb0ELb0ELb1ELb1ELb0ELb0ELb0ELb0ELi2ELi2ELi2ELi2ELb0EEENS1_24CollectiveEpilogueBwdGQAISA_fSD_Li256ELb1ELb0EEENS1_19SingleTileSchedulerILb1ELb0ELb0ELi128EEEEEEEEEvNT_6ParamsE --------------------------
	.section	.nv.info._ZN7cutlass13device_kernelIN5flash19enable_sm80_to_sm89INS1_16FlashAttnBwdSm80INS1_25CollectiveMainloopBwdSm80ILi2ELi2EN4cute5tupleIJNS5_1CILi64EEENS7_ILi128EEES9_EEENS_6half_tEfNS_4arch4Sm80ELb0ELb0ELb1ELb1ELb0ELb0ELb0ELb0ELi2ELi2ELi2ELi2ELb0EEENS1_24CollectiveEpilogueBwdGQAISA_fSD_Li256ELb1ELb0EEENS1_19SingleTileSchedulerILb1ELb0ELb0ELi128EEEEEEEEEvNT_6ParamsE,"",@"SHT_CUDA_INFO"
	.sectionflags	@""
	.align	4


	//----- nvinfo : EIATTR_CUDA_API_VERSION
	.align		4
        /*0000*/ 	.byte	0x04, 0x37
        /*0002*/ 	.short	(.L_704 - .L_703)
.L_703:
        /*0004*/ 	.word	0x00000082


	//----- nvinfo : EIATTR_KPARAM_INFO
	.align		4
.L_704:
        /*0008*/ 	.byte	0x04, 0x17
        /*000a*/ 	.short	(.L_706 - .L_705)
.L_705:
        /*000c*/ 	.word	0x00000000
        /*0010*/ 	.short	0x0000
        /*0012*/ 	.short	0x0000
        /*0014*/ 	.byte	0x00, 0xf0, 0xe1, 0x09


	//----- nvinfo : EIATTR_SPARSE_MMA_MASK
	.align		4
.L_706:
        /*0018*/ 	.byte	0x03, 0x50
        /*001a*/ 	.short	0x0000


	//----- nvinfo : EIATTR_MAXREG_COUNT
	.align		4
        /*001c*/ 	.byte	0x03, 0x1b
        /*001e*/ 	.short	0x00ff


	//----- nvinfo : EIATTR_MERCURY_ISA_VERSION
	.align		4
        /*0020*/ 	.byte	0x03, 0x5f
        /*0022*/ 	.short	0x0101


	//----- nvinfo : EIATTR_EXIT_INSTR_OFFSETS
	.align		4
        /*0024*/ 	.byte	0x04, 0x1c
        /*0026*/ 	.short	(.L_708 - .L_707)


	//   ....[0]....
.L_707:
        /*0028*/ 	.word	0x00000010


	//----- nvinfo : EIATTR_MAX_THREADS
	.align		4
.L_708:
        /*002c*/ 	.byte	0x04, 0x05
        /*002e*/ 	.short	(.L_710 - .L_709)
.L_709:
        /*0030*/ 	.word	0x00000100
        /*0034*/ 	.word	0x00000001
        /*0038*/ 	.word	0x00000001


	//----- nvinfo : EIATTR_CBANK_PARAM_SIZE
	.align		4
.L_710:
        /*003c*/ 	.byte	0x03, 0x19
        /*003e*/ 	.short	0x0278


	//----- nvinfo : EIATTR_PARAM_CBANK
	.align		4
        /*0040*/ 	.byte	0x04, 0x0a
        /*0042*/ 	.short	(.L_712 - .L_711)
	.align		4
.L_711:
        /*0044*/ 	.word	index@(.nv.constant0._ZN7cutlass13device_kernelIN5flash19enable_sm80_to_sm89INS1_16FlashAttnBwdSm80INS1_25CollectiveMainloopBwdSm80ILi2ELi2EN4cute5tupleIJNS5_1CILi64EEENS7_ILi128EEES9_EEENS_6half_tEfNS_4arch4Sm80ELb0ELb0ELb1ELb1ELb0ELb0ELb0ELb0ELi2ELi2ELi2ELi2ELb0EEENS1_24CollectiveEpilogueBwdGQAISA_fSD_Li256ELb1ELb0EEENS1_19SingleTileSchedulerILb1ELb0ELb0ELi128EEEEEEEEEvNT_6ParamsE)
        /*0048*/ 	.short	0x0210
        /*004a*/ 	.short	0x0278


	//----- nvinfo : EIATTR_SW_WAR
	.align		4
.L_712:
        /*004c*/ 	.byte	0x04, 0x36
        /*004e*/ 	.short	(.L_714 - .L_713)
.L_713:
        /*0050*/ 	.word	0x00000008
.L_714:


//--------------------- .nv.info._ZN7cutlass13device_kernelIN5flash19enable_sm80_to_sm89INS1_16FlashAttnBwdSm80INS1_25CollectiveMainloopBwdSm80ILi2ELi2EN4cute5tupleIJNS5_1CILi64EEENS7_ILi128EEES9_EEENS_6half_tEfNS_4arch4Sm80ELb0ELb0ELb1ELb1ELb1ELb0ELb0ELb0ELi2ELi2ELi2ELi2ELb0EEENS1_24CollectiveEpilogueBwdGQAISA_fSD_Li256ELb1ELb1EEENS1_19SingleTileSchedulerILb1ELb0ELb0ELi128EEEEEEEEEvNT_6ParamsE --------------------------
	.section	.nv.info._ZN7cutlass13device_kernelIN5flash19enable_sm80_to_sm89INS1_16FlashAttnBwdSm80INS1_25CollectiveMainloopBwdSm80ILi2ELi2EN4cute5tupleIJNS5_1CILi64EEENS7_ILi128EEES9_EEENS_6half_tEfNS_4arch4Sm80ELb0ELb0ELb1ELb1ELb1ELb0ELb0ELb0ELi2ELi2ELi2ELi2ELb0EEENS1_24CollectiveEpilogueBwdGQAISA_fSD_Li256ELb1ELb1EEENS1_19SingleTileSchedulerILb1ELb0ELb0ELi128EEEEEEEEEvNT_6ParamsE,"",@"SHT_CUDA_INFO"
	.sectionflags	@""
	.align	4


	//----- nvinfo : EIATTR_CUDA_API_VERSION
	.align		4
        /*0000*/ 	.byte	0x04, 0x37
        /*0002*/ 	.short	(.L_716 - .L_715)
.L_715:
        /*0004*/ 	.word	0x00000082


	//----- nvinfo : EIATTR_KPARAM_INFO
	.align		4
.L_716:
        /*0008*/ 	.byte	0x04, 0x17
        /*000a*/ 	.short	(.L_718 - .L_717)
.L_717:
        /*000c*/ 	.word	0x00000000
        /*0010*/ 	.short	0x0000
        /*0012*/ 	.short	0x0000
        /*0014*/ 	.byte	0x00, 0xf0, 0xe1, 0x09


	//----- nvinfo : EIATTR_SPARSE_MMA_MASK
	.align		4
.L_718:
        /*0018*/ 	.byte	0x03, 0x50
        /*001a*/ 	.short	0x0000


	//----- nvinfo : EIATTR_MAXREG_COUNT
	.align		4
        /*001c*/ 	.byte	0x03, 0x1b
        /*001e*/ 	.short	0x00ff


	//----- nvinfo : EIATTR_MERCURY_ISA_VERSION
	.align		4
        /*0020*/ 	.byte	0x03, 0x5f
        /*0022*/ 	.short	0x0101


	//----- nvinfo : EIATTR_EXIT_INSTR_OFFSETS
	.align		4
        /*0024*/ 	.byte	0x04, 0x1c
        /*0026*/ 	.short	(.L_720 - .L_719)


	//   ....[0]....
.L_719:
        /*0028*/ 	.word	0x00000010


	//----- nvinfo : EIATTR_MAX_THREADS
	.align		4
.L_720:
        /*002c*/ 	.byte	0x04, 0x05
        /*002e*/ 	.short	(.L_722 - .L_721)
.L_721:
        /*0030*/ 	.word	0x00000100
        /*0034*/ 	.word	0x00000001
        /*0038*/ 	.word	0x00000001


	//----- nvinfo : EIATTR_CBANK_PARAM_SIZE
	.align		4
.L_722:
        /*003c*/ 	.byte	0x03, 0x19
        /*003e*/ 	.short	0x0278


	//----- nvinfo : EIATTR_PARAM_CBANK
	.align		4
        /*0040*/ 	.byte	0x04, 0x0a
        /*0042*/ 	.short	(.L_724 - .L_723)
	.align		4
.L_723:
        /*0044*/ 	.word	index@(.nv.constant0._ZN7cutlass13device_kernelIN5flash19enable_sm80_to_sm89INS1_16FlashAttnBwdSm80INS1_25CollectiveMainloopBwdSm80ILi2ELi2EN4cute5tupleIJNS5_1CILi64EEENS7_ILi128EEES9_EEENS_6half_tEfNS_4arch4Sm80ELb0ELb0ELb1ELb1ELb1ELb0ELb0ELb0ELi2ELi2ELi2ELi2ELb0EEENS1_24CollectiveEpilogueBwdGQAISA_fSD_Li256ELb1ELb1EEENS1_19SingleTileSchedulerILb1ELb0ELb0ELi128EEEEEEEEEvNT_6ParamsE)
        /*0048*/ 	.short	0x0210
        /*004a*/ 	.short	0x0278


	//----- nvinfo : EIATTR_SW_WAR
	.align		4
.L_724:
        /*004c*/ 	.byte	0x04, 0x36
        /*004e*/ 	.short	(.L_726 - .L_725)
.L_725:
        /*0050*/ 	.word	0x00000008
.L_726:


//--------------------- .nv.info._ZN7cutlass13device_kernelIN5flash19enable_sm80_to_sm89INS1_16FlashAttnBwdSm80INS1_25CollectiveMainloopBwdSm80ILi2ELi2EN4cute5tupleIJNS5_1CILi64EEENS7_ILi128EEES9_EEENS_6half_tEfNS_4arch4Sm80ELb0ELb1ELb1ELb0ELb0ELb0ELb0ELb0ELi2ELi2ELi2ELi2ELb0EEENS1_21CollectiveEpilogueBwdISA_SB_SD_Li256ELb0ELb0ELi4EEENS1_19SingleTileSchedulerILb0ELb0ELb0ELi128EEEEEEEEEvNT_6ParamsE --------------------------
	.section	.nv.info._ZN7cutlass13device_kernelIN5flash19enable_sm80_to_sm89INS1_16FlashAttnBwdSm80INS1_25CollectiveMainloopBwdSm80ILi2ELi2EN4cute5tupleIJNS5_1CILi64EEENS7_ILi128EEES9_EEENS_6half_tEfNS_4arch4Sm80ELb0ELb1ELb1ELb0ELb0ELb0ELb0ELb0ELi2ELi2ELi2ELi2ELb0EEENS1_21CollectiveEpilogueBwdISA_SB_SD_Li256ELb0ELb0ELi4EEENS1_19SingleTileSchedulerILb0ELb0ELb0ELi128EEEEEEEEEvNT_6ParamsE,"",@"SHT_CUDA_INFO"
	.sectionflags	@""
	.align	4


	//----- nvinfo : EIATTR_CUDA_API_VERSION
	.align		4
        /*0000*/ 	.byte	0x04, 0x37
        /*0002*/ 	.short	(.L_728 - .L_727)
.L_727:
        /*0004*/ 	.word	0x00000082


	//----- nvinfo : EIATTR_KPARAM_INFO
	.align		4
.L_728:
        /*0008*/ 	.byte	0x04, 0x17
        /*000a*/ 	.short	(.L_730 - .L_729)
.L_729:
        /*000c*/ 	.word	0x00000000
        /*0010*/ 	.short	0x0000
        /*0012*/ 	.short	0x0000
        /*0014*/ 	.byte	0x00, 0xf0, 0xc1, 0x09


	//----- nvinfo : EIATTR_SPARSE_MMA_MASK
	.align		4
.L_730:
        /*0018*/ 	.byte	0x03, 0x50
        /*001a*/ 	.short	0x0000


	//----- nvinfo : EIATTR_MAXREG_COUNT
	.align		4
        /*001c*/ 	.byte	0x03, 0x1b
        /*001e*/ 	.short	0x00ff


	//----- nvinfo : EIATTR_MERCURY_ISA_VERSION
	.align		4
        /*0020*/ 	.byte	0x03, 0x5f
        /*0022*/ 	.short	0x0101


	//----- nvinfo : EIATTR_EXIT_INSTR_OFFSETS
	.align		4
        /*0024*/ 	.byte	0x04, 0x1c
        /*0026*/ 	.short	(.L_732 - .L_731)


	//   ....[0]....
.L_731:
        /*0028*/ 	.word	0x00000010


	//----- nvinfo : EIATTR_MAX_THREADS
	.align		4
.L_732:
        /*002c*/ 	.byte	0x04, 0x05
        /*002e*/ 	.short	(.L_734 - .L_733)
.L_733:
        /*0030*/ 	.word	0x00000100
        /*0034*/ 	.word	0x00000001
        /*0038*/ 	.word	0x00000001


	//----- nvinfo : EIATTR_CBANK_PARAM_SIZE
	.align		4
.L_734:
        /*003c*/ 	.byte	0x03, 0x19
        /*003e*/ 	.short	0x0270


	//----- nvinfo : EIATTR_PARAM_CBANK
	.align		4
        /*0040*/ 	.byte	0x04, 0x0a
        /*0042*/ 	.short	(.L_736 - .L_735)
	.align		4
.L_735:
        /*0044*/ 	.word	index@(.nv.constant0._ZN7cutlass13device_kernelIN5flash19enable_sm80_to_sm89INS1_16FlashAttnBwdSm80INS1_25CollectiveMainloopBwdSm80ILi2ELi2EN4cute5tupleIJNS5_1CILi64EEENS7_ILi128EEES9_EEENS_6half_tEfNS_4arch4Sm80ELb0ELb1ELb1ELb0ELb0ELb0ELb0ELb0ELi2ELi2ELi2ELi2ELb0EEENS1_21CollectiveEpilogueBwdISA_SB_SD_Li256ELb0ELb0ELi4EEENS1_19SingleTileSchedulerILb0ELb0ELb0ELi128EEEEEEEEEvNT_6ParamsE)
        /*0048*/ 	.short	0x0210
        /*004a*/ 	.short	0x0270


	//----- nvinfo : EIATTR_SW_WAR
	.align		4
.L_736:
        /*004c*/ 	.byte	0x04, 0x36
        /*004e*/ 	.short	(.L_738 - .L_737)
.L_737:
        /*0050*/ 	.word	0x00000008
.L_738:


//--------------------- .nv.info._ZN7cutlass13device_kernelIN5flash19enable_sm80_to_sm89INS1_16FlashAttnBwdSm80INS1_25CollectiveMainloopBwdSm80ILi2ELi2EN4cute5tupleIJNS5_1CILi64EEENS7_ILi128EEES9_EEENS_6half_tEfNS_4arch4Sm80ELb0ELb1ELb1ELb0ELb1ELb0ELb0ELb0ELi2ELi2ELi2ELi2ELb0EEENS1_21CollectiveEpilogueBwdISA_SB_SD_Li256ELb0ELb0ELi4EEENS1_19SingleTileSchedulerILb0ELb0ELb0ELi128EEEEEEEEEvNT_6ParamsE --------------------------
	.section	.nv.info._ZN7cutlass13device_kernelIN5flash19enable_sm80_to_sm89INS1_16FlashAttnBwdSm80INS1_25CollectiveMainloopBwdSm80ILi2ELi2EN4cute5tupleIJNS5_1CILi64EEENS7_ILi128EEES9_EEENS_6half_tEfNS_4arch4Sm80ELb0ELb1ELb1ELb0ELb1ELb0ELb0ELb0ELi2ELi2ELi2ELi2ELb0EEENS1_21CollectiveEpilogueBwdISA_SB_SD_Li256ELb0ELb0ELi4EEENS1_19SingleTileSchedulerILb0ELb0ELb0ELi128EEEEEEEEEvNT_6ParamsE,"",@"SHT_CUDA_INFO"
	.sectionflags	@""
	.align	4


	//----- nvinfo : EIATTR_CUDA_API_VERSION
	.align		4
        /*0000*/ 	.byte	0x04, 0x37
        /*0002*/ 	.short	(.L_740 - .L_739)
.L_739:
        /*0004*/ 	.word	0x00000082


	//----- nvinfo : EIATTR_KPARAM_INFO
	.align		4
.L_740:
        /*0008*/ 	.byte	0x04, 0x17
        /*000a*/ 	.short	(.L_742 - .L_741)
.L_741:
        /*000c*/ 	.word	0x00000000
        /*0010*/ 	.short	0x0000
        /*0012*/ 	.short	0x0000
        /*0014*/ 	.byte	0x00, 0xf0, 0xc1, 0x09


	//----- nvinfo : EIATTR_SPARSE_MMA_MASK
	.align		4
.L_742:
        /*0018*/ 	.byte	0x03, 0x50
        /*001a*/ 	.short	0x0000


	//----- nvinfo : EIATTR_MAXREG_COUNT
	.align		4
        /*001c*/ 	.byte	0x03, 0x1b
        /*001e*/ 	.short	0x00ff


	//----- nvinfo : EIATTR_MERCURY_ISA_VERSION
	.align		4
        /*0020*/ 	.byte	0x03, 0x5f
        /*0022*/ 	.short	0x0101


	//----- nvinfo : EIATTR_EXIT_INSTR_OFFSETS
	.align		4
        /*0024*/ 	.byte	0x04, 0x1c
        /*0026*/ 	.short	(.L_744 - .L_743)


	//   ....[0]....
.L_743:
        /*0028*/ 	.word	0x00000010


	//----- nvinfo : EIATTR_MAX_THREADS
	.align		4
.L_744:
        /*002c*/ 	.byte	0x04, 0x05
        /*002e*/ 	.short	(.L_746 - .L_745)
.L_745:
        /*0030*/ 	.word	0x00000100
        /*0034*/ 	.word	0x00000001
        /*0038*/ 	.word	0x00000001


	//----- nvinfo : EIATTR_CBANK_PARAM_SIZE
	.align		4
.L_746:
        /*003c*/ 	.byte	0x03, 0x19
        /*003e*/ 	.short	0x0270


	//----- nvinfo : EIATTR_PARAM_CBANK
	.align		4
        /*0040*/ 	.byte	0x04, 0x0a
        /*0042*/ 	.short	(.L_748 - .L_747)
	.align		4
.L_747:
        /*0044*/ 	.word	index@(.nv.constant0._ZN7cutlass13device_kernelIN5flash19enable_sm80_to_sm89INS1_16FlashAttnBwdSm80INS1_25CollectiveMainloopBwdSm80ILi2ELi2EN4cute5tupleIJNS5_1CILi64EEENS7_ILi128EEES9_EEENS_6half_tEfNS_4arch4Sm80ELb0ELb1ELb1ELb0ELb1ELb0ELb0ELb0ELi2ELi2ELi2ELi2ELb0EEENS1_21CollectiveEpilogueBwdISA_SB_SD_Li256ELb0ELb0ELi4EEENS1_19SingleTileSchedulerILb0ELb0ELb0ELi128EEEEEEEEEvNT_6ParamsE)
        /*0048*/ 	.short	0x0210
        /*004a*/ 	.short	0x0270


	//----- nvinfo : EIATTR_SW_WAR
	.align		4
.L_748:
        /*004c*/ 	.byte	0x04, 0x36
        /*004e*/ 	.short	(.L_750 - .L_749)
.L_749:
        /*0050*/ 	.word	0x00000008
.L_750:


//--------------------- .nv.info._ZN7cutlass13device_kernelIN5flash19enable_sm80_to_sm89INS1_16FlashAttnBwdSm80INS1_25CollectiveMainloopBwdSm80ILi2ELi2EN4cute5tupleIJNS5_1CILi64EEENS7_ILi128EEES9_EEENS_6half_tEfNS_4arch4Sm80ELb0ELb1ELb1ELb0ELb0ELb0ELb0ELb0ELi2ELi2ELi2ELi2ELb0EEENS1_24CollectiveEpilogueBwdGQAISA_fSD_Li256ELb0ELb0EEENS1_19SingleTileSchedulerILb0ELb0ELb0ELi128EEEEEEEEEvNT_6ParamsE --------------------------
	.section	.nv.info._ZN7cutlass13device_kernelIN5flash19enable_sm80_to_sm89INS1_16FlashAttnBwdSm80INS1_25CollectiveMainloopBwdSm80ILi2ELi2EN4cute5tupleIJNS5_1CILi64EEENS7_ILi128EEES9_EEENS_6half_tEfNS_4arch4Sm80ELb0ELb1ELb1ELb0ELb0ELb0ELb0ELb0ELi2ELi2ELi2ELi2ELb0EEENS1_24CollectiveEpilogueBwdGQAISA_fSD_Li256ELb0ELb0EEENS1_19SingleTileSchedulerILb0ELb0ELb0ELi128EEEEEEEEEvNT_6ParamsE,"",@"SHT_CUDA_INFO"
	.sectionflags	@""
	.align	4


	//----- nvinfo : EIATTR_CUDA_API_VERSION
	.align		4
        /*0000*/ 	.byte	0x04, 0x37
        /*0002*/ 	.short	(.L_752 - .L_751)
.L_751:
        /*0004*/ 	.word	0x00000082


	//----- nvinfo : EIATTR_KPARAM_INFO
	.align		4
.L_752:
        /*0008*/ 	.byte	0x04, 0x17
        /*000a*/ 	.short	(.L_754 - .L_753)
.L_753:
        /*000c*/ 	.word	0x00000000
        /*0010*/ 	.short	0x0000
        /*0012*/ 	.short	0x0000
        /*0014*/ 	.byte	0x00, 0xf0, 0xe1, 0x09


	//----- nvinfo : EIATTR_SPARSE_MMA_MASK
	.align		4
.L_754:
        /*0018*/ 	.byte	0x03, 0x50
        /*001a*/ 	.short	0x0000


	//----- nvinfo : EIATTR_MAXREG_COUNT
	.align		4
        /*001c*/ 	.byte	0x03, 0x1b
        /*001e*/ 	.short	0x00ff


	//----- nvinfo : EIATTR_MERCURY_ISA_VERSION
	.align		4
        /*0020*/ 	.byte	0x03, 0x5f
        /*0022*/ 	.short	0x0101


	//----- nvinfo : EIATTR_EXIT_INSTR_OFFSETS
	.align		4
        /*0024*/ 	.byte	0x04, 0x1c
        /*0026*/ 	.short	(.L_756 - .L_755)


	//   ....[0]....
.L_755:
        /*0028*/ 	.word	0x00000010


	//----- nvinfo : EIATTR_MAX_THREADS
	.align		4
.L_756:
        /*002c*/ 	.byte	0x04, 0x05
        /*002e*/ 	.short	(.L_758 - .L_757)
.L_757:
        /*0030*/ 	.word	0x00000100
        /*0034*/ 	.word	0x00000001
        /*0038*/ 	.word	0x00000001


	//----- nvinfo : EIATTR_CBANK_PARAM_SIZE
	.align		4
.L_758:
        /*003c*/ 	.byte	0x03, 0x19
        /*003e*/ 	.short	0x0278


	//----- nvinfo : EIATTR_PARAM_CBANK
	.align		4
        /*0040*/ 	.byte	0x04, 0x0a
        /*0042*/ 	.short	(.L_760 - .L_759)
	.align		4
.L_759:
        /*0044*/ 	.word	index@(.nv.constant0._ZN7cutlass13device_kernelIN5flash19enable_sm80_to_sm89INS1_16FlashAttnBwdSm80INS1_25CollectiveMainloopBwdSm80ILi2ELi2EN4cute5tupleIJNS5_1CILi64EEENS7_ILi128EEES9_EEENS_6half_tEfNS_4arch4Sm80ELb0ELb1ELb1ELb0ELb0ELb0ELb0ELb0ELi2ELi2ELi2ELi2ELb0EEENS1_24CollectiveEpilogueBwdGQAISA_fSD_Li256ELb0ELb0EEENS1_19SingleTileSchedulerILb0ELb0ELb0ELi128EEEEEEEEEvNT_6ParamsE)
        /*0048*/ 	.short	0x0210
        /*004a*/ 	.short	0x0278


	//----- nvinfo : EIATTR_SW_WAR
	.align		4
.L_760:
        /*004c*/ 	.byte	0x04, 0x36
        /*004e*/ 	.short	(.L_762 - .L_761)
.L_761:
        /*0050*/ 	.word	0x00000008
.L_762:


//--------------------- .nv.info._ZN7cutlass13device_kernelIN5flash19enable_sm80_to_sm89INS1_16FlashAttnBwdSm80INS1_25CollectiveMainloopBwdSm80ILi2ELi2EN4cute5tupleIJNS5_1CILi64EEENS7_ILi128EEES9_EEENS_6half_tEfNS_4arch4Sm80ELb0ELb1ELb1ELb0ELb1ELb0ELb0ELb0ELi2ELi2ELi2ELi2ELb0EEENS1_24CollectiveEpilogueBwdGQAISA_fSD_Li256ELb0ELb1EEENS1_19SingleTileSchedulerILb0ELb0ELb0ELi128EEEEEEEEEvNT_6ParamsE --------------------------
	.section	.nv.info._ZN7cutlass13device_kernelIN5flash19enable_sm80_to_sm89INS1_16FlashAttnBwdSm80INS1_25CollectiveMainloopBwdSm80ILi2ELi2EN4cute5tupleIJNS5_1CILi64EEENS7_ILi128EEES9_EEENS_6half_tEfNS_4arch4Sm80ELb0ELb1ELb1ELb0ELb1ELb0ELb0ELb0ELi2ELi2ELi2ELi2ELb0EEENS1_24CollectiveEpilogueBwdGQAISA_fSD_Li256ELb0ELb1EEENS1_19SingleTileSchedulerILb0ELb0ELb0ELi128EEEEEEEEEvNT_6ParamsE,"",@"SHT_CUDA_INFO"
	.sectionflags	@""
	.align	4


	//----- nvinfo : EIATTR_CUDA_API_VERSION
	.align		4
        /*0000*/ 	.byte	0x04, 0x37
        /*0002*/ 	.short	(.L_764 - .L_763)
.L_763:
        /*0004*/ 	.word	0x00000082


	//----- nvinfo : EIATTR_KPARAM_INFO
	.align		4
.L_764:
        /*0008*/ 	.byte	0x04, 0x17
        /*000a*/ 	.short	(.L_766 - .L_765)
.L_765:
        /*000c*/ 	.word	0x00000000
        /*0010*/ 	.short	0x0000
        /*0012*/ 	.short	0x0000
        /*0014*/ 	.byte	0x00, 0xf0, 0xe1, 0x09


	//----- nvinfo : EIATTR_SPARSE_MMA_MASK
	.align		4
.L_766:
        /*0018*/ 	.byte	0x03, 0x50
        /*001a*/ 	.short	0x0000


	//----- nvinfo : EIATTR_MAXREG_COUNT
	.align		4
        /*001c*/ 	.byte	0x03, 0x1b
        /*001e*/ 	.short	0x00ff


	//----- nvinfo : EIATTR_MERCURY_ISA_VERSION
	.align		4
        /*0020*/ 	.byte	0x03, 0x5f
        /*0022*/ 	.short	0x0101


	//----- nvinfo : EIATTR_EXIT_INSTR_OFFSETS
	.align		4
        /*0024*/ 	.byte	0x04, 0x1c
        /*0026*/ 	.short	(.L_768 - .L_767)


	//   ....[0]....
.L_767:
        /*0028*/ 	.word	0x00000010


	//----- nvinfo : EIATTR_MAX_THREADS
	.align		4
.L_768:
        /*002c*/ 	.byte	0x04, 0x05
        /*002e*/ 	.short	(.L_770 - .L_769)
.L_769:
        /*0030*/ 	.word	0x00000100
        /*0034*/ 	.word	0x00000001
        /*0038*/ 	.word	0x00000001


	//----- nvinfo : EIATTR_CBANK_PARAM_SIZE
	.align		4
.L_770:
        /*003c*/ 	.byte	0x03, 0x19
        /*003e*/ 	.short	0x0278


	//----- nvinfo : EIATTR_PARAM_CBANK
	.align		4
        /*0040*/ 	.byte	0x04, 0x0a
        /*0042*/ 	.short	(.L_772 - .L_771)
	.align		4
.L_771:
        /*0044*/ 	.word	index@(.nv.constant0._ZN7cutlass13device_kernelIN5flash19enable_sm80_to_sm89INS1_16FlashAttnBwdSm80INS1_25CollectiveMainloopBwdSm80ILi2ELi2EN4cute5tupleIJNS5_1CILi64EEENS7_ILi128EEES9_EEENS_6half_tEfNS_4arch4Sm80ELb0ELb1ELb1ELb0ELb1ELb0ELb0ELb0ELi2ELi2ELi2ELi2ELb0EEENS1_24CollectiveEpilogueBwdGQAISA_fSD_Li256ELb0ELb1EEENS1_19SingleTileSchedulerILb0ELb0ELb0ELi128EEEEEEEEEvNT_6ParamsE)
        /*0048*/ 	.short	0x0210
        /*004a*/ 	.short	0x0278


	//----- nvinfo : EIATTR_SW_WAR
	.align		4
.L_772:
        /*004c*/ 	.byte	0x04, 0x36
        /*004e*/ 	.short	(.L_774 - .L_773)
.L_773:
        /*0050*/ 	.word	0x00000008
.L_774:


//--------------------- .nv.info._ZN7cutlass13device_kernelIN5flash19enable_sm80_to_sm89INS1_16FlashAttnBwdSm80INS1_25CollectiveMainloopBwdSm80ILi2ELi2EN4cute5tupleIJNS5_1CILi64EEENS7_ILi128EEES9_EEENS_6half_tEfNS_4arch4Sm80ELb0ELb1ELb1ELb1ELb0ELb0ELb0ELb0ELi2ELi2ELi2ELi2ELb0EEENS1_21CollectiveEpilogueBwdISA_SB_SD_Li256ELb1ELb0ELi4EEENS1_19SingleTileSchedulerILb1ELb0ELb0ELi128EEEEEEEEEvNT_6ParamsE --------------------------
	.section	.nv.info._ZN7cutlass13device_kernelIN5flash19enable_sm80_to_sm89INS1_16FlashAttnBwdSm80INS1_25CollectiveMainloopBwdSm80ILi2ELi2EN4cute5tupleIJNS5_1CILi64EEENS7_ILi128EEES9_EEENS_6half_tEfNS_4arch4Sm80ELb0ELb1ELb1ELb1ELb0ELb0ELb0ELb0ELi2ELi2ELi2ELi2ELb0EEENS1_21CollectiveEpilogueBwdISA_SB_SD_Li256ELb1ELb0ELi4EEENS1_19SingleTileSchedulerILb1ELb0ELb0ELi128EEEEEEEEEvNT_6ParamsE,"",@"SHT_CUDA_INFO"
	.sectionflags	@""
	.align	4


	//----- nvinfo : EIATTR_CUDA_API_VERSION
	.align		4
        /*0000*/ 	.byte	0x04, 0x37
        /*0002*/ 	.short	(.L_776 - .L_775)
.L_775:
        /*0004*/ 	.word	0x00000082


	//----- nvinfo : EIATTR_KPARAM_INFO
	.align		4
.L_776:
        /*0008*/ 	.byte	0x04, 0x17
        /*000a*/ 	.short	(.L_778 - .L_777)
.L_777:
        /*000c*/ 	.word	0x00000000
        /*0010*/ 	.short	0x0000
        /*0012*/ 	.short	0x0000
        /*0014*/ 	.byte	0x00, 0xf0, 0xc1, 0x09


	//----- nvinfo : EIATTR_SPARSE_MMA_MASK
	.align		4
.L_778:
        /*0018*/ 	.byte	0x03, 0x50
        /*001a*/ 	.short	0x0000


	//----- nvinfo : EIATTR_MAXREG_COUNT
	.align		4
        /*001c*/ 	.byte	0x03, 0x1b
        /*001e*/ 	.short	0x00ff


	//----- nvinfo : EIATTR_MERCURY_ISA_VERSION
	.align		4
        /*0020*/ 	.byte	0x03, 0x5f
        /*0022*/ 	.short	0x0101


	//----- nvinfo : EIATTR_EXIT_INSTR_OFFSETS
	.align		4
        /*0024*/ 	.byte	0x04, 0x1c
        /*0026*/ 	.short	(.L_780 - .L_779)


	//   ....[0]....
.L_779:
        /*0028*/ 	.word	0x00000010


	//----- nvinfo : EIATTR_MAX_THREADS
	.align		4
.L_780:
        /*002c*/ 	.byte	0x04, 0x05
        /*002e*/ 	.short	(.L_782 - .L_781)
.L_781:
        /*0030*/ 	.word	0x00000100
        /*0034*/ 	.word	0x00000001
        /*0038*/ 	.word	0x00000001


	//----- nvinfo : EIATTR_CBANK_PARAM_SIZE
	.align		4
.L_782:
        /*003c*/ 	.byte	0x03, 0x19
        /*003e*/ 	.short	0x0270


	//----- nvinfo : EIATTR_PARAM_CBANK
	.align		4
        /*0040*/ 	.byte	0x04, 0x0a
        /*0042*/ 	.short	(.L_784 - .L_783)
	.align		4
.L_783:
        /*0044*/ 	.word	index@(.nv.constant0._ZN7cutlass13device_kernelIN5flash19enable_sm80_to_sm89INS1_16FlashAttnBwdSm80INS1_25CollectiveMainloopBwdSm80ILi2ELi2EN4cute5tupleIJNS5_1CILi64EEENS7_ILi128EEES9_EEENS_6half_tEfNS_4arch4Sm80ELb0ELb1ELb1ELb1ELb0ELb0ELb0ELb0ELi2ELi2ELi2ELi2ELb0EEENS1_21CollectiveEpilogueBwdISA_SB_SD_Li256ELb1ELb0ELi4EEENS1_19SingleTileSchedulerILb1ELb0ELb0ELi128EEEEEEEEEvNT_6ParamsE)
        /*0048*/ 	.short	0x0210
        /*004a*/ 	.short	0x0270


	//----- nvinfo : EIATTR_SW_WAR
	.align		4
.L_784:
        /*004c*/ 	.byte	0x04, 0x36
        /*004e*/ 	.short	(.L_786 - .L_785)
.L_785:
        /*0050*/ 	.word	0x00000008
.L_786:


//--------------------- .nv.info._ZN7cutlass13device_kernelIN5flash19enable_sm80_to_sm89INS1_16FlashAttnBwdSm80INS1_25CollectiveMainloopBwdSm80ILi2ELi2EN4cute5tupleIJNS5_1CILi64EEENS7_ILi128EEES9_EEENS_6half_tEfNS_4arch4Sm80ELb0ELb1ELb1ELb1ELb1ELb0ELb0ELb0ELi2ELi2ELi2ELi2ELb0EEENS1_21CollectiveEpilogueBwdISA_SB_SD_Li256ELb1ELb0ELi4EEENS1_19SingleTileSchedulerILb1ELb0ELb0ELi128EEEEEEEEEvNT_6ParamsE --------------------------
	.section	.nv.info._ZN7cutlass13device_kernelIN5flash19enable_sm80_to_sm89INS1_16FlashAttnBwdSm80INS1_25CollectiveMainloopBwdSm80ILi2ELi2EN4cute5tupleIJNS5_1CILi64EEENS7_ILi128EEES9_EEENS_6half_tEfNS_4arch4Sm80ELb0ELb1ELb1ELb1ELb1ELb0ELb0ELb0ELi2ELi2ELi2ELi2ELb0EEENS1_21CollectiveEpilogueBwdISA_SB_SD_Li256ELb1ELb0ELi4EEENS1_19SingleTileSchedulerILb1ELb0ELb0ELi128EEEEEEEEEvNT_6ParamsE,"",@"SHT_CUDA_INFO"
	.sectionflags	@""
	.align	4


	//----- nvinfo : EIATTR_CUDA_API_VERSION
	.align		4
        /*0000*/ 	.byte	0x04, 0x37
        /*0002*/ 	.short	(.L_788 - .L_787)
.L_787:
        /*0004*/ 	.word	0x00000082


	//----- nvinfo : EIATTR_KPARAM_INFO
	.align		4
.L_788:
        /*0008*/ 	.byte	0x04, 0x17
        /*000a*/ 	.short	(.L_790 - .L_789)
.L_789:
        /*000c*/ 	.word	0x00000000
        /*0010*/ 	.short	0x0000
        /*0012*/ 	.short	0x0000
        /*0014*/ 	.byte	0x00, 0xf0, 0xc1, 0x09


	//----- nvinfo : EIATTR_SPARSE_MMA_MASK
	.align		4
.L_790:
        /*0018*/ 	.byte	0x03, 0x50
        /*001a*/ 	.short	0x0000


	//----- nvinfo : EIATTR_MAXREG_COUNT
	.align		4
        /*001c*/ 	.byte	0x03, 0x1b
        /*001e*/ 	.short	0x00ff


	//----- nvinfo : EIATTR_MERCURY_ISA_VERSION
	.align		4
        /*0020*/ 	.byte	0x03, 0x5f
        /*0022*/ 	.short	0x0101


	//----- nvinfo : EIATTR_EXIT_INSTR_OFFSETS
	.align		4
        /*0024*/ 	.byte	0x04, 0x1c
        /*0026*/ 	.short	(.L_792 - .L_791)


	//   ....[0]....
.L_791:
        /*0028*/ 	.word	0x00000010


	//----- nvinfo : EIATTR_MAX_THREADS
	.align		4
.L_792:
        /*002c*/ 	.byte	0x04, 0x05
        /*002e*/ 	.short	(.L_794 - .L_793)
.L_793:
        /*0030*/ 	.word	0x00000100
        /*0034*/ 	.word	0x00000001
        /*0038*/ 	.word	0x00000001


	//----- nvinfo : EIATTR_CBANK_PARAM_SIZE
	.align		4
.L_794:
        /*003c*/ 	.byte	0x03, 0x19
        /*003e*/ 	.short	0x0270


	//----- nvinfo : EIATTR_PARAM_CBANK
	.align		4
        /*0040*/ 	.byte	0x04, 0x0a
        /*0042*/ 	.short	(.L_796 - .L_795)
	.align		4
.L_795:
        /*0044*/ 	.word	index@(.nv.constant0._ZN7cutlass13device_kernelIN5flash19enable_sm80_to_sm89INS1_16FlashAttnBwdSm80INS1_25CollectiveMainloopBwdSm80ILi2ELi2EN4cute5tupleIJNS5_1CILi64EEENS7_ILi128EEES9_EEENS_6half_tEfNS_4arch4Sm80ELb0ELb1ELb1ELb1ELb1ELb0ELb0ELb0ELi2ELi2ELi2ELi2ELb0EEENS1_21CollectiveEpilogueBwdISA_SB_SD_Li256ELb1ELb0ELi4EEENS1_19SingleTileSchedulerILb1ELb0ELb0ELi128EEEEEEEEEvNT_6ParamsE)
        /*0048*/ 	.short	0x0210
        /*004a*/ 	.short	0x0270


	//----- nvinfo : EIATTR_SW_WAR
	.align		4
.L_796:
        /*004c*/ 	.byte	0x04, 0x36
        /*004e*/ 	.short	(.L_798 - .L_797)
.L_797:
        /*0050*/ 	.word	0x00000008
.L_798:


//--------------------- .nv.info._ZN7cutlass13device_kernelIN5flash19enable_sm80_to_sm89INS1_16FlashAttnBwdSm80INS1_25CollectiveMainloopBwdSm80ILi2ELi2EN4cute5tupleIJNS5_1CILi64EEENS7_ILi128EEES9_EEENS_6half_tEfNS_4arch4Sm80ELb0ELb1ELb1ELb1ELb0ELb0ELb0ELb0ELi2ELi2ELi2ELi2ELb0EEENS1_24CollectiveEpilogueBwdGQAISA_fSD_Li256ELb1ELb0EEENS1_19SingleTileSchedulerILb1ELb0ELb0ELi128EEEEEEEEEvNT_6ParamsE --------------------------
	.section	.nv.info._ZN7cutlass13device_kernelIN5flash19enable_sm80_to_sm89INS1_16FlashAttnBwdSm80INS1_25CollectiveMainloopBwdSm80ILi2ELi2EN4cute5tupleIJNS5_1CILi64EEENS7_ILi128EEES9_EEENS_6half_tEfNS_4arch4Sm80ELb0ELb1ELb1ELb1ELb0ELb0ELb0ELb0ELi2ELi2ELi2ELi2ELb0EEENS1_24CollectiveEpilogueBwdGQAISA_fSD_Li256ELb1ELb0EEENS1_19SingleTileSchedulerILb1ELb0ELb0ELi128EEEEEEEEEvNT_6ParamsE,"",@"SHT_CUDA_INFO"
	.sectionflags	@""
	.align	4


	//----- nvinfo : EIATTR_CUDA_API_VERSION
	.align		4
        /*0000*/ 	.byte	0x04, 0x37
        /*0002*/ 	.short	(.L_800 - .L_799)
.L_799:
        /*0004*/ 	.word	0x00000082


	//----- nvinfo : EIATTR_KPARAM_INFO
	.align		4
.L_800:
        /*0008*/ 	.byte	0x04, 0x17
        /*000a*/ 	.short	(.L_802 - .L_801)
.L_801:
        /*000c*/ 	.word	0x00000000
        /*0010*/ 	.short	0x0000
        /*0012*/ 	.short	0x0000
        /*0014*/ 	.byte	0x00, 0xf0, 0xe1, 0x09


	//----- nvinfo : EIATTR_SPARSE_MMA_MASK
	.align		4
.L_802:
        /*0018*/ 	.byte	0x03, 0x50
        /*001a*/ 	.short	0x0000


	//----- nvinfo : EIATTR_MAXREG_COUNT
	.align		4
        /*001c*/ 	.byte	0x03, 0x1b
        /*001e*/ 	.short	0x00ff


	//----- nvinfo : EIATTR_MERCURY_ISA_VERSION
	.align		4
        /*0020*/ 	.byte	0x03, 0x5f
        /*0022*/ 	.short	0x0101


	//----- nvinfo : EIATTR_EXIT_INSTR_OFFSETS
	.align		4
        /*0024*/ 	.byte	0x04, 0x1c
        /*0026*/ 	.short	(.L_804 - .L_803)


	//   ....[0]....
.L_803:
        /*0028*/ 	.word	0x00000010


	//----- nvinfo : EIATTR_MAX_THREADS
	.align		4
.L_804:
        /*002c*/ 	.byte	0x04, 0x05
        /*002e*/ 	.short	(.L_806 - .L_805)
.L_805:
        /*0030*/ 	.word	0x00000100
        /*0034*/ 	.word	0x00000001
        /*0038*/ 	.word	0x00000001


	//----- nvinfo : EIATTR_CBANK_PARAM_SIZE
	.align		4
.L_806:
        /*003c*/ 	.byte	0x03, 0x19
        /*003e*/ 	.short	0x0278


	//----- nvinfo : EIATTR_PARAM_CBANK
	.align		4
        /*0040*/ 	.byte	0x04, 0x0a
        /*0042*/ 	.short	(.L_808 - .L_807)
	.align		4
.L_807:
        /*0044*/ 	.word	index@(.nv.constant0._ZN7cutlass13device_kernelIN5flash19enable_sm80_to_sm89INS1_16FlashAttnBwdSm80INS1_25CollectiveMainloopBwdSm80ILi2ELi2EN4cute5tupleIJNS5_1CILi64EEENS7_ILi128EEES9_EEENS_6half_tEfNS_4arch4Sm80ELb0ELb1ELb1ELb1ELb0ELb0ELb0ELb0ELi2ELi2ELi2ELi2ELb0EEENS1_24CollectiveEpilogueBwdGQAISA_fSD_Li256ELb1ELb0EEENS1_19SingleTileSchedulerILb1ELb0ELb0ELi128EEEEEEEEEvNT_6ParamsE)
        /*0048*/ 	.short	0x0210
        /*004a*/ 	.short	0x0278


	//----- nvinfo : EIATTR_SW_WAR
	.align		4
.L_808:
        /*004c*/ 	.byte	0x04, 0x36
        /*004e*/ 	.short	(.L_810 - .L_809)
.L_809:
        /*0050*/ 	.word	0x00000008
.L_810:


//--------------------- .nv.info._ZN7cutlass13device_kernelIN5flash19enable_sm80_to_sm89INS1_16FlashAttnBwdSm80INS1_25CollectiveMainloopBwdSm80ILi2ELi2EN4cute5tupleIJNS5_1CILi64EEENS7_ILi128EEES9_EEENS_6half_tEfNS_4arch4Sm80ELb0ELb1ELb1ELb1ELb1ELb0ELb0ELb0ELi2ELi2ELi2ELi2ELb0EEENS1_24CollectiveEpilogueBwdGQAISA_fSD_Li256ELb1ELb1EEENS1_19SingleTileSchedulerILb1ELb0ELb0ELi128EEEEEEEEEvNT_6ParamsE --------------------------
	.section	.nv.info._ZN7cutlass13device_kernelIN5flash19enable_sm80_to_sm89INS1_16FlashAttnBwdSm80INS1_25CollectiveMainloopBwdSm80ILi2ELi2EN4cute5tupleIJNS5_1CILi64EEENS7_ILi128EEES9_EEENS_6half_tEfNS_4arch4Sm80ELb0ELb1ELb1ELb1ELb1ELb0ELb0ELb0ELi2ELi2ELi2ELi2ELb0EEENS1_24CollectiveEpilogueBwdGQAISA_fSD_Li256ELb1ELb1EEENS1_19SingleTileSchedulerILb1ELb0ELb0ELi128EEEEEEEEEvNT_6ParamsE,"",@"SHT_CUDA_INFO"
	.sectionflags	@""
	.align	4


	//----- nvinfo : EIATTR_CUDA_API_VERSION
	.align		4
        /*0000*/ 	.byte	0x04, 0x37
        /*0002*/ 	.short	(.L_812 - .L_811)
.L_811:
        /*0004*/ 	.word	0x00000082


	//----- nvinfo : EIATTR_KPARAM_INFO
	.align		4
.L_812:
        /*0008*/ 	.byte	0x04, 0x17
        /*000a*/ 	.short	(.L_814 - .L_813)
.L_813:
        /*000c*/ 	.word	0x00000000
        /*0010*/ 	.short	0x0000
        /*0012*/ 	.short	0x0000
        /*0014*/ 	.byte	0x00, 0xf0, 0xe1, 0x09


	//----- nvinfo : EIATTR_SPARSE_MMA_MASK
	.align		4
.L_814:
        /*0018*/ 	.byte	0x03, 0x50
        /*001a*/ 	.short	0x0000


	//----- nvinfo : EIATTR_MAXREG_COUNT
	.align		4
        /*001c*/ 	.byte	0x03, 0x1b
        /*001e*/ 	.short	0x00ff


	//----- nvinfo : EIATTR_MERCURY_ISA_VERSION
	.align		4
        /*0020*/ 	.byte	0x03, 0x5f
        /*0022*/ 	.short	0x0101


	//----- nvinfo : EIATTR_EXIT_INSTR_OFFSETS
	.align		4
        /*0024*/ 	.byte	0x04, 0x1c
        /*0026*/ 	.short	(.L_816 - .L_815)


	//   ....[0]....
.L_815:
        /*0028*/ 	.word	0x00000010


	//----- nvinfo : EIATTR_MAX_THREADS
	.align		4
.L_816:
        /*002c*/ 	.byte	0x04, 0x05
        /*002e*/ 	.short	(.L_818 - .L_817)
.L_817:
        /*0030*/ 	.word	0x00000100
        /*0034*/ 	.word	0x00000001
        /*0038*/ 	.word	0x00000001


	//----- nvinfo : EIATTR_CBANK_PARAM_SIZE
	.align		4
.L_818:
        /*003c*/ 	.byte	0x03, 0x19
        /*003e*/ 	.short	0x0278


	//----- nvinfo : EIATTR_PARAM_CBANK
	.align		4
        /*0040*/ 	.byte	0x04, 0x0a
        /*0042*/ 	.short	(.L_820 - .L_819)
	.align		4
.L_819:
        /*0044*/ 	.word	index@(.nv.constant0._ZN7cutlass13device_kernelIN5flash19enable_sm80_to_sm89INS1_16FlashAttnBwdSm80INS1_25CollectiveMainloopBwdSm80ILi2ELi2EN4cute5tupleIJNS5_1CILi64EEENS7_ILi128EEES9_EEENS_6half_tEfNS_4arch4Sm80ELb0ELb1ELb1ELb1ELb1ELb0ELb0ELb0ELi2ELi2ELi2ELi2ELb0EEENS1_24CollectiveEpilogueBwdGQAISA_fSD_Li256ELb1ELb1EEENS1_19SingleTileSchedulerILb1ELb0ELb0ELi128EEEEEEEEEvNT_6ParamsE)
        /*0048*/ 	.short	0x0210
        /*004a*/ 	.short	0x0278


	//----- nvinfo : EIATTR_SW_WAR
	.align		4
.L_820:
        /*004c*/ 	.byte	0x04, 0x36
        /*004e*/ 	.short	(.L_822 - .L_821)
.L_821:
        /*0050*/ 	.word	0x00000008
.L_822:


//--------------------- .nv.info._ZN7cutlass13device_kernelIN5flash19enable_sm80_to_sm89INS1_16FlashAttnBwdSm80INS1_25CollectiveMainloopBwdSm80ILi2ELi2EN4cute5tupleIJNS5_1CILi64EEENS7_ILi128EEES9_EEENS_6half_tEfNS_4arch4Sm80ELb1ELb0ELb1ELb0ELb0ELb0ELb0ELb0ELi2ELi2ELi2ELi2ELb0EEENS1_21CollectiveEpilogueBwdISA_SB_SD_Li256ELb0ELb0ELi4EEENS1_25SingleTileBwdLPTSchedulerILb0ELi128ELb0EEEEEEEEEvNT_6ParamsE --------------------------
	.section	.nv.info._ZN7cutlass13device_kernelIN5flash19enable_sm80_to_sm89INS1_16FlashAttnBwdSm80INS1_25CollectiveMainloopBwdSm80ILi2ELi2EN4cute5tupleIJNS5_1CILi64EEENS7_ILi128EEES9_EEENS_6half_tEfNS_4arch4Sm80ELb1ELb0ELb1ELb0ELb0ELb0ELb0ELb0ELi2ELi2ELi2ELi2ELb0EEENS1_21CollectiveEpilogueBwdISA_SB_SD_Li256ELb0ELb0ELi4EEENS1_25SingleTileBwdLPTSchedulerILb0ELi128ELb0EEEEEEEEEvNT_6ParamsE,"",@"SHT_CUDA_INFO"
	.sectionflags	@""
	.align	4


	//----- nvinfo : EIATTR_CUDA_API_VERSION
	.align		4
        /*0000*/ 	.byte	0x04, 0x37
        /*0002*/ 	.short	(.L_824 - .L_823)
.L_823:
        /*0004*/ 	.word	0x00000082


	//----- nvinfo : EIATTR_KPARAM_INFO
	.align		4
.L_824:
        /*0008*/ 	.byte	0x04, 0x17
        /*000a*/ 	.short	(.L_826 - .L_825)
.L_825:
        /*000c*/ 	.word	0x00000000
        /*0010*/ 	.short	0x0000
        /*0012*/ 	.short	0x0000
        /*0014*/ 	.byte	0x00, 0xf0, 0x21, 0x0a


	//----- nvinfo : EIATTR_SPARSE_MMA_MASK
	.align		4
.L_826:
        /*0018*/ 	.byte	0x03, 0x50
        /*001a*/ 	.short	0x0000


	//----- nvinfo : EIATTR_MAXREG_COUNT
	.align		4
        /*001c*/ 	.byte	0x03, 0x1b
        /*001e*/ 	.short	0x00ff


	//----- nvinfo : EIATTR_MERCURY_ISA_VERSION
	.align		4
        /*0020*/ 	.byte	0x03, 0x5f
        /*0022*/ 	.short	0x0101


	//----- nvinfo : EIATTR_EXIT_INSTR_OFFSETS
	.align		4
        /*0024*/ 	.byte	0x04, 0x1c
        /*0026*/ 	.short	(.L_828 - .L_827)


	//   ....[0]....
.L_827:
        /*0028*/ 	.word	0x00000010


	//----- nvinfo : EIATTR_MAX_THREADS
	.align		4
.L_828:
        /*002c*/ 	.byte	0x04, 0x05
        /*002e*/ 	.short	(.L_830 - .L_829)
.L_829:
        /*0030*/ 	.word	0x00000100
        /*0034*/ 	.word	0x00000001
        /*0038*/ 	.word	0x00000001


	//----- nvinfo : EIATTR_CBANK_PARAM_SIZE
	.align		4
.L_830:
        /*003c*/ 	.byte	0x03, 0x19
        /*003e*/ 	.short	0x0288


	//----- nvinfo : EIATTR_PARAM_CBANK
	.align		4
        /*0040*/ 	.byte	0x04, 0x0a
        /*0042*/ 	.short	(.L_832 - .L_831)
	.align		4
.L_831:
        /*0044*/ 	.word	index@(.nv.constant0._ZN7cutlass13device_kernelIN5flash19enable_sm80_to_sm89INS1_16FlashAttnBwdSm80INS1_25CollectiveMainloopBwdSm80ILi2ELi2EN4cute5tupleIJNS5_1CILi64EEENS7_ILi128EEES9_EEENS_6half_tEfNS_4arch4Sm80ELb1ELb0ELb1ELb0ELb0ELb0ELb0ELb0ELi2ELi2ELi2ELi2ELb0EEENS1_21CollectiveEpilogueBwdISA_SB_SD_Li256ELb0ELb0ELi4EEENS1_25SingleTileBwdLPTSchedulerILb0ELi128ELb0EEEEEEEEEvNT_6ParamsE)
        /*0048*/ 	.short	0x0210
        /*004a*/ 	.short	0x0288


	//----- nvinfo : EIATTR_SW_WAR
	.align		4
.L_832:
        /*004c*/ 	.byte	0x04, 0x36
        /*004e*/ 	.short	(.L_834 - .L_833)
.L_833:
        /*0050*/ 	.word	0x00000008
.L_834:


//--------------------- .nv.info._ZN7cutlass13device_kernelIN5flash19enable_sm80_to_sm89INS1_16FlashAttnBwdSm80INS1_25CollectiveMainloopBwdSm80ILi2ELi2EN4cute5tupleIJNS5_1CILi64EEENS7_ILi128EEES9_EEENS_6half_tEfNS_4arch4Sm80ELb1ELb0ELb1ELb0ELb1ELb0ELb0ELb0ELi2ELi2ELi2ELi2ELb0EEENS1_21CollectiveEpilogueBwdISA_SB_SD_Li256ELb0ELb0ELi4EEENS1_25SingleTileBwdLPTSchedulerILb0ELi128ELb1EEEEEEEEEvNT_6ParamsE --------------------------
	.section	.nv.info._ZN7cutlass13device_kernelIN5flash19enable_sm80_to_sm89INS1_16FlashAttnBwdSm80INS1_25CollectiveMainloopBwdSm80ILi2ELi2EN4cute5tupleIJNS5_1CILi64EEENS7_ILi128EEES9_EEENS_6half_tEfNS_4arch4Sm80ELb1ELb0ELb1ELb0ELb1ELb0ELb0ELb0ELi2ELi2ELi2ELi2ELb0EEENS1_21CollectiveEpilogueBwdISA_SB_SD_Li256ELb0ELb0ELi4EEENS1_25SingleTileBwdLPTSchedulerILb0ELi128ELb1EEEEEEEEEvNT_6ParamsE,"",@"SHT_CUDA_INFO"
	.sectionflags	@""
	.align	4


	//----- nvinfo : EIATTR_CUDA_API_VERSION
	.align		4
        /*0000*/ 	.byte	0x04, 0x37
        /*0002*/ 	.short	(.L_836 - .L_835)
.L_835:
        /*0004*/ 	.word	0x00000082


	//----- nvinfo : EIATTR_KPARAM_INFO
	.align		4
.L_836:
        /*0008*/ 	.byte	0x04, 0x17
        /*000a*/ 	.short	(.L_838 - .L_837)
.L_837:
        /*000c*/ 	.word	0x00000000
        /*0010*/ 	.short	0x0000
        /*0012*/ 	.short	0x0000
        /*0014*/ 	.byte	0x00, 0xf0, 0x21, 0x0a


	//----- nvinfo : EIATTR_SPARSE_MMA_MASK
	.align		4
.L_838:
        /*0018*/ 	.byte	0x03, 0x50
        /*001a*/ 	.short	0x0000


	//----- nvinfo : EIATTR_MAXREG_COUNT
	.align		4
        /*001c*/ 	.byte	0x03, 0x1b
        /*001e*/ 	.short	0x00ff


	//----- nvinfo : EIATTR_MERCURY_ISA_VERSION
	.align		4
        /*0020*/ 	.byte	0x03, 0x5f
        /*0022*/ 	.short	0x0101


	//----- nvinfo : EIATTR_EXIT_INSTR_OFFSETS
	.align		4
        /*0024*/ 	.byte	0x04, 0x1c
        /*0026*/ 	.short	(.L_840 - .L_839)


	//   ....[0]....
.L_839:
        /*0028*/ 	.word	0x00000010


	//----- nvinfo : EIATTR_MAX_THREADS
	.align		4
.L_840:
        /*002c*/ 	.byte	0x04, 0x05
        /*002e*/ 	.short	(.L_842 - .L_841)
.L_841:
        /*0030*/ 	.word	0x00000100
        /*0034*/ 	.word	0x00000001
        /*0038*/ 	.word	0x00000001


	//----- nvinfo : EIATTR_CBANK_PARAM_SIZE
	.align		4
.L_842:
        /*003c*/ 	.byte	0x03, 0x19
        /*003e*/ 	.short	0x0288


	//----- nvinfo : EIATTR_PARAM_CBANK
	.align		4
        /*0040*/ 	.byte	0x04, 0x0a
        /*0042*/ 	.short	(.L_844 - .L_843)
	.align		4
.L_843:
        /*0044*/ 	.word	index@(.nv.constant0._ZN7cutlass13device_kernelIN5flash19enable_sm80_to_sm89INS1_16FlashAttnBwdSm80INS1_25CollectiveMainloopBwdSm80ILi2ELi2EN4cute5tupleIJNS5_1CILi64EEENS7_ILi128EEES9_EEENS_6half_tEfNS_4arch4Sm80ELb1ELb0ELb1ELb0ELb1ELb0ELb0ELb0ELi2ELi2ELi2ELi2ELb0EEENS1_21CollectiveEpilogueBwdISA_SB_SD_Li256ELb0ELb0ELi4EEENS1_25SingleTileBwdLPTSchedulerILb0ELi128ELb1EEEEEEEEEvNT_6ParamsE)
        /*0048*/ 	.short	0x0210
        /*004a*/ 	.short	0x0288


	//----- nvinfo : EIATTR_SW_WAR
	.align		4
.L_844:
        /*004c*/ 	.byte	0x04, 0x36
        /*004e*/ 	.short	(.L_846 - .L_845)
.L_845:
        /*0050*/ 	.word	0x00000008
.L_846:


//--------------------- .nv.info._ZN7cutlass13device_kernelIN5flash19enable_sm80_to_sm89INS1_16FlashAttnBwdSm80INS1_25CollectiveMainloopBwdSm80ILi2ELi2EN4cute5tupleIJNS5_1CILi64EEENS7_ILi128EEES9_EEENS_6half_tEfNS_4arch4Sm80ELb1ELb0ELb1ELb0ELb0ELb0ELb0ELb0ELi2ELi2ELi2ELi2ELb0EEENS1_24CollectiveEpilogueBwdGQAISA_fSD_Li256ELb0ELb0EEENS1_25SingleTileBwdLPTSchedulerILb0ELi128ELb0EEEEEEEEEvNT_6ParamsE --------------------------
	.section	.nv.info._ZN7cutlass13device_kernelIN5flash19enable_sm80_to_sm89INS1_16FlashAttnBwdSm80INS1_25CollectiveMainloopBwdSm80ILi2ELi2EN4cute5tupleIJNS5_1CILi64EEENS7_ILi128EEES9_EEENS_6half_tEfNS_4arch4Sm80ELb1ELb0ELb1ELb0ELb0ELb0ELb0ELb0ELi2ELi2ELi2ELi2ELb0EEENS1_24CollectiveEpilogueBwdGQAISA_fSD_Li256ELb0ELb0EEENS1_25SingleTileBwdLPTSchedulerILb0ELi128ELb0EEEEEEEEEvNT_6ParamsE,"",@"SHT_CUDA_INFO"
	.sectionflags	@""
	.align	4


	//----- nvinfo : EIATTR_CUDA_API_VERSION
	.align		4
        /*0000*/ 	.byte	0x04, 0x37
        /*0002*/ 	.short	(.L_848 - .L_847)
.L_847:
        /*0004*/ 	.word	0x00000082


	//----- nvinfo : EIATTR_KPARAM_INFO
	.align		4
.L_848:
        /*0008*/ 	.byte	0x04, 0x17
        /*000a*/ 	.short	(.L_850 - .L_849)
.L_849:
        /*000c*/ 	.word	0x00000000
        /*0010*/ 	.short	0x0000
        /*0012*/ 	.short	0x0000
        /*0014*/ 	.byte	0x00, 0xf0, 0x41, 0x0a


	//----- nvinfo : EIATTR_SPARSE_MMA_MASK
	.align		4
.L_850:
        /*0018*/ 	.byte	0x03, 0x50
        /*001a*/ 	.short	0x0000


	//----- nvinfo : EIATTR_MAXREG_COUNT
	.align		4
        /*001c*/ 	.byte	0x03, 0x1b
        /*001e*/ 	.short	0x00ff


	//----- nvinfo : EIATTR_MERCURY_ISA_VERSION
	.align		4
        /*0020*/ 	.byte	0x03, 0x5f
        /*0022*/ 	.short	0x0101


	//----- nvinfo : EIATTR_EXIT_INSTR_OFFSETS
	.align		4
        /*0024*/ 	.byte	0x04, 0x1c
        /*0026*/ 	.short	(.L_852 - .L_851)


	//   ....[0]....
.L_851:
        /*0028*/ 	.word	0x00000010


	//----- nvinfo : EIATTR_MAX_THREADS
	.align		4
.L_852:
        /*002c*/ 	.byte	0x04, 0x05
        /*002e*/ 	.short	(.L_854 - .L_853)
.L_853:
        /*0030*/ 	.word	0x00000100
        /*0034*/ 	.word	0x00000001
        /*0038*/ 	.word	0x00000001


	//----- nvinfo : EIATTR_CBANK_PARAM_SIZE
	.align		4
.L_854:
        /*003c*/ 	.byte	0x03, 0x19
        /*003e*/ 	.short	0x0290


	//----- nvinfo : EIATTR_PARAM_CBANK
	.align		4
        /*0040*/ 	.byte	0x04, 0x0a
        /*0042*/ 	.short	(.L_856 - .L_855)
	.align		4
.L_855:
        /*0044*/ 	.word	index@(.nv.constant0._ZN7cutlass13device_kernelIN5flash19enable_sm80_to_sm89INS1_16FlashAttnBwdSm80INS1_25CollectiveMainloopBwdSm80ILi2ELi2EN4cute5tupleIJNS5_1CILi64EEENS7_ILi128EEES9_EEENS_6half_tEfNS_4arch4Sm80ELb1ELb0ELb1ELb0ELb0ELb0ELb0ELb0ELi2ELi2ELi2ELi2ELb0EEENS1_24CollectiveEpilogueBwdGQAISA_fSD_Li256ELb0ELb0EEENS1_25SingleTileBwdLPTSchedulerILb0ELi128ELb0EEEEEEEEEvNT_6ParamsE)
        /*0048*/ 	.short	0x0210
        /*004a*/ 	.short	0x0290


	//----- nvinfo : EIATTR_SW_WAR
	.align		4
.L_856:
        /*004c*/ 	.byte	0x04, 0x36
        /*004e*/ 	.short	(.L_858 - .L_857)
.L_857:
        /*0050*/ 	.word	0x00000008
.L_858:


//--------------------- .nv.info._ZN7cutlass13device_kernelIN5flash19enable_sm80_to_sm89INS1_16FlashAttnBwdSm80INS1_25CollectiveMainloopBwdSm80ILi2ELi2EN4cute5tupleIJNS5_1CILi64EEENS7_ILi128EEES9_EEENS_6half_tEfNS_4arch4Sm80ELb1ELb0ELb1ELb0ELb1ELb0ELb0ELb0ELi2ELi2ELi2ELi2ELb0EEENS1_24CollectiveEpilogueBwdGQAISA_fSD_Li256ELb0ELb1EEENS1_25SingleTileBwdLPTSchedulerILb0ELi128ELb1EEEEEEEEEvNT_6ParamsE --------------------------
	.section	.nv.info._ZN7cutlass13device_kernelIN5flash19enable_sm80_to_sm89INS1_16FlashAttnBwdSm80INS1_25CollectiveMainloopBwdSm80ILi2ELi2EN4cute5tupleIJNS5_1CILi64EEENS7_ILi128EEES9_EEENS_6half_tEfNS_4arch4Sm80ELb1ELb0ELb1ELb0ELb1ELb0ELb0ELb0ELi2ELi2ELi2ELi2ELb0EEENS1_24CollectiveEpilogueBwdGQAISA_fSD_Li256ELb0ELb1EEENS1_25SingleTileBwdLPTSchedulerILb0ELi128ELb1EEEEEEEEEvNT_6ParamsE,"",@"SHT_CUDA_INFO"
	.sectionflags	@""
	.align	4


	//----- nvinfo : EIATTR_CUDA_API_VERSION
	.align		4
        /*0000*/ 	.byte	0x04, 0x37
        /*0002*/ 	.short	(.L_860 - .L_859)
.L_859:
        /*0004*/ 	.word	0x00000082


	//----- nvinfo : EIATTR_KPARAM_INFO
	.align		4
.L_860:
        /*0008*/ 	.byte	0x04, 0x17
        /*000a*/ 	.short	(.L_862 - .L_861)
.L_861:
        /*000c*/ 	.word	0x00000000
        /*0010*/ 	.short	0x0000
        /*0012*/ 	.short	0x0000
        /*0014*/ 	.byte	0x00, 0xf0, 0x41, 0x0a


	//----- nvinfo : EIATTR_SPARSE_MMA_MASK
	.align		4
.L_862:
        /*0018*/ 	.byte	0x03, 0x50
        /*001a*/ 	.short	0x0000


	//----- nvinfo : EIATTR_MAXREG_COUNT
	.align		4
        /*001c*/ 	.byte	0x03, 0x1b
        /*001e*/ 	.short	0x00ff


	//----- nvinfo : EIATTR_MERCURY_ISA_VERSION
	.align		4
        /*0020*/ 	.byte	0x03, 0x5f
        /*0022*/ 	.short	0x0101


	//----- nvinfo : EIATTR_EXIT_INSTR_OFFSETS
	.align		4
        /*0024*/ 	.byte	0x04, 0x1c
        /*0026*/ 	.short	(.L_864 - .L_863)


	//   ....[0]....
.L_863:
        /*0028*/ 	.word	0x00000010


	//----- nvinfo : EIATTR_MAX_THREADS
	.align		4
.L_864:
        /*002c*/ 	.byte	0x04, 0x05
        /*002e*/ 	.short	(.L_866 - .L_865)
.L_865:
        /*0030*/ 	.word	0x00000100
        /*0034*/ 	.word	0x00000001
        /*0038*/ 	.word	0x00000001


	//----- nvinfo : EIATTR_CBANK_PARAM_SIZE
	.align		4
.L_866:
        /*003c*/ 	.byte	0x03, 0x19
        /*003e*/ 	.short	0x0290


	//----- nvinfo : EIATTR_PARAM_CBANK
	.align		4
        /*0040*/ 	.byte	0x04, 0x0a
        /*0042*/ 	.short	(.L_868 - .L_867)
	.align		4
.L_867:
        /*0044*/ 	.word	index@(.nv.constant0._ZN7cutlass13device_kernelIN5flash19enable_sm80_to_sm89INS1_16FlashAttnBwdSm80INS1_25CollectiveMainloopBwdSm80ILi2ELi2EN4cute5tupleIJNS5_1CILi64EEENS7_ILi128EEES9_EEENS_6half_tEfNS_4arch4Sm80ELb1ELb0ELb1ELb0ELb1ELb0ELb0ELb0ELi2ELi2ELi2ELi2ELb0EEENS1_24CollectiveEpilogueBwdGQAISA_fSD_Li256ELb0ELb1EEENS1_25SingleTileBwdLPTSchedulerILb0ELi128ELb1EEEEEEEEEvNT_6ParamsE)
        /*0048*/ 	.short	0x0210
        /*004a*/ 	.short	0x0290


	//----- nvinfo : EIATTR_SW_WAR
	.align		4
.L_868:
        /*004c*/ 	.byte	0x04, 0x36
        /*004e*/ 	.short	(.L_870 - .L_869)
.L_869:
        /*0050*/ 	.word	0x00000008
.L_870:


//--------------------- .nv.info._ZN7cutlass13device_kernelIN5flash22FlashAttnBwdPreprocessIN4cute5tupleIJNS3_1CILi64EEENS5_ILi128EEEEEENS_6half_tEfNS_4arch4Sm80ELb1ELb0EEEEEvNT_6ParamsE --------------------------
	.section	.nv.info._ZN7cutlass13device_kernelIN5flash22FlashAttnBwdPreprocessIN4cute5tupleIJNS3_1CILi64EEENS5_ILi128EEEEEENS_6half_tEfNS_4arch4Sm80ELb1ELb0EEEEEvNT_6ParamsE,"",@"SHT_CUDA_INFO"
	.sectionflags	@""
	.align	4


	//----- nvinfo : EIATTR_CUDA_API_VERSION
	.align		4
        /*0000*/ 	.byte	0x04, 0x37
        /*0002*/ 	.short	(.L_872 - .L_871)
.L_871:
        /*0004*/ 	.word	0x00000082


	//----- nvinfo : EIATTR_KPARAM_INFO
	.align		4
.L_872:
        /*0008*/ 	.byte	0x04, 0x17
        /*000a*/ 	.short	(.L_874 - .L_873)
.L_873:
        /*000c*/ 	.word	0x00000000
        /*0010*/ 	.short	0x0000
        /*0012*/ 	.short	0x0000
        /*0014*/ 	.byte	0x00, 0xf0, 0xc1, 0x03


	//----- nvinfo : EIATTR_SPARSE_MMA_MASK
	.align		4
.L_874:
        /*0018*/ 	.byte	0x03, 0x50
        /*001a*/ 	.short	0x0000


	//----- nvinfo : EIATTR_MAXREG_COUNT
	.align		4
        /*001c*/ 	.byte	0x03, 0x1b
        /*001e*/ 	.short	0x0080


	//----- nvinfo : EIATTR_MERCURY_ISA_VERSION
	.align		4
        /*0020*/ 	.byte	0x03, 0x5f
        /*0022*/ 	.short	0x0101


	//----- nvinfo : EIATTR_COOP_GROUP_MASK_REGIDS
	.align		4
        /*0024*/ 	.byte	0x04, 0x29
        /*0026*/ 	.short	(.L_876 - .L_875)


	//   ....[0]....
.L_875:
        /*0028*/ 	.word	0xffffffff


	//   ....[1]....
        /*002c*/ 	.word	0xffffffff


	//   ....[2]....
        /*0030*/ 	.word	0xffffffff


	//   ....[3]....
        /*0034*/ 	.word	0xffffffff


	//   ....[4]....
        /*0038*/ 	.word	0xffffffff


	//   ....[5]....
        /*003c*/ 	.word	0xffffffff


	//   ....[6]....
        /*0040*/ 	.word	0xffffffff


	//   ....[7]....
        /*0044*/ 	.word	0xffffffff


	//   ....[8]....
        /*0048*/ 	.word	0xffffffff


	//   ....[9]....
        /*004c*/ 	.word	0xffffffff


	//   ....[10]....
        /*0050*/ 	.word	0xffffffff


	//   ....[11]....
        /*0054*/ 	.word	0xffffffff


	//   ....[12]....
        /*0058*/ 	.word	0xffffffff


	//   ....[13]....
        /*005c*/ 	.word	0xffffffff


	//   ....[14]....
        /*0060*/ 	.word	0xffffffff


	//   ....[15]....
        /*0064*/ 	.word	0xffffffff


	//----- nvinfo : EIATTR_COOP_GROUP_INSTR_OFFSETS
	.align		4
.L_876:
        /*0068*/ 	.byte	0x04, 0x28
        /*006a*/ 	.short	(.L_878 - .L_877)


	//   ....[0]....
.L_877:
        /*006c*/ 	.word	0x00001120


	//   ....[1]....
        /*0070*/ 	.word	0x00001130


	//   ....[2]....
        /*0074*/ 	.word	0x00001140


	//   ....[3]....
        /*0078*/ 	.word	0x00001150


	//   ....[4]....
        /*007c*/ 	.word	0x000011a0


	//   ....[5]....
        /*0080*/ 	.word	0x000011b0


	//   ....[6]....
        /*0084*/ 	.word	0x000011c0


	//   ....[7]....
        /*0088*/ 	.word	0x000011d0


	//   ....[8]....
        /*008c*/ 	.word	0x00001220


	//   ....[9]....
        /*0090*/ 	.word	0x00001230


	//   ....[10]....
        /*0094*/ 	.word	0x00001240


	//   ....[11]....
        /*0098*/ 	.word	0x00001250


	//   ....[12]....
        /*009c*/ 	.word	0x000012a0


	//   ....[13]....
        /*00a0*/ 	.word	0x000012c0


	//   ....[14]....
        /*00a4*/ 	.word	0x000012d0


	//   ....[15]....
        /*00a8*/ 	.word	0x000012f0


	//----- nvinfo : EIATTR_EXIT_INSTR_OFFSETS
	.align		4
.L_878:
        /*00ac*/ 	.byte	0x04, 0x1c
        /*00ae*/ 	.short	(.L_880 - .L_879)


	//   ....[0]....
.L_879:
        /*00b0*/ 	.word	0x000018b0


	//   ....[1]....
        /*00b4*/ 	.word	0x00001930


	//----- nvinfo : EIATTR_MAX_THREADS
	.align		4
.L_880:
        /*00b8*/ 	.byte	0x04, 0x05
        /*00ba*/ 	.short	(.L_882 - .L_881)
.L_881:
        /*00bc*/ 	.word	0x00000100
        /*00c0*/ 	.word	0x00000001
        /*00c4*/ 	.word	0x00000001


	//----- nvinfo : EIATTR_CRS_STACK_SIZE
	.align		4
.L_882:
        /*00c8*/ 	.byte	0x04, 0x1e
        /*00ca*/ 	.short	(.L_884 - .L_883)
.L_883:
        /*00cc*/ 	.word	0x00000000


	//----- nvinfo : EIATTR_CBANK_PARAM_SIZE
	.align		4
.L_884:
        /*00d0*/ 	.byte	0x03, 0x19
        /*00d2*/ 	.short	0x00f0


	//----- nvinfo : EIATTR_PARAM_CBANK
	.align		4
        /*00d4*/ 	.byte	0x04, 0x0a
        /*00d6*/ 	.short	(.L_886 - .L_885)
	.align		4
.L_885:
        /*00d8*/ 	.word	index@(.nv.constant0._ZN7cutlass13device_kernelIN5flash22FlashAttnBwdPreprocessIN4cute5tupleIJNS3_1CILi64EEENS5_ILi128EEEEEENS_6half_tEfNS_4arch4Sm80ELb1ELb0EEEEEvNT_6ParamsE)
        /*00dc*/ 	.short	0x0210
        /*00de*/ 	.short	0x00f0


	//----- nvinfo : EIATTR_SW_WAR
	.align		4
.L_886:
        /*00e0*/ 	.byte	0x04, 0x36
        /*00e2*/ 	.short	(.L_888 - .L_887)
.L_887:
        /*00e4*/ 	.word	0x00000008
.L_888:


//--------------------- .nv.info._ZN7cutlass13device_kernelIN5flash19enable_sm80_to_sm89INS1_16FlashAttnBwdSm80INS1_25CollectiveMainloopBwdSm80ILi2ELi2EN4cute5tupleIJNS5_1CILi64EEENS7_ILi128EEES9_EEENS_6half_tEfNS_4arch4Sm80ELb1ELb0ELb1ELb1ELb0ELb0ELb0ELb0ELi2ELi2ELi2ELi2ELb0EEENS1_21CollectiveEpilogueBwdISA_SB_SD_Li256ELb1ELb0ELi4EEENS1_25SingleTileBwdLPTSchedulerILb1ELi128ELb0EEEEEEEEEvNT_6ParamsE --------------------------
	.section	.nv.info._ZN7cutlass13device_kernelIN5flash19enable_sm80_to_sm89INS1_16FlashAttnBwdSm80INS1_25CollectiveMainloopBwdSm80ILi2ELi2EN4cute5tupleIJNS5_1CILi64EEENS7_ILi128EEES9_EEENS_6half_tEfNS_4arch4Sm80ELb1ELb0ELb1ELb1ELb0ELb0ELb0ELb0ELi2ELi2ELi2ELi2ELb0EEENS1_21CollectiveEpilogueBwdISA_SB_SD_Li256ELb1ELb0ELi4EEENS1_25SingleTileBwdLPTSchedulerILb1ELi128ELb0EEEEEEEEEvNT_6ParamsE,"",@"SHT_CUDA_INFO"
	.sectionflags	@""
	.align	4


	//----- nvinfo : EIATTR_CUDA_API_VERSION
	.align		4
        /*0000*/ 	.byte	0x04, 0x37
        /*0002*/ 	.short	(.L_890 - .L_889)
.L_889:
        /*0004*/ 	.word	0x00000082


	//----- nvinfo : EIATTR_KPARAM_INFO
	.align		4
.L_890:
        /*0008*/ 	.byte	0x04, 0x17
        /*000a*/ 	.short	(.L_892 - .L_891)
.L_891:
        /*000c*/ 	.word	0x00000000
        /*0010*/ 	.short	0x0000
        /*0012*/ 	.short	0x0000
        /*0014*/ 	.byte	0x00, 0xf0, 0x21, 0x0a


	//----- nvinfo : EIATTR_SPARSE_MMA_MASK
	.align		4
.L_892:
        /*0018*/ 	.byte	0x03, 0x50
        /*001a*/ 	.short	0x0000


	//----- nvinfo : EIATTR_MAXREG_COUNT
	.align		4
        /*001c*/ 	.byte	0x03, 0x1b
        /*001e*/ 	.short	0x00ff


	//----- nvinfo : EIATTR_MERCURY_ISA_VERSION
	.align		4
        /*0020*/ 	.byte	0x03, 0x5f
        /*0022*/ 	.short	0x0101


	//----- nvinfo : EIATTR_EXIT_INSTR_OFFSETS
	.align		4
        /*0024*/ 	.byte	0x04, 0x1c
        /*0026*/ 	.short	(.L_894 - .L_893)


	//   ....[0]....
.L_893:
        /*0028*/ 	.word	0x00000010


	//----- nvinfo : EIATTR_MAX_THREADS
	.align		4
.L_894:
        /*002c*/ 	.byte	0x04, 0x05
        /*002e*/ 	.short	(.L_896 - .L_895)
.L_895:
        /*0030*/ 	.word	0x00000100
        /*0034*/ 	.word	0x00000001
        /*0038*/ 	.word	0x00000001


	//----- nvinfo : EIATTR_CBANK_PARAM_SIZE
	.align		4
.L_896:
        /*003c*/ 	.byte	0x03, 0x19
        /*003e*/ 	.short	0x0288


	//----- nvinfo : EIATTR_PARAM_CBANK
	.align		4
        /*0040*/ 	.byte	0x04, 0x0a
        /*0042*/ 	.short	(.L_898 - .L_897)
	.align		4
.L_897:
        /*0044*/ 	.word	index@(.nv.constant0._ZN7cutlass13device_kernelIN5flash19enable_sm80_to_sm89INS1_16FlashAttnBwdSm80INS1_25CollectiveMainloopBwdSm80ILi2ELi2EN4cute5tupleIJNS5_1CILi64EEENS7_ILi128EEES9_EEENS_6half_tEfNS_4arch4Sm80ELb1ELb0ELb1ELb1ELb0ELb0ELb0ELb0ELi2ELi2ELi2ELi2ELb0EEENS1_21CollectiveEpilogueBwdISA_SB_SD_Li256ELb1ELb0ELi4EEENS1_25SingleTileBwdLPTSchedulerILb1ELi128ELb0EEEEEEEEEvNT_6ParamsE)
        /*0048*/ 	.short	0x0210
        /*004a*/ 	.short	0x0288


	//----- nvinfo : EIATTR_SW_WAR
	.align		4
.L_898:
        /*004c*/ 	.byte	0x04, 0x36
        /*004e*/ 	.short	(.L_900 - .L_899)
.L_899:
        /*0050*/ 	.word	0x00000008
.L_900:


//--------------------- .nv.info._ZN7cutlass13device_kernelIN5flash19enable_sm80_to_sm89INS1_16FlashAttnBwdSm80INS1_25CollectiveMainloopBwdSm80ILi2ELi2EN4cute5tupleIJNS5_1CILi64EEENS7_ILi128EEES9_EEENS_6half_tEfNS_4arch4Sm80ELb1ELb0ELb1ELb1ELb1ELb0ELb0ELb0ELi2ELi2ELi2ELi2ELb0EEENS1_21CollectiveEpilogueBwdISA_SB_SD_Li256ELb1ELb0ELi4EEENS1_25SingleTileBwdLPTSchedulerILb1ELi128ELb1EEEEEEEEEvNT_6ParamsE --------------------------
	.section	.nv.info._ZN7cutlass13device_kernelIN5flash19enable_sm80_to_sm89INS1_16FlashAttnBwdSm80INS1_25CollectiveMainloopBwdSm80ILi2ELi2EN4cute5tupleIJNS5_1CILi64EEENS7_ILi128EEES9_EEENS_6half_tEfNS_4arch4Sm80ELb1ELb0ELb1ELb1ELb1ELb0ELb0ELb0ELi2ELi2ELi2ELi2ELb0EEENS1_21CollectiveEpilogueBwdISA_SB_SD_Li256ELb1ELb0ELi4EEENS1_25SingleTileBwdLPTSchedulerILb1ELi128ELb1EEEEEEEEEvNT_6ParamsE,"",@"SHT_CUDA_INFO"
	.sectionflags	@""
	.align	4


	//----- nvinfo : EIATTR_CUDA_API_VERSION
	.align		4
        /*0000*/ 	.byte	0x04, 0x37
        /*0002*/ 	.short	(.L_902 - .L_901)
.L_901:
        /*0004*/ 	.word	0x00000082


	//----- nvinfo : EIATTR_KPARAM_INFO
	.align		4
.L_902:
        /*0008*/ 	.byte	0x04, 0x17
        /*000a*/ 	.short	(.L_904 - .L_903)
.L_903:
        /*000c*/ 	.word	0x00000000
        /*0010*/ 	.short	0x0000
        /*0012*/ 	.short	0x0000
        /*0014*/ 	.byte	0x00, 0xf0, 0x21, 0x0a


	//----- nvinfo : EIATTR_SPARSE_MMA_MASK
	.align		4
.L_904:
        /*0018*/ 	.byte	0x03, 0x50
        /*001a*/ 	.short	0x0000


	//----- nvinfo : EIATTR_MAXREG_COUNT
	.align		4
        /*001c*/ 	.byte	0x03, 0x1b
        /*001e*/ 	.short	0x00ff


	//----- nvinfo : EIATTR_MERCURY_ISA_VERSION
	.align		4
        /*0020*/ 	.byte	0x03, 0x5f
        /*0022*/ 	.short	0x0101


	//----- nvinfo : EIATTR_EXIT_INSTR_OFFSETS
	.align		4
        /*0024*/ 	.byte	0x04, 0x1c
        /*0026*/ 	.short	(.L_906 - .L_905)


	//   ....[0]....
.L_905:
        /*0028*/ 	.word	0x00000010


	//----- nvinfo : EIATTR_MAX_THREADS
	.align		4
.L_906:
        /*002c*/ 	.byte	0x04, 0x05
        /*002e*/ 	.short	(.L_908 - .L_907)
.L_907:
        /*0030*/ 	.word	0x00000100
        /*0034*/ 	.word	0x00000001
        /*0038*/ 	.word	0x00000001


	//----- nvinfo : EIATTR_CBANK_PARAM_SIZE
	.align		4
.L_908:
        /*003c*/ 	.byte	0x03, 0x19
        /*003e*/ 	.short	0x0288


	//----- nvinfo : EIATTR_PARAM_CBANK
	.align		4
        /*0040*/ 	.byte	0x04, 0x0a
        /*0042*/ 	.short	(.L_910 - .L_909)
	.align		4
.L_909:
        /*0044*/ 	.word	index@(.nv.constant0._ZN7cutlass13device_kernelIN5flash19enable_sm80_to_sm89INS1_16FlashAttnBwdSm80INS1_25CollectiveMainloopBwdSm80ILi2ELi2EN4cute5tupleIJNS5_1CILi64EEENS7_ILi128EEES9_EEENS_6half_tEfNS_4arch4Sm80ELb1ELb0ELb1ELb1ELb1ELb0ELb0ELb0ELi2ELi2ELi2ELi2ELb0EEENS1_21CollectiveEpilogueBwdISA_SB_SD_Li256ELb1ELb0ELi4EEENS1_25SingleTileBwdLPTSchedulerILb1ELi128ELb1EEEEEEEEEvNT_6ParamsE)
        /*0048*/ 	.short	0x0210
        /*004a*/ 	.short	0x0288


	//----- nvinfo : EIATTR_SW_WAR
	.align		4
.L_910:
        /*004c*/ 	.byte	0x04, 0x36
        /*004e*/ 	.short	(.L_912 - .L_911)
.L_911:
        /*0050*/ 	.word	0x00000008
.L_912:


//--------------------- .nv.info._ZN7cutlass13device_kernelIN5flash19enable_sm80_to_sm89INS1_16FlashAttnBwdSm80INS1_25CollectiveMainloopBwdSm80ILi2ELi2EN4cute5tupleIJNS5_1CILi64EEENS7_ILi128EEES9_EEENS_6half_tEfNS_4arch4Sm80ELb1ELb0ELb1ELb1ELb0ELb0ELb0ELb0ELi2ELi2ELi2ELi2ELb0EEENS1_24CollectiveEpilogueBwdGQAISA_fSD_Li256ELb1ELb0EEENS1_25SingleTileBwdLPTSchedulerILb1ELi128ELb0EEEEEEEEEvNT_6ParamsE --------------------------
	.section	.nv.info._ZN7cutlass13device_kernelIN5flash19enable_sm80_to_sm89INS1_16FlashAttnBwdSm80INS1_25CollectiveMainloopBwdSm80ILi2ELi2EN4cute5tupleIJNS5_1CILi64EEENS7_ILi128EEES9_EEENS_6half_tEfNS_4arch4Sm80ELb1ELb0ELb1ELb1ELb0ELb0ELb0ELb0ELi2ELi2ELi2ELi2ELb0EEENS1_24CollectiveEpilogueBwdGQAISA_fSD_Li256ELb1ELb0EEENS1_25SingleTileBwdLPTSchedulerILb1ELi128ELb0EEEEEEEEEvNT_6ParamsE,"",@"SHT_CUDA_INFO"
	.sectionflags	@""
	.align	4


	//----- nvinfo : EIATTR_CUDA_API_VERSION
	.align		4
        /*0000*/ 	.byte	0x04, 0x37
        /*0002*/ 	.short	(.L_914 - .L_913)
.L_913:
        /*0004*/ 	.word	0x00000082


	//----- nvinfo : EIATTR_KPARAM_INFO
	.align		4
.L_914:
        /*0008*/ 	.byte	0x04, 0x17
        /*000a*/ 	.short	(.L_916 - .L_915)
.L_915:
        /*000c*/ 	.word	0x00000000
        /*0010*/ 	.short	0x0000
        /*0012*/ 	.short	0x0000
        /*0014*/ 	.byte	0x00, 0xf0, 0x41, 0x0a


	//----- nvinfo : EIATTR_SPARSE_MMA_MASK
	.align		4
.L_916:
        /*0018*/ 	.byte	0x03, 0x50
        /*001a*/ 	.short	0x0000


	//----- nvinfo : EIATTR_MAXREG_COUNT
	.align		4
        /*001c*/ 	.byte	0x03, 0x1b
        /*001e*/ 	.short	0x00ff


	//----- nvinfo : EIATTR_MERCURY_ISA_VERSION
	.align		4
        /*0020*/ 	.byte	0x03, 0x5f
        /*0022*/ 	.short	0x0101


	//----- nvinfo : EIATTR_EXIT_INSTR_OFFSETS
	.align		4
        /*0024*/ 	.byte	0x04, 0x1c
        /*0026*/ 	.short	(.L_918 - .L_917)


	//   ....[0]....
.L_917:
        /*0028*/ 	.word	0x00000010


	//----- nvinfo : EIATTR_MAX_THREADS
	.align		4
.L_918:
        /*002c*/ 	.byte	0x04, 0x05
        /*002e*/ 	.short	(.L_920 - .L_919)
.L_919:
        /*0030*/ 	.word	0x00000100
        /*0034*/ 	.word	0x00000001
        /*0038*/ 	.word	0x00000001


	//----- nvinfo : EIATTR_CBANK_PARAM_SIZE
	.align		4
.L_920:
        /*003c*/ 	.byte	0x03, 0x19
        /*003e*/ 	.short	0x0290


	//----- nvinfo : EIATTR_PARAM_CBANK
	.align		4
        /*0040*/ 	.byte	0x04, 0x0a
        /*0042*/ 	.short	(.L_922 - .L_921)
	.align		4
.L_921:
        /*0044*/ 	.word	index@(.nv.constant0._ZN7cutlass13device_kernelIN5flash19enable_sm80_to_sm89INS1_16FlashAttnBwdSm80INS1_25CollectiveMainloopBwdSm80ILi2ELi2EN4cute5tupleIJNS5_1CILi64EEENS7_ILi128EEES9_EEENS_6half_tEfNS_4arch4Sm80ELb1ELb0ELb1ELb1ELb0ELb0ELb0ELb0ELi2ELi2ELi2ELi2ELb0EEENS1_24CollectiveEpilogueBwdGQAISA_fSD_Li256ELb1ELb0EEENS1_25SingleTileBwdLPTSchedulerILb1ELi128ELb0EEEEEEEEEvNT_6ParamsE)
        /*0048*/ 	.short	0x0210
        /*004a*/ 	.short	0x0290


	//----- nvinfo : EIATTR_SW_WAR
	.align		4
.L_922:
        /*004c*/ 	.byte	0x04, 0x36
        /*004e*/ 	.short	(.L_924 - .L_923)
.L_923:
        /*0050*/ 	.word	0x00000008
.L_924:


//--------------------- .nv.info._ZN7cutlass13device_kernelIN5flash32FlashAttnBwdPostprocessConvertdQIN4cute5tupleIJNS3_1CILi128EEES6_EEENS_6half_tEfNS_4arch4Sm80ELi256ENS3_8TiledMMAINS3_8MMA_AtomIJNS3_28SM80_16x8x16_F32F16F16F32_TNEEEENS3_6LayoutINS4_IJNS5_ILi2EEENS5_ILi4EEENS5_ILi1EEEEEENS4_IJSI_SG_NS5_ILi0EEEEEEEENS4_IJNS5_ILi32EEENS5_ILi64EEENS5_ILi16EEEEEEEELb0EEEEEvNT_6ParamsE --------------------------
	.section	.nv.info._ZN7cutlass13device_kernelIN5flash32FlashAttnBwdPostprocessConvertdQIN4cute5tupleIJNS3_1CILi128EEES6_EEENS_6half_tEfNS_4arch4Sm80ELi256ENS3_8TiledMMAINS3_8MMA_AtomIJNS3_28SM80_16x8x16_F32F16F16F32_TNEEEENS3_6LayoutINS4_IJNS5_ILi2EEENS5_ILi4EEENS5_ILi1EEEEEENS4_IJSI_SG_NS5_ILi0EEEEEEEENS4_IJNS5_ILi32EEENS5_ILi64EEENS5_ILi16EEEEEEEELb0EEEEEvNT_6ParamsE,"",@"SHT_CUDA_INFO"
	.sectionflags	@""
	.align	4


	//----- nvinfo : EIATTR_CUDA_API_VERSION
	.align		4
        /*0000*/ 	.byte	0x04, 0x37
        /*0002*/ 	.short	(.L_926 - .L_925)
.L_925:
        /*0004*/ 	.word	0x00000082


	//----- nvinfo : EIATTR_KPARAM_INFO
	.align		4
.L_926:
        /*0008*/ 	.byte	0x04, 0x17
        /*000a*/ 	.short	(.L_928 - .L_927)
.L_927:
        /*000c*/ 	.word	0x00000000
        /*0010*/ 	.short	0x0000
        /*0012*/ 	.short	0x0000
        /*0014*/ 	.byte	0x00, 0xf0, 0xc1, 0x01


	//----- nvinfo : EIATTR_SPARSE_MMA_MASK
	.align		4
.L_928:
        /*0018*/ 	.byte	0x03, 0x50
        /*001a*/ 	.short	0x0000


	//----- nvinfo : EIATTR_MAXREG_COUNT
	.align		4
        /*001c*/ 	.byte	0x03, 0x1b
        /*001e*/ 	.short	0x0080


	//----- nvinfo : EIATTR_NUM_BARRIERS
	.align		4
        /*0020*/ 	.byte	0x02, 0x4c
        /*0022*/ 	.byte	0x01
	.zero		1


	//----- nvinfo : EIATTR_MERCURY_ISA_VERSION
	.align		4
        /*0024*/ 	.byte	0x03, 0x5f
        /*0026*/ 	.short	0x0101


	//----- nvinfo : EIATTR_EXIT_INSTR_OFFSETS
	.align		4
        /*0028*/ 	.byte	0x04, 0x1c
        /*002a*/ 	.short	(.L_930 - .L_929)


	//   ....[0]....
.L_929:
        /*002c*/ 	.word	0x000001b0


	//   ....[1]....
        /*0030*/ 	.word	0x00001f80


	//   ....[2]....
        /*0034*/ 	.word	0x00002060


	//----- nvinfo : EIATTR_MAX_THREADS
	.align		4
.L_930:
        /*0038*/ 	.byte	0x04, 0x05
        /*003a*/ 	.short	(.L_932 - .L_931)
.L_931:
        /*003c*/ 	.word	0x00000100
        /*0040*/ 	.word	0x00000001
        /*0044*/ 	.word	0x00000001


	//----- nvinfo : EIATTR_CRS_STACK_SIZE
	.align		4
.L_932:
        /*0048*/ 	.byte	0x04, 0x1e
        /*004a*/ 	.short	(.L_934 - .L_933)
.L_933:
        /*004c*/ 	.word	0x00000000


	//----- nvinfo : EIATTR_CBANK_PARAM_SIZE
	.align		4
.L_934:
        /*0050*/ 	.byte	0x03, 0x19
        /*0052*/ 	.short	0x0070


	//----- nvinfo : EIATTR_PARAM_CBANK
	.align		4
        /*0054*/ 	.byte	0x04, 0x0a
        /*0056*/ 	.short	(.L_936 - .L_935)
	.align		4
.L_935:
        /*0058*/ 	.word	index@(.nv.constant0._ZN7cutlass13device_kernelIN5flash32FlashAttnBwdPostprocessConvertdQIN4cute5tupleIJNS3_1CILi128EEES6_EEENS_6half_tEfNS_4arch4Sm80ELi256ENS3_8TiledMMAINS3_8MMA_AtomIJNS3_28SM80_16x8x16_F32F16F16F32_TNEEEENS3_6LayoutINS4_IJNS5_ILi2EEENS5_ILi4EEENS5_ILi1EEEEEENS4_IJSI_SG_NS5_ILi0EEEEEEEENS4_IJNS5_ILi32EEENS5_ILi64EEENS5_ILi16EEEEEEEELb0EEEEEvNT_6ParamsE)
        /*005c*/ 	.short	0x0210
        /*005e*/ 	.short	0x0070


	//----- nvinfo : EIATTR_SW_WAR
	.align		4
.L_936:
        /*0060*/ 	.byte	0x04, 0x36
        /*0062*/ 	.short	(.L_938 - .L_937)
.L_937:
        /*0064*/ 	.word	0x00000008
.L_938:


//--------------------- .nv.info._ZN7cutlass13device_kernelIN5flash32FlashAttnBwdPostprocessConvertdQIN4cute5tupleIJNS3_1CILi64EEENS5_ILi128EEEEEENS_6half_tEfNS_4arch4Sm80ELi256ENS3_8TiledMMAINS3_8MMA_AtomIJNS3_28SM80_16x8x16_F32F16F16F32_TNEEEENS3_6LayoutINS4_IJNS5_ILi2EEENS5_ILi4EEENS5_ILi1EEEEEENS4_IJSJ_SH_NS5_ILi0EEEEEEEENS4_IJNS5_ILi32EEES6_NS5_ILi16EEEEEEEELb0EEEEEvNT_6ParamsE --------------------------
	.section	.nv.info._ZN7cutlass13device_kernelIN5flash32FlashAttnBwdPostprocessConvertdQIN4cute5tupleIJNS3_1CILi64EEENS5_ILi128EEEEEENS_6half_tEfNS_4arch4Sm80ELi256ENS3_8TiledMMAINS3_8MMA_AtomIJNS3_28SM80_16x8x16_F32F16F16F32_TNEEEENS3_6LayoutINS4_IJNS5_ILi2EEENS5_ILi4EEENS5_ILi1EEEEEENS4_IJSJ_SH_NS5_ILi0EEEEEEEENS4_IJNS5_ILi32EEES6_NS5_ILi16EEEEEEEELb0EEEEEvNT_6ParamsE,"",@"SHT_CUDA_INFO"
	.sectionflags	@""
	.align	4


	//----- nvinfo : EIATTR_CUDA_API_VERSION
	.align		4
        /*0000*/ 	.byte	0x04, 0x37
        /*0002*/ 	.short	(.L_940 - .L_939)
.L_939:
        /*0004*/ 	.word	0x00000082


	//----- nvinfo : EIATTR_KPARAM_INFO
	.align		4
.L_940:
        /*0008*/ 	.byte	0x04, 0x17
        /*000a*/ 	.short	(.L_942 - .L_941)
.L_941:
        /*000c*/ 	.word	0x00000000
        /*0010*/ 	.short	0x0000
        /*0012*/ 	.short	0x0000
        /*0014*/ 	.byte	0x00, 0xf0, 0xc1, 0x01


	//----- nvinfo : EIATTR_SPARSE_MMA_MASK
	.align		4
.L_942:
        /*0018*/ 	.byte	0x03, 0x50
        /*001a*/ 	.short	0x0000


	//----- nvinfo : EIATTR_MAXREG_COUNT
	.align		4
        /*001c*/ 	.byte	0x03, 0x1b
        /*001e*/ 	.short	0x0080


	//----- nvinfo : EIATTR_NUM_BARRIERS
	.align		4
        /*0020*/ 	.byte	0x02, 0x4c
        /*0022*/ 	.byte	0x01
	.zero		1


	//----- nvinfo : EIATTR_MERCURY_ISA_VERSION
	.align		4
        /*0024*/ 	.byte	0x03, 0x5f
        /*0026*/ 	.short	0x0101


	//----- nvinfo : EIATTR_EXIT_INSTR_OFFSETS
	.align		4
        /*0028*/ 	.byte	0x04, 0x1c
        /*002a*/ 	.short	(.L_944 - .L_943)


	//   ....[0]....
.L_943:
        /*002c*/ 	.word	0x000001b0


	//   ....[1]....
        /*0030*/ 	.word	0x000013c0


	//   ....[2]....
        /*0034*/ 	.word	0x000014a0


	//----- nvinfo : EIATTR_MAX_THREADS
	.align		4
.L_944:
        /*0038*/ 	.byte	0x04, 0x05
        /*003a*/ 	.short	(.L_946 - .L_945)
.L_945:
        /*003c*/ 	.word	0x00000100
        /*0040*/ 	.word	0x00000001
        /*0044*/ 	.word	0x00000001


	//----- nvinfo : EIATTR_CRS_STACK_SIZE
	.align		4
.L_946:
        /*0048*/ 	.byte	0x04, 0x1e
        /*004a*/ 	.short	(.L_948 - .L_947)
.L_947:
        /*004c*/ 	.word	0x00000000


	//----- nvinfo : EIATTR_CBANK_PARAM_SIZE
	.align		4
.L_948:
        /*0050*/ 	.byte	0x03, 0x19
        /*0052*/ 	.short	0x0070


	//----- nvinfo : EIATTR_PARAM_CBANK
	.align		4
        /*0054*/ 	.byte	0x04, 0x0a
        /*0056*/ 	.short	(.L_950 - .L_949)
	.align		4
.L_949:
        /*0058*/ 	.word	index@(.nv.constant0._ZN7cutlass13device_kernelIN5flash32FlashAttnBwdPostprocessConvertdQIN4cute5tupleIJNS3_1CILi64EEENS5_ILi128EEEEEENS_6half_tEfNS_4arch4Sm80ELi256ENS3_8TiledMMAINS3_8MMA_AtomIJNS3_28SM80_16x8x16_F32F16F16F32_TNEEEENS3_6LayoutINS4_IJNS5_ILi2EEENS5_ILi4EEENS5_ILi1EEEEEENS4_IJSJ_SH_NS5_ILi0EEEEEEEENS4_IJNS5_ILi32EEES6_NS5_ILi16EEEEEEEELb0EEEEEvNT_6ParamsE)
        /*005c*/ 	.short	0x0210
        /*005e*/ 	.short	0x0070


	//----- nvinfo : EIATTR_SW_WAR
	.align		4
.L_950:
        /*0060*/ 	.byte	0x04, 0x36
        /*0062*/ 	.short	(.L_952 - .L_951)
.L_951:
        /*0064*/ 	.word	0x00000008
.L_952:


//--------------------- .nv.info._ZN7cutlass13device_kernelIN5flash19enable_sm80_to_sm89INS1_16FlashAttnBwdSm80INS1_25CollectiveMainloopBwdSm80ILi2ELi2EN4cute5tupleIJNS5_1CILi64EEENS7_ILi128EEES9_EEENS_6half_tEfNS_4arch4Sm80ELb1ELb0ELb1ELb1ELb1ELb0ELb0ELb0ELi2ELi2ELi2ELi2ELb0EEENS1_24CollectiveEpilogueBwdGQAISA_fSD_Li256ELb1ELb1EEENS1_25SingleTileBwdLPTSchedulerILb1ELi128ELb1EEEEEEEEEvNT_6ParamsE --------------------------
	.section	.nv.info._ZN7cutlass13device_kernelIN5flash19enable_sm80_to_sm89INS1_16FlashAttnBwdSm80INS1_25CollectiveMainloopBwdSm80ILi2ELi2EN4cute5tupleIJNS5_1CILi64EEENS7_ILi128EEES9_EEENS_6half_tEfNS_4arch4Sm80ELb1ELb0ELb1ELb1ELb1ELb0ELb0ELb0ELi2ELi2ELi2ELi2ELb0EEENS1_24CollectiveEpilogueBwdGQAISA_fSD_Li256ELb1ELb1EEENS1_25SingleTileBwdLPTSchedulerILb1ELi128ELb1EEEEEEEEEvNT_6ParamsE,"",@"SHT_CUDA_INFO"
	.sectionflags	@""
	.align	4


	//----- nvinfo : EIATTR_CUDA_API_VERSION
	.align		4
        /*0000*/ 	.byte	0x04, 0x37
        /*0002*/ 	.short	(.L_954 - .L_953)
.L_953:
        /*0004*/ 	.word	0x00000082


	//----- nvinfo : EIATTR_KPARAM_INFO
	.align		4
.L_954:
        /*0008*/ 	.byte	0x04, 0x17
        /*000a*/ 	.short	(.L_956 - .L_955)
.L_955:
        /*000c*/ 	.word	0x00000000
        /*0010*/ 	.short	0x0000
        /*0012*/ 	.short	0x0000
        /*0014*/ 	.byte	0x00, 0xf0, 0x41, 0x0a


	//----- nvinfo : EIATTR_SPARSE_MMA_MASK
	.align		4
.L_956:
        /*0018*/ 	.byte	0x03, 0x50
        /*001a*/ 	.short	0x0000


	//----- nvinfo : EIATTR_MAXREG_COUNT
	.align		4
        /*001c*/ 	.byte	0x03, 0x1b
        /*001e*/ 	.short	0x00ff


	//----- nvinfo : EIATTR_MERCURY_ISA_VERSION
	.align		4
        /*0020*/ 	.byte	0x03, 0x5f
        /*0022*/ 	.short	0x0101


	//----- nvinfo : EIATTR_EXIT_INSTR_OFFSETS
	.align		4
        /*0024*/ 	.byte	0x04, 0x1c
        /*0026*/ 	.short	(.L_958 - .L_957)


	//   ....[0]....
.L_957:
        /*0028*/ 	.word	0x00000010


	//----- nvinfo : EIATTR_MAX_THREADS
	.align		4
.L_958:
        /*002c*/ 	.byte	0x04, 0x05
        /*002e*/ 	.short	(.L_960 - .L_959)
.L_959:
        /*0030*/ 	.word	0x00000100
        /*0034*/ 	.word	0x00000001
        /*0038*/ 	.word	0x00000001


	//----- nvinfo : EIATTR_CBANK_PARAM_SIZE
	.align		4
.L_960:
        /*003c*/ 	.byte	0x03, 0x19
        /*003e*/ 	.short	0x0290


	//----- nvinfo : EIATTR_PARAM_CBANK
	.align		4
        /*0040*/ 	.byte	0x04, 0x0a
        /*0042*/ 	.short	(.L_962 - .L_961)
	.align		4
.L_961:
        /*0044*/ 	.word	index@(.nv.constant0._ZN7cutlass13device_kernelIN5flash19enable_sm80_to_sm89INS1_16FlashAttnBwdSm80INS1_25CollectiveMainloopBwdSm80ILi2ELi2EN4cute5tupleIJNS5_1CILi64EEENS7_ILi128EEES9_EEENS_6half_tEfNS_4arch4Sm80ELb1ELb0ELb1ELb1ELb1ELb0ELb0ELb0ELi2ELi2ELi2ELi2ELb0EEENS1_24CollectiveEpilogueBwdGQAISA_fSD_Li256ELb1ELb1EEENS1_25SingleTileBwdLPTSchedulerILb1ELi128ELb1EEEEEEEEEvNT_6ParamsE)
        /*0048*/ 	.short	0x0210
        /*004a*/ 	.short	0x0290


	//----- nvinfo : EIATTR_SW_WAR
	.align		4
.L_962:
        /*004c*/ 	.byte	0x04, 0x36
        /*004e*/ 	.short	(.L_964 - .L_963)
.L_963:
        /*0050*/ 	.word	0x00000008
.L_964:


//--------------------- .nv.info._ZN7cutlass13device_kernelIN5flash22FlashAttnBwdPreprocessIN4cute5tupleIJNS3_1CILi64EEENS5_ILi128EEEEEENS_6half_tEfNS_4arch4Sm80ELb1ELb1EEEEEvNT_6ParamsE --------------------------
	.section	.nv.info._ZN7cutlass13device_kernelIN5flash22FlashAttnBwdPreprocessIN4cute5tupleIJNS3_1CILi64EEENS5_ILi128EEEEEENS_6half_tEfNS_4arch4Sm80ELb1ELb1EEEEEvNT_6ParamsE,"",@"SHT_CUDA_INFO"
	.sectionflags	@""
	.align	4


	//----- nvinfo : EIATTR_CUDA_API_VERSION
	.align		4
        /*0000*/ 	.byte	0x04, 0x37
        /*0002*/ 	.short	(.L_966 - .L_965)
.L_965:
        /*0004*/ 	.word	0x00000082


	//----- nvinfo : EIATTR_KPARAM_INFO
	.align		4
.L_966:
        /*0008*/ 	.byte	0x04, 0x17
        /*000a*/ 	.short	(.L_968 - .L_967)
.L_967:
        /*000c*/ 	.word	0x00000000
        /*0010*/ 	.short	0x0000
        /*0012*/ 	.short	0x0000
        /*0014*/ 	.byte	0x00, 0xf0, 0xc1, 0x03


	//----- nvinfo : EIATTR_SPARSE_MMA_MASK
	.align		4
.L_968:
        /*0018*/ 	.byte	0x03, 0x50
        /*001a*/ 	.short	0x0000


	//----- nvinfo : EIATTR_MAXREG_COUNT
	.align		4
        /*001c*/ 	.byte	0x03, 0x1b
        /*001e*/ 	.short	0x0080


	//----- nvinfo : EIATTR_MERCURY_ISA_VERSION
	.align		4
        /*0020*/ 	.byte	0x03, 0x5f
        /*0022*/ 	.short	0x0101


	//----- nvinfo : EIATTR_COOP_GROUP_MASK_REGIDS
	.align		4
        /*0024*/ 	.byte	0x04, 0x29
        /*0026*/ 	.short	(.L_970 - .L_969)


	//   ....[0]....
.L_969:
        /*0028*/ 	.word	0xffffffff


	//   ....[1]....
        /*002c*/ 	.word	0xffffffff


	//   ....[2]....
        /*0030*/ 	.word	0xffffffff


	//   ....[3]....
        /*0034*/ 	.word	0xffffffff


	//   ....[4]....
        /*0038*/ 	.word	0xffffffff


	//   ....[5]....
        /*003c*/ 	.word	0xffffffff


	//   ....[6]....
        /*0040*/ 	.word	0xffffffff


	//   ....[7]....
        /*0044*/ 	.word	0xffffffff


	//   ....[8]....
        /*0048*/ 	.word	0xffffffff


	//   ....[9]....
        /*004c*/ 	.word	0xffffffff


	//   ....[10]....
        /*0050*/ 	.word	0xffffffff


	//   ....[11]....
        /*0054*/ 	.word	0xffffffff


	//   ....[12]....
        /*0058*/ 	.word	0xffffffff


	//   ....[13]....
        /*005c*/ 	.word	0xffffffff


	//   ....[14]....
        /*0060*/ 	.word	0xffffffff


	//   ....[15]....
        /*0064*/ 	.word	0xffffffff


	//----- nvinfo : EIATTR_COOP_GROUP_INSTR_OFFSETS
	.align		4
.L_970:
        /*0068*/ 	.byte	0x04, 0x28
        /*006a*/ 	.short	(.L_972 - .L_971)


	//   ....[0]....
.L_971:
        /*006c*/ 	.word	0x00001390


	//   ....[1]....
        /*0070*/ 	.word	0x000013a0


	//   ....[2]....
        /*0074*/ 	.word	0x000013b0


	//   ....[3]....
        /*0078*/ 	.word	0x000013c0


	//   ....[4]....
        /*007c*/ 	.word	0x00001410


	//   ....[5]....
        /*0080*/ 	.word	0x00001420


	//   ....[6]....
        /*0084*/ 	.word	0x00001430


	//   ....[7]....
        /*0088*/ 	.word	0x00001440


	//   ....[8]....
        /*008c*/ 	.word	0x00001490


	//   ....[9]....
        /*0090*/ 	.word	0x000014a0


	//   ....[10]....
        /*0094*/ 	.word	0x000014b0


	//   ....[11]....
        /*0098*/ 	.word	0x000014c0


	//   ....[12]....
        /*009c*/ 	.word	0x00001510


	//   ....[13]....
        /*00a0*/ 	.word	0x00001530


	//   ....[14]....
        /*00a4*/ 	.word	0x00001540


	//   ....[15]....
        /*00a8*/ 	.word	0x00001550


	//----- nvinfo : EIATTR_EXIT_INSTR_OFFSETS
	.align		4
.L_972:
        /*00ac*/ 	.byte	0x04, 0x1c
        /*00ae*/ 	.short	(.L_974 - .L_973)


	//   ....[0]....
.L_973:
        /*00b0*/ 	.word	0x000001c0


	//   ....[1]....
        /*00b4*/ 	.word	0x00001bb0


	//   ....[2]....
        /*00b8*/ 	.word	0x00001c30


	//----- nvinfo : EIATTR_MAX_THREADS
	.align		4
.L_974:
        /*00bc*/ 	.byte	0x04, 0x05
        /*00be*/ 	.short	(.L_976 - .L_975)
.L_975:
        /*00c0*/ 	.word	0x00000100
        /*00c4*/ 	.word	0x00000001
        /*00c8*/ 	.word	0x00000001


	//----- nvinfo : EIATTR_CRS_STACK_SIZE
	.align		4
.L_976:
        /*00cc*/ 	.byte	0x04, 0x1e
        /*00ce*/ 	.short	(.L_978 - .L_977)
.L_977:
        /*00d0*/ 	.word	0x00000000


	//----- nvinfo : EIATTR_CBANK_PARAM_SIZE
	.align		4
.L_978:
        /*00d4*/ 	.byte	0x03, 0x19
        /*00d6*/ 	.short	0x00f0


	//----- nvinfo : EIATTR_PARAM_CBANK
	.align		4
        /*00d8*/ 	.byte	0x04, 0x0a
        /*00da*/ 	.short	(.L_980 - .L_979)
	.align		4
.L_979:
        /*00dc*/ 	.word	index@(.nv.constant0._ZN7cutlass13device_kernelIN5flash22FlashAttnBwdPreprocessIN4cute5tupleIJNS3_1CILi64EEENS5_ILi128EEEEEENS_6half_tEfNS_4arch4Sm80ELb1ELb1EEEEEvNT_6ParamsE)
        /*00e0*/ 	.short	0x0210
        /*00e2*/ 	.short	0x00f0


	//----- nvinfo : EIATTR_SW_WAR
	.align		4
.L_980:
        /*00e4*/ 	.byte	0x04, 0x36
        /*00e6*/ 	.short	(.L_982 - .L_981)
.L_981:
        /*00e8*/ 	.word	0x00000008
.L_982:


//--------------------- .nv.callgraph             --------------------------
	.section	.nv.callgraph,"",@"SHT_CUDA_CALLGRAPH"
	.align	4
	.sectionentsize	8
	.align		4
        /*0000*/ 	.word	0x00000000
	.align		4
        /*0004*/ 	.word	0xffffffff
	.align		4
        /*0008*/ 	.word	0x00000000
	.align		4
        /*000c*/ 	.word	0xfffffffe
	.align		4
        /*0010*/ 	.word	0x00000000
	.align		4
        /*0014*/ 	.word	0xfffffffd
	.align		4
        /*0018*/ 	.word	0x00000000
	.align		4
        /*001c*/ 	.word	0xfffffffc


//--------------------- .nv.constant4             --------------------------
	.section	.nv.constant4,"a",@progbits
	.align	8
	.align		8
.nv.constant4:
        /*0000*/ 	.dword	_ZN74_INTERNAL_a2c25548_38_flash_bwd_hdim128_fp16_softcap_sm80_cu_3fbc093a_30614cuda3std3__45__cpo5beginE
	.align		8
        /*0008*/ 	.dword	_ZN74_INTERNAL_a2c25548_38_flash_bwd_hdim128_fp16_softcap_sm80_cu_3fbc093a_30614cuda3std3__45__cpo3endE
	.align		8
        /*0010*/ 	.dword	_ZN74_INTERNAL_a2c25548_38_flash_bwd_hdim128_fp16_softcap_sm80_cu_3fbc093a_30614cuda3std3__45__cpo6cbeginE
	.align		8
        /*0018*/ 	.dword	_ZN74_INTERNAL_a2c25548_38_flash_bwd_hdim128_fp16_softcap_sm80_cu_3fbc093a_30614cuda3std3__45__cpo4cendE
	.align		8
        /*0020*/ 	.dword	_ZN74_INTERNAL_a2c25548_38_flash_bwd_hdim128_fp16_softcap_sm80_cu_3fbc093a_30614cuda3std3__476_GLOBAL__N__a2c25548_38_flash_bwd_hdim128_fp16_softcap_sm80_cu_3fbc093a_30616ignoreE
	.align		8
        /*0028*/ 	.dword	_ZN74_INTERNAL_a2c25548_38_flash_bwd_hdim128_fp16_softcap_sm80_cu_3fbc093a_30614cuda3std3__419piecewise_constructE
	.align		8
        /*0030*/ 	.dword	_ZN74_INTERNAL_a2c25548_38_flash_bwd_hdim128_fp16_softcap_sm80_cu_3fbc093a_30614cuda3std3__48in_placeE
	.align		8
        /*0038*/ 	.dword	_ZN74_INTERNAL_a2c25548_38_flash_bwd_hdim128_fp16_softcap_sm80_cu_3fbc093a_30614cuda3std6ranges3__45__cpo4swapE
	.align		8
        /*0040*/ 	.dword	_ZN74_INTERNAL_a2c25548_38_flash_bwd_hdim128_fp16_softcap_sm80_cu_3fbc093a_30614cuda3std6ranges3__45__cpo9iter_moveE
	.align		8
        /*0048*/ 	.dword	_ZN74_INTERNAL_a2c25548_38_flash_bwd_hdim128_fp16_softcap_sm80_cu_3fbc093a_30614cute7productE
	.align		8
        /*0050*/ 	.dword	_ZN74_INTERNAL_a2c25548_38_flash_bwd_hdim128_fp16_softcap_sm80_cu_3fbc093a_30614cute1_E


//--------------------- .text._ZN7cutlass13device_kernelIN5flash19enable_sm80_to_sm89INS1_16FlashAttnBwdSm80INS1_25CollectiveMainloopBwdSm80ILi2ELi1EN4cute5tupleIJNS5_1CILi64EEENS7_ILi96EEENS7_ILi128EEEEEENS_6half_tEfNS_4arch4Sm80ELb0ELb0ELb1ELb0ELb0ELb0ELb0ELb0ELi2ELi2ELi2ELi2ELb1EEENS1_21CollectiveEpilogueBwdISB_SC_SE_Li256ELb0ELb0ELi4EEENS1_19SingleTileSchedulerILb0ELb0ELb0ELi96EEEEEEEEEvNT_6ParamsE --------------------------
	.section	.text._ZN7cutlass13device_kernelIN5flash19enable_sm80_to_sm89INS1_16FlashAttnBwdSm80INS1_25CollectiveMainloopBwdSm80ILi2ELi1EN4cute5tupleIJNS5_1CILi64EEENS7_ILi96EEENS7_ILi128EEEEEENS_6half_tEfNS_4arch4Sm80ELb0ELb0ELb1ELb0ELb0ELb0ELb0ELb0ELi2ELi2ELi2ELi2ELb1EEENS1_21CollectiveEpilogueBwdISB_SC_SE_Li256ELb0ELb0ELi4EEENS1_19SingleTileSchedulerILb0ELb0ELb0ELi96EEEEEEEEEvNT_6ParamsE,"ax",@progbits
	.align	128
.text._ZN7cutlass13device_kernelIN5flash19enable_sm80_to_sm89INS1_16FlashAttnBwdSm80INS1_25CollectiveMainloopBwdSm80ILi2ELi1EN4cute5tupleIJNS5_1CILi64EEENS7_ILi96EEENS7_ILi128EEEEEENS_6half_tEfNS_4arch4Sm80ELb0ELb0ELb1ELb0ELb0ELb0ELb0ELb0ELi2ELi2ELi2ELi2ELb1EEENS1_21CollectiveEpilogueBwdISB_SC_SE_Li256ELb0ELb0ELi4EEENS1_19SingleTileSchedulerILb0ELb0ELb0ELi96EEEEEEEEEvNT_6ParamsE:
        .type           _ZN7cutlass13device_kernelIN5flash19enable_sm80_to_sm89INS1_16FlashAttnBwdSm80INS1_25CollectiveMainloopBwdSm80ILi2ELi1EN4cute5tupleIJNS5_1CILi64EEENS7_ILi96EEENS7_ILi128EEEEEENS_6half_tEfNS_4arch4Sm80ELb0ELb0ELb1ELb0ELb0ELb0ELb0ELb0ELi2ELi2ELi2ELi2ELb1EEENS1_21CollectiveEpilogueBwdISB_SC_SE_Li256ELb0ELb0ELi4EEENS1_19SingleTileSchedulerILb0ELb0ELb0ELi96EEEEEEEEEvNT_6ParamsE,@function
        .size           _ZN7cutlass13device_kernelIN5flash19enable_sm80_to_sm89INS1_16FlashAttnBwdSm80INS1_25CollectiveMainloopBwdSm80ILi2ELi1EN4cute5tupleIJNS5_1CILi64EEENS7_ILi96EEENS7_ILi128EEEEEENS_6half_tEfNS_4arch4Sm80ELb0ELb0ELb1ELb0ELb0ELb0ELb0ELb0ELi2ELi2ELi2ELi2ELb1EEENS1_21CollectiveEpilogueBwdISB_SC_SE_Li256ELb0ELb0ELi4EEENS1_19SingleTileSchedulerILb0ELb0ELb0ELi96EEEEEEEEEvNT_6ParamsE,(.L_x_97 - _ZN7cutlass13device_kernelIN5flash19enable_sm80_to_sm89INS1_16FlashAttnBwdSm80INS1_25CollectiveMainloopBwdSm80ILi2ELi1EN4cute5tupleIJNS5_1CILi64EEENS7_ILi96EEENS7_ILi128EEEEEENS_6half_tEfNS_4arch4Sm80ELb0ELb0ELb1ELb0ELb0ELb0ELb0ELb0ELi2ELi2ELi2ELi2ELb1EEENS1_21CollectiveEpilogueBwdISB_SC_SE_Li256ELb0ELb0ELi4EEENS1_19SingleTileSchedulerILb0ELb0ELb0ELi96EEEEEEEEEvNT_6ParamsE)
        .other          _ZN7cutlass13device_kernelIN5flash19enable_sm80_to_sm89INS1_16FlashAttnBwdSm80INS1_25CollectiveMainloopBwdSm80ILi2ELi1EN4cute5tupleIJNS5_1CILi64EEENS7_ILi96EEENS7_ILi128EEEEEENS_6half_tEfNS_4arch4Sm80ELb0ELb0ELb1ELb0ELb0ELb0ELb0ELb0ELi2ELi2ELi2ELi2ELb1EEENS1_21CollectiveEpilogueBwdISB_SC_SE_Li256ELb0ELb0ELi4EEENS1_19SingleTileSchedulerILb0ELb0ELb0ELi96EEEEEEEEEvNT_6ParamsE,@"STO_CUDA_ENTRY STV_DEFAULT"
_ZN7cutlass13device_kernelIN5flash19enable_sm80_to_sm89INS1_16FlashAttnBwdSm80INS1_25CollectiveMainloopBwdSm80ILi2ELi1EN4cute5tupleIJNS5_1CILi64EEENS7_ILi96EEENS7_ILi128EEEEEENS_6half_tEfNS_4arch4Sm80ELb0ELb0ELb1ELb0ELb0ELb0ELb0ELb0ELi2ELi2ELi2ELi2ELb1EEENS1_21CollectiveEpilogueBwdISB_SC_SE_Li256ELb0ELb0ELi4EEENS1_19SingleTileSchedulerILb0ELb0ELb0ELi96EEEEEEEEEvNT_6ParamsE:
[----:B------:R-:W-:Y:S01]  /*0000*/  LDC R1, c[0x0][0x28] ;  /* 0x00000a00ff017b82 */ /* 0x000fe20000000800 */
[----:B------:R-:W-:Y:S05]  /*0010*/  EXIT ;  /* 0x000000000000794d */ /* 0x000fea0003800000 */
.L_x_0:
[----:B------:R-:W-:-:S00]  /*0020*/  BRA `(.L_x_0) ;  /* 0xfffffffc00fc7947 */ /* 0x000fc0000383ffff */
[----:B------:R-:W-:-:S00]  /*0030*/  NOP ;  /* 0x0000000000007918 */ /* 0x000fc00000000000 */
        /* <DEDUP_REMOVED lines=12> */
.L_x_97:


//--------------------- .text._ZN7cutlass13device_kernelIN5flash19enable_sm80_to_sm89INS1_16FlashAttnBwdSm80INS1_25CollectiveMainloopBwdSm80ILi2ELi1EN4cute5tupleIJNS5_1CILi64EEENS7_ILi96EEENS7_ILi128EEEEEENS_6half_tEfNS_4arch4Sm80ELb0ELb0ELb1ELb0ELb1ELb0ELb0ELb0ELi2ELi2ELi2ELi2ELb1EEENS1_21CollectiveEpilogueBwdISB_SC_SE_Li256ELb0ELb0ELi4EEENS1_19SingleTileSchedulerILb0ELb0ELb0ELi96EEEEEEEEEvNT_6ParamsE --------------------------
	.section	.text._ZN7cutlass13device_kernelIN5flash19enable_sm80_to_sm89INS1_16FlashAttnBwdSm80INS1_25CollectiveMainloopBwdSm80ILi2ELi1EN4cute5tupleIJNS5_1CILi64EEENS7_ILi96EEENS7_ILi128EEEEEENS_6half_tEfNS_4arch4Sm80ELb0ELb0ELb1ELb0ELb1ELb0ELb0ELb0ELi2ELi2ELi2ELi2ELb1EEENS1_21CollectiveEpilogueBwdISB_SC_SE_Li256ELb0ELb0ELi4EEENS1_19SingleTileSchedulerILb0ELb0ELb0ELi96EEEEEEEEEvNT_6ParamsE,"ax",@progbits
	.align	128
.text._ZN7cutlass13device_kernelIN5flash19enable_sm80_to_sm89INS1_16FlashAttnBwdSm80INS1_25CollectiveMainloopBwdSm80ILi2ELi1EN4cute5tupleIJNS5_1CILi64EEENS7_ILi96EEENS7_ILi128EEEEEENS_6half_tEfNS_4arch4Sm80ELb0ELb0ELb1ELb0ELb1ELb0ELb0ELb0ELi2ELi2ELi2ELi2ELb1EEENS1_21CollectiveEpilogueBwdISB_SC_SE_Li256ELb0ELb0ELi4EEENS1_19SingleTileSchedulerILb0ELb0ELb0ELi96EEEEEEEEEvNT_6ParamsE:
        .type           _ZN7cutlass13device_kernelIN5flash19enable_sm80_to_sm89INS1_16FlashAttnBwdSm80INS1_25CollectiveMainloopBwdSm80ILi2ELi1EN4cute5tupleIJNS5_1CILi64EEENS7_ILi96EEENS7_ILi128EEEEEENS_6half_tEfNS_4arch4Sm80ELb0ELb0ELb1ELb0ELb1ELb0ELb0ELb0ELi2ELi2ELi2ELi2ELb1EEENS1_21CollectiveEpilogueBwdISB_SC_SE_Li256ELb0ELb0ELi4EEENS1_19SingleTileSchedulerILb0ELb0ELb0ELi96EEEEEEEEEvNT_6ParamsE,@function
        .size           _ZN7cutlass13device_kernelIN5flash19enable_sm80_to_sm89INS1_16FlashAttnBwdSm80INS1_25CollectiveMainloopBwdSm80ILi2ELi1EN4cute5tupleIJNS5_1CILi64EEENS7_ILi96EEENS7_ILi128EEEEEENS_6half_tEfNS_4arch4Sm80ELb0ELb0ELb1ELb0ELb1ELb0ELb0ELb0ELi2ELi2ELi2ELi2ELb1EEENS1_21CollectiveEpilogueBwdISB_SC_SE_Li256ELb0ELb0ELi4EEENS1_19SingleTileSchedulerILb0ELb0ELb0ELi96EEEEEEEEEvNT_6ParamsE,(.L_x_98 - _ZN7cutlass13device_kernelIN5flash19enable_sm80_to_sm89INS1_16FlashAttnBwdSm80INS1_25CollectiveMainloopBwdSm80ILi2ELi1EN4cute5tupleIJNS5_1CILi64EEENS7_ILi96EEENS7_ILi128EEEEEENS_6half_tEfNS_4arch4Sm80ELb0ELb0ELb1ELb0ELb1ELb0ELb0ELb0ELi2ELi2ELi2ELi2ELb1EEENS1_21CollectiveEpilogueBwdISB_SC_SE_Li256ELb0ELb0ELi4EEENS1_19SingleTileSchedulerILb0ELb0ELb0ELi96EEEEEEEEEvNT_6ParamsE)
        .other          _ZN7cutlass13device_kernelIN5flash19enable_sm80_to_sm89INS1_16FlashAttnBwdSm80INS1_25CollectiveMainloopBwdSm80ILi2ELi1EN4cute5tupleIJNS5_1CILi64EEENS7_ILi96EEENS7_ILi128EEEEEENS_6half_tEfNS_4arch4Sm80ELb0ELb0ELb1ELb0ELb1ELb0ELb0ELb0ELi2ELi2ELi2ELi2ELb1EEENS1_21CollectiveEpilogueBwdISB_SC_SE_Li256ELb0ELb0ELi4EEENS1_19SingleTileSchedulerILb0ELb0ELb0ELi96EEEEEEEEEvNT_6ParamsE,@"STO_CUDA_ENTRY STV_DEFAULT"
_ZN7cutlass13device_kernelIN5flash19enable_sm80_to_sm89INS1_16FlashAttnBwdSm80INS1_25CollectiveMainloopBwdSm80ILi2ELi1EN4cute5tupleIJNS5_1CILi64EEENS7_ILi96EEENS7_ILi128EEEEEENS_6half_tEfNS_4arch4Sm80ELb0ELb0ELb1ELb0ELb1ELb0ELb0ELb0ELi2ELi2ELi2ELi2ELb1EEENS1_21CollectiveEpilogueBwdISB_SC_SE_Li256ELb0ELb0ELi4EEENS1_19SingleTileSchedulerILb0ELb0ELb0ELi96EEEEEEEEEvNT_6ParamsE:
[----:B------:R-:W-:Y:S01]  /*0000*/  LDC R1, c[0x0][0x28] ;  /* 0x00000a00ff017b82 */ /* 0x000fe20000000800 */
[----:B------:R-:W-:Y:S05]  /*0010*/  EXIT ;  /* 0x000000000000794d */ /* 0x000fea0003800000 */
.L_x_1:
        /* <DEDUP_REMOVED lines=14> */
.L_x_98:


//--------------------- .text._ZN7cutlass13device_kernelIN5flash19enable_sm80_to_sm89INS1_16FlashAttnBwdSm80INS1_25CollectiveMainloopBwdSm80ILi2ELi1EN4cute5tupleIJNS5_1CILi64EEENS7_ILi96EEENS7_ILi128EEEEEENS_6half_tEfNS_4arch4Sm80ELb0ELb0ELb1ELb0ELb0ELb0ELb0ELb0ELi2ELi2ELi2ELi2ELb1EEENS1_24CollectiveEpilogueBwdGQAISB_fSE_Li256ELb0ELb0EEENS1_19SingleTileSchedulerILb0ELb0ELb0ELi96EEEEEEEEEvNT_6ParamsE --------------------------
	.section	.text._ZN7cutlass13device_kernelIN5flash19enable_sm80_to_sm89INS1_16FlashAttnBwdSm80INS1_25CollectiveMainloopBwdSm80ILi2ELi1EN4cute5tupleIJNS5_1CILi64EEENS7_ILi96EEENS7_ILi128EEEEEENS_6half_tEfNS_4arch4Sm80ELb0ELb0ELb1ELb0ELb0ELb0ELb0ELb0ELi2ELi2ELi2ELi2ELb1EEENS1_24CollectiveEpilogueBwdGQAISB_fSE_Li256ELb0ELb0EEENS1_19SingleTileSchedulerILb0ELb0ELb0ELi96EEEEEEEEEvNT_6ParamsE,"ax",@progbits
	.align	128
.text._ZN7cutlass13device_kernelIN5flash19enable_sm80_to_sm89INS1_16FlashAttnBwdSm80INS1_25CollectiveMainloopBwdSm80ILi2ELi1EN4cute5tupleIJNS5_1CILi64EEENS7_ILi96EEENS7_ILi128EEEEEENS_6half_tEfNS_4arch4Sm80ELb0ELb0ELb1ELb0ELb0ELb0ELb0ELb0ELi2ELi2ELi2ELi2ELb1EEENS1_24CollectiveEpilogueBwdGQAISB_fSE_Li256ELb0ELb0EEENS1_19SingleTileSchedulerILb0ELb0ELb0ELi96EEEEEEEEEvNT_6ParamsE:
        .type           _ZN7cutlass13device_kernelIN5flash19enable_sm80_to_sm89INS1_16FlashAttnBwdSm80INS1_25CollectiveMainloopBwdSm80ILi2ELi1EN4cute5tupleIJNS5_1CILi64EEENS7_ILi96EEENS7_ILi128EEEEEENS_6half_tEfNS_4arch4Sm80ELb0ELb0ELb1ELb0ELb0ELb0ELb0ELb0ELi2ELi2ELi2ELi2ELb1EEENS1_24CollectiveEpilogueBwdGQAISB_fSE_Li256ELb0ELb0EEENS1_19SingleTileSchedulerILb0ELb0ELb0ELi96EEEEEEEEEvNT_6ParamsE,@function
        .size           _ZN7cutlass13device_kernelIN5flash19enable_sm80_to_sm89INS1_16FlashAttnBwdSm80INS1_25CollectiveMainloopBwdSm80ILi2ELi1EN4cute5tupleIJNS5_1CILi64EEENS7_ILi96EEENS7_ILi128EEEEEENS_6half_tEfNS_4arch4Sm80ELb0ELb0ELb1ELb0ELb0ELb0ELb0ELb0ELi2ELi2ELi2ELi2ELb1EEENS1_24CollectiveEpilogueBwdGQAISB_fSE_Li256ELb0ELb0EEENS1_19SingleTileSchedulerILb0ELb0ELb0ELi96EEEEEEEEEvNT_6ParamsE,(.L_x_99 - _ZN7cutlass13device_kernelIN5flash19enable_sm80_to_sm89INS1_16FlashAttnBwdSm80INS1_25CollectiveMainloopBwdSm80ILi2ELi1EN4cute5tupleIJNS5_1CILi64EEENS7_ILi96EEENS7_ILi128EEEEEENS_6half_tEfNS_4arch4Sm80ELb0ELb0ELb1ELb0ELb0ELb0ELb0ELb0ELi2ELi2ELi2ELi2ELb1EEENS1_24CollectiveEpilogueBwdGQAISB_fSE_Li256ELb0ELb0EEENS1_19SingleTileSchedulerILb0ELb0ELb0ELi96EEEEEEEEEvNT_6ParamsE)
        .other          _ZN7cutlass13device_kernelIN5flash19enable_sm80_to_sm89INS1_16FlashAttnBwdSm80INS1_25CollectiveMainloopBwdSm80ILi2ELi1EN4cute5tupleIJNS5_1CILi64EEENS7_ILi96EEENS7_ILi128EEEEEENS_6half_tEfNS_4arch4Sm80ELb0ELb0ELb1ELb0ELb0ELb0ELb0ELb0ELi2ELi2ELi2ELi2ELb1EEENS1_24CollectiveEpilogueBwdGQAISB_fSE_Li256ELb0ELb0EEENS1_19SingleTileSchedulerILb0ELb0ELb0ELi96EEEEEEEEEvNT_6ParamsE,@"STO_CUDA_ENTRY STV_DEFAULT"
_ZN7cutlass13device_kernelIN5flash19enable_sm80_to_sm89INS1_16FlashAttnBwdSm80INS1_25CollectiveMainloopBwdSm80ILi2ELi1EN4cute5tupleIJNS5_1CILi64EEENS7_ILi96EEENS7_ILi128EEEEEENS_6half_tEfNS_4arch4Sm80ELb0ELb0ELb1ELb0ELb0ELb0ELb0ELb0ELi2ELi2ELi2ELi2ELb1EEENS1_24CollectiveEpilogueBwdGQAISB_fSE_Li256ELb0ELb0EEENS1_19SingleTileSchedulerILb0ELb0ELb0ELi96EEEEEEEEEvNT_6ParamsE:
[----:B------:R-:W-:Y:S01]  /*0000*/  LDC R1, c[0x0][0x28] ;  /* 0x00000a00ff017b82 */ /* 0x000fe20000000800 */
[----:B------:R-:W-:Y:S05]  /*0010*/  EXIT ;  /* 0x000000000000794d */ /* 0x000fea0003800000 */
.L_x_2:
        /* <DEDUP_REMOVED lines=14> */
.L_x_99:


//--------------------- .text._ZN7cutlass13device_kernelIN5flash19enable_sm80_to_sm89INS1_16FlashAttnBwdSm80INS1_25CollectiveMainloopBwdSm80ILi2ELi1EN4cute5tupleIJNS5_1CILi64EEENS7_ILi96EEENS7_ILi128EEEEEENS_6half_tEfNS_4arch4Sm80ELb0ELb0ELb1ELb0ELb1ELb0ELb0ELb0ELi2ELi2ELi2ELi2ELb1EEENS1_24CollectiveEpilogueBwdGQAISB_fSE_Li256ELb0ELb1EEENS1_19SingleTileSchedulerILb0ELb0ELb0ELi96EEEEEEEEEvNT_6ParamsE --------------------------
	.section	.text._ZN7cutlass13device_kernelIN5flash19enable_sm80_to_sm89INS1_16FlashAttnBwdSm80INS1_25CollectiveMainloopBwdSm80ILi2ELi1EN4cute5tupleIJNS5_1CILi64EEENS7_ILi96EEENS7_ILi128EEEEEENS_6half_tEfNS_4arch4Sm80ELb0ELb0ELb1ELb0ELb1ELb0ELb0ELb0ELi2ELi2ELi2ELi2ELb1EEENS1_24CollectiveEpilogueBwdGQAISB_fSE_Li256ELb0ELb1EEENS1_19SingleTileSchedulerILb0ELb0ELb0ELi96EEEEEEEEEvNT_6ParamsE,"ax",@progbits
	.align	128
.text._ZN7cutlass13device_kernelIN5flash19enable_sm80_to_sm89INS1_16FlashAttnBwdSm80INS1_25CollectiveMainloopBwdSm80ILi2ELi1EN4cute5tupleIJNS5_1CILi64EEENS7_ILi96EEENS7_ILi128EEEEEENS_6half_tEfNS_4arch4Sm80ELb0ELb0ELb1ELb0ELb1ELb0ELb0ELb0ELi2ELi2ELi2ELi2ELb1EEENS1_24CollectiveEpilogueBwdGQAISB_fSE_Li256ELb0ELb1EEENS1_19SingleTileSchedulerILb0ELb0ELb0ELi96EEEEEEEEEvNT_6ParamsE:
        .type           _ZN7cutlass13device_kernelIN5flash19enable_sm80_to_sm89INS1_16FlashAttnBwdSm80INS1_25CollectiveMainloopBwdSm80ILi2ELi1EN4cute5tupleIJNS5_1CILi64EEENS7_ILi96EEENS7_ILi128EEEEEENS_6half_tEfNS_4arch4Sm80ELb0ELb0ELb1ELb0ELb1ELb0ELb0ELb0ELi2ELi2ELi2ELi2ELb1EEENS1_24CollectiveEpilogueBwdGQAISB_fSE_Li256ELb0ELb1EEENS1_19SingleTileSchedulerILb0ELb0ELb0ELi96EEEEEEEEEvNT_6ParamsE,@function
        .size           _ZN7cutlass13device_kernelIN5flash19enable_sm80_to_sm89INS1_16FlashAttnBwdSm80INS1_25CollectiveMainloopBwdSm80ILi2ELi1EN4cute5tupleIJNS5_1CILi64EEENS7_ILi96EEENS7_ILi128EEEEEENS_6half_tEfNS_4arch4Sm80ELb0ELb0ELb1ELb0ELb1ELb0ELb0ELb0ELi2ELi2ELi2ELi2ELb1EEENS1_24CollectiveEpilogueBwdGQAISB_fSE_Li256ELb0ELb1EEENS1_19SingleTileSchedulerILb0ELb0ELb0ELi96EEEEEEEEEvNT_6ParamsE,(.L_x_100 - _ZN7cutlass13device_kernelIN5flash19enable_sm80_to_sm89INS1_16FlashAttnBwdSm80INS1_25CollectiveMainloopBwdSm80ILi2ELi1EN4cute5tupleIJNS5_1CILi64EEENS7_ILi96EEENS7_ILi128EEEEEENS_6half_tEfNS_4arch4Sm80ELb0ELb0ELb1ELb0ELb1ELb0ELb0ELb0ELi2ELi2ELi2ELi2ELb1EEENS1_24CollectiveEpilogueBwdGQAISB_fSE_Li256ELb0ELb1EEENS1_19SingleTileSchedulerILb0ELb0ELb0ELi96EEEEEEEEEvNT_6ParamsE)
        .other          _ZN7cutlass13device_kernelIN5flash19enable_sm80_to_sm89INS1_16FlashAttnBwdSm80INS1_25CollectiveMainloopBwdSm80ILi2ELi1EN4cute5tupleIJNS5_1CILi64EEENS7_ILi96EEENS7_ILi128EEEEEENS_6half_tEfNS_4arch4Sm80ELb0ELb0ELb1ELb0ELb1ELb0ELb0ELb0ELi2ELi2ELi2ELi2ELb1EEENS1_24CollectiveEpilogueBwdGQAISB_fSE_Li256ELb0ELb1EEENS1_19SingleTileSchedulerILb0ELb0ELb0ELi96EEEEEEEEEvNT_6ParamsE,@"STO_CUDA_ENTRY STV_DEFAULT"
_ZN7cutlass13device_kernelIN5flash19enable_sm80_to_sm89INS1_16FlashAttnBwdSm80INS1_25CollectiveMainloopBwdSm80ILi2ELi1EN4cute5tupleIJNS5_1CILi64EEENS7_ILi96EEENS7_ILi128EEEEEENS_6half_tEfNS_4arch4Sm80ELb0ELb0ELb1ELb0ELb1ELb0ELb0ELb0ELi2ELi2ELi2ELi2ELb1EEENS1_24CollectiveEpilogueBwdGQAISB_fSE_Li256ELb0ELb1EEENS1_19SingleTileSchedulerILb0ELb0ELb0ELi96EEEEEEEEEvNT_6ParamsE:
[----:B------:R-:W-:Y:S01]  /*0000*/  LDC R1, c[0x0][0x28] ;  /* 0x00000a00ff017b82 */ /* 0x000fe20000000800 */
[----:B------:R-:W-:Y:S05]  /*0010*/  EXIT ;  /* 0x000000000000794d */ /* 0x000fea0003800000 */
.L_x_3:
        /* <DEDUP_REMOVED lines=14> */
.L_x_100:


//--------------------- .text._ZN7cutlass13device_kernelIN5flash19enable_sm80_to_sm89INS1_16FlashAttnBwdSm80INS1_25CollectiveMainloopBwdSm80ILi2ELi1EN4cute5tupleIJNS5_1CILi64EEENS7_ILi96EEENS7_ILi128EEEEEENS_6half_tEfNS_4arch4Sm80ELb0ELb0ELb1ELb1ELb0ELb0ELb0ELb0ELi2ELi2ELi2ELi2ELb1EEENS1_21CollectiveEpilogueBwdISB_SC_SE_Li256ELb1ELb0ELi4EEENS1_19SingleTileSchedulerILb1ELb0ELb0ELi96EEEEEEEEEvNT_6ParamsE --------------------------
	.section	.text._ZN7cutlass13device_kernelIN5flash19enable_sm80_to_sm89INS1_16FlashAttnBwdSm80INS1_25CollectiveMainloopBwdSm80ILi2ELi1EN4cute5tupleIJNS5_1CILi64EEENS7_ILi96EEENS7_ILi128EEEEEENS_6half_tEfNS_4arch4Sm80ELb0ELb0ELb1ELb1ELb0ELb0ELb0ELb0ELi2ELi2ELi2ELi2ELb1EEENS1_21CollectiveEpilogueBwdISB_SC_SE_Li256ELb1ELb0ELi4EEENS1_19SingleTileSchedulerILb1ELb0ELb0ELi96EEEEEEEEEvNT_6ParamsE,"ax",@progbits
	.align	128
.text._ZN7cutlass13device_kernelIN5flash19enable_sm80_to_sm89INS1_16FlashAttnBwdSm80INS1_25CollectiveMainloopBwdSm80ILi2ELi1EN4cute5tupleIJNS5_1CILi64EEENS7_ILi96EEENS7_ILi128EEEEEENS_6half_tEfNS_4arch4Sm80ELb0ELb0ELb1ELb1ELb0ELb0ELb0ELb0ELi2ELi2ELi2ELi2ELb1EEENS1_21CollectiveEpilogueBwdISB_SC_SE_Li256ELb1ELb0ELi4EEENS1_19SingleTileSchedulerILb1ELb0ELb0ELi96EEEEEEEEEvNT_6ParamsE:
        .type           _ZN7cutlass13device_kernelIN5flash19enable_sm80_to_sm89INS1_16FlashAttnBwdSm80INS1_25CollectiveMainloopBwdSm80ILi2ELi1EN4cute5tupleIJNS5_1CILi64EEENS7_ILi96EEENS7_ILi128EEEEEENS_6half_tEfNS_4arch4Sm80ELb0ELb0ELb1ELb1ELb0ELb0ELb0ELb0ELi2ELi2ELi2ELi2ELb1EEENS1_21CollectiveEpilogueBwdISB_SC_SE_Li256ELb1ELb0ELi4EEENS1_19SingleTileSchedulerILb1ELb0ELb0ELi96EEEEEEEEEvNT_6ParamsE,@function
        .size           _ZN7cutlass13device_kernelIN5flash19enable_sm80_to_sm89INS1_16FlashAttnBwdSm80INS1_25CollectiveMainloopBwdSm80ILi2ELi1EN4cute5tupleIJNS5_1CILi64EEENS7_ILi96EEENS7_ILi128EEEEEENS_6half_tEfNS_4arch4Sm80ELb0ELb0ELb1ELb1ELb0ELb0ELb0ELb0ELi2ELi2ELi2ELi2ELb1EEENS1_21CollectiveEpilogueBwdISB_SC_SE_Li256ELb1ELb0ELi4EEENS1_19SingleTileSchedulerILb1ELb0ELb0ELi96EEEEEEEEEvNT_6ParamsE,(.L_x_101 - _ZN7cutlass13device_kernelIN5flash19enable_sm80_to_sm89INS1_16FlashAttnBwdSm80INS1_25CollectiveMainloopBwdSm80ILi2ELi1EN4cute5tupleIJNS5_1CILi64EEENS7_ILi96EEENS7_ILi128EEEEEENS_6half_tEfNS_4arch4Sm80ELb0ELb0ELb1ELb1ELb0ELb0ELb0ELb0ELi2ELi2ELi2ELi2ELb1EEENS1_21CollectiveEpilogueBwdISB_SC_SE_Li256ELb1ELb0ELi4EEENS1_19SingleTileSchedulerILb1ELb0ELb0ELi96EEEEEEEEEvNT_6ParamsE)
        .other          _ZN7cutlass13device_kernelIN5flash19enable_sm80_to_sm89INS1_16FlashAttnBwdSm80INS1_25CollectiveMainloopBwdSm80ILi2ELi1EN4cute5tupleIJNS5_1CILi64EEENS7_ILi96EEENS7_ILi128EEEEEENS_6half_tEfNS_4arch4Sm80ELb0ELb0ELb1ELb1ELb0ELb0ELb0ELb0ELi2ELi2ELi2ELi2ELb1EEENS1_21CollectiveEpilogueBwdISB_SC_SE_Li256ELb1ELb0ELi4EEENS1_19SingleTileSchedulerILb1ELb0ELb0ELi96EEEEEEEEEvNT_6ParamsE,@"STO_CUDA_ENTRY STV_DEFAULT"
_ZN7cutlass13device_kernelIN5flash19enable_sm80_to_sm89INS1_16FlashAttnBwdSm80INS1_25CollectiveMainloopBwdSm80ILi2ELi1EN4cute5tupleIJNS5_1CILi64EEENS7_ILi96EEENS7_ILi128EEEEEENS_6half_tEfNS_4arch4Sm80ELb0ELb0ELb1ELb1ELb0ELb0ELb0ELb0ELi2ELi2ELi2ELi2ELb1EEENS1_21CollectiveEpilogueBwdISB_SC_SE_Li256ELb1ELb0ELi4EEENS1_19SingleTileSchedulerILb1ELb0ELb0ELi96EEEEEEEEEvNT_6ParamsE:
[----:B------:R-:W-:Y:S01]  /*0000*/  LDC R1, c[0x0][0x28] ;  /* 0x00000a00ff017b82 */ /* 0x000fe20000000800 */
[----:B------:R-:W-:Y:S05]  /*0010*/  EXIT ;  /* 0x000000000000794d */ /* 0x000fea0003800000 */
.L_x_4:
        /* <DEDUP_REMOVED lines=14> */
.L_x_101:


//--------------------- .text._ZN7cutlass13device_kernelIN5flash19enable_sm80_to_sm89INS1_16FlashAttnBwdSm80INS1_25CollectiveMainloopBwdSm80ILi2ELi1EN4cute5tupleIJNS5_1CILi64EEENS7_ILi96EEENS7_ILi128EEEEEENS_6half_tEfNS_4arch4Sm80ELb0ELb0ELb1ELb1ELb1ELb0ELb0ELb0ELi2ELi2ELi2ELi2ELb1EEENS1_21CollectiveEpilogueBwdISB_SC_SE_Li256ELb1ELb0ELi4EEENS1_19SingleTileSchedulerILb1ELb0ELb0ELi96EEEEEEEEEvNT_6ParamsE --------------------------
	.section	.text._ZN7cutlass13device_kernelIN5flash19enable_sm80_to_sm89INS1_16FlashAttnBwdSm80INS1_25CollectiveMainloopBwdSm80ILi2ELi1EN4cute5tupleIJNS5_1CILi64EEENS7_ILi96EEENS7_ILi128EEEEEENS_6half_tEfNS_4arch4Sm80ELb0ELb0ELb1ELb1ELb1ELb0ELb0ELb0ELi2ELi2ELi2ELi2ELb1EEENS1_21CollectiveEpilogueBwdISB_SC_SE_Li256ELb1ELb0ELi4EEENS1_19SingleTileSchedulerILb1ELb0ELb0ELi96EEEEEEEEEvNT_6ParamsE,"ax",@progbits
	.align	128
.text._ZN7cutlass13device_kernelIN5flash19enable_sm80_to_sm89INS1_16FlashAttnBwdSm80INS1_25CollectiveMainloopBwdSm80ILi2ELi1EN4cute5tupleIJNS5_1CILi64EEENS7_ILi96EEENS7_ILi128EEEEEENS_6half_tEfNS_4arch4Sm80ELb0ELb0ELb1ELb1ELb1ELb0ELb0ELb0ELi2ELi2ELi2ELi2ELb1EEENS1_21CollectiveEpilogueBwdISB_SC_SE_Li256ELb1ELb0ELi4EEENS1_19SingleTileSchedulerILb1ELb0ELb0ELi96EEEEEEEEEvNT_6ParamsE:
        .type           _ZN7cutlass13device_kernelIN5flash19enable_sm80_to_sm89INS1_16FlashAttnBwdSm80INS1_25CollectiveMainloopBwdSm80ILi2ELi1EN4cute5tupleIJNS5_1CILi64EEENS7_ILi96EEENS7_ILi128EEEEEENS_6half_tEfNS_4arch4Sm80ELb0ELb0ELb1ELb1ELb1ELb0ELb0ELb0ELi2ELi2ELi2ELi2ELb1EEENS1_21CollectiveEpilogueBwdISB_SC_SE_Li256ELb1ELb0ELi4EEENS1_19SingleTileSchedulerILb1ELb0ELb0ELi96EEEEEEEEEvNT_6ParamsE,@function
        .size           _ZN7cutlass13device_kernelIN5flash19enable_sm80_to_sm89INS1_16FlashAttnBwdSm80INS1_25CollectiveMainloopBwdSm80ILi2ELi1EN4cute5tupleIJNS5_1CILi64EEENS7_ILi96EEENS7_ILi128EEEEEENS_6half_tEfNS_4arch4Sm80ELb0ELb0ELb1ELb1ELb1ELb0ELb0ELb0ELi2ELi2ELi2ELi2ELb1EEENS1_21CollectiveEpilogueBwdISB_SC_SE_Li256ELb1ELb0ELi4EEENS1_19SingleTileSchedulerILb1ELb0ELb0ELi96EEEEEEEEEvNT_6ParamsE,(.L_x_102 - _ZN7cutlass13device_kernelIN5flash19enable_sm80_to_sm89INS1_16FlashAttnBwdSm80INS1_25CollectiveMainloopBwdSm80ILi2ELi1EN4cute5tupleIJNS5_1CILi64EEENS7_ILi96EEENS7_ILi128EEEEEENS_6half_tEfNS_4arch4Sm80ELb0ELb0ELb1ELb1ELb1ELb0ELb0ELb0ELi2ELi2ELi2ELi2ELb1EEENS1_21CollectiveEpilogueBwdISB_SC_SE_Li256ELb1ELb0ELi4EEENS1_19SingleTileSchedulerILb1ELb0ELb0ELi96EEEEEEEEEvNT_6ParamsE)
        .other          _ZN7cutlass13device_kernelIN5flash19enable_sm80_to_sm89INS1_16FlashAttnBwdSm80INS1_25CollectiveMainloopBwdSm80ILi2ELi1EN4cute5tupleIJNS5_1CILi64EEENS7_ILi96EEENS7_ILi128EEEEEENS_6half_tEfNS_4arch4Sm80ELb0ELb0ELb1ELb1ELb1ELb0ELb0ELb0ELi2ELi2ELi2ELi2ELb1EEENS1_21CollectiveEpilogueBwdISB_SC_SE_Li256ELb1ELb0ELi4EEENS1_19SingleTileSchedulerILb1ELb0ELb0ELi96EEEEEEEEEvNT_6ParamsE,@"STO_CUDA_ENTRY STV_DEFAULT"
_ZN7cutlass13device_kernelIN5flash19enable_sm80_to_sm89INS1_16FlashAttnBwdSm80INS1_25CollectiveMainloopBwdSm80ILi2ELi1EN4cute5tupleIJNS5_1CILi64EEENS7_ILi96EEENS7_ILi128EEEEEENS_6half_tEfNS_4arch4Sm80ELb0ELb0ELb1ELb1ELb1ELb0ELb0ELb0ELi2ELi2ELi2ELi2ELb1EEENS1_21CollectiveEpilogueBwdISB_SC_SE_Li256ELb1ELb0ELi4EEENS1_19SingleTileSchedulerILb1ELb0ELb0ELi96EEEEEEEEEvNT_6ParamsE:
[----:B------:R-:W-:Y:S01]  /*0000*/  LDC R1, c[0x0][0x28] ;  /* 0x00000a00ff017b82 */ /* 0x000fe20000000800 */
[----:B------:R-:W-:Y:S05]  /*0010*/  EXIT ;  /* 0x000000000000794d */ /* 0x000fea0003800000 */
.L_x_5:
        /* <DEDUP_REMOVED lines=14> */
.L_x_102:


//--------------------- .text._ZN7cutlass13device_kernelIN5flash19enable_sm80_to_sm89INS1_16FlashAttnBwdSm80INS1_25CollectiveMainloopBwdSm80ILi2ELi1EN4cute5tupleIJNS5_1CILi64EEENS7_ILi96EEENS7_ILi128EEEEEENS_6half_tEfNS_4arch4Sm80ELb0ELb0ELb1ELb1ELb0ELb0ELb0ELb0ELi2ELi2ELi2ELi2ELb1EEENS1_24CollectiveEpilogueBwdGQAISB_fSE_Li256ELb1ELb0EEENS1_19SingleTileSchedulerILb1ELb0ELb0ELi96EEEEEEEEEvNT_6ParamsE --------------------------
	.section	.text._ZN7cutlass13device_kernelIN5flash19enable_sm80_to_sm89INS1_16FlashAttnBwdSm80INS1_25CollectiveMainloopBwdSm80ILi2ELi1EN4cute5tupleIJNS5_1CILi64EEENS7_ILi96EEENS7_ILi128EEEEEENS_6half_tEfNS_4arch4Sm80ELb0ELb0ELb1ELb1ELb0ELb0ELb0ELb0ELi2ELi2ELi2ELi2ELb1EEENS1_24CollectiveEpilogueBwdGQAISB_fSE_Li256ELb1ELb0EEENS1_19SingleTileSchedulerILb1ELb0ELb0ELi96EEEEEEEEEvNT_6ParamsE,"ax",@progbits
	.align	128
.text._ZN7cutlass13device_kernelIN5flash19enable_sm80_to_sm89INS1_16FlashAttnBwdSm80INS1_25CollectiveMainloopBwdSm80ILi2ELi1EN4cute5tupleIJNS5_1CILi64EEENS7_ILi96EEENS7_ILi128EEEEEENS_6half_tEfNS_4arch4Sm80ELb0ELb0ELb1ELb1ELb0ELb0ELb0ELb0ELi2ELi2ELi2ELi2ELb1EEENS1_24CollectiveEpilogueBwdGQAISB_fSE_Li256ELb1ELb0EEENS1_19SingleTileSchedulerILb1ELb0ELb0ELi96EEEEEEEEEvNT_6ParamsE:
        .type           _ZN7cutlass13device_kernelIN5flash19enable_sm80_to_sm89INS1_16FlashAttnBwdSm80INS1_25CollectiveMainloopBwdSm80ILi2ELi1EN4cute5tupleIJNS5_1CILi64EEENS7_ILi96EEENS7_ILi128EEEEEENS_6half_tEfNS_4arch4Sm80ELb0ELb0ELb1ELb1ELb0ELb0ELb0ELb0ELi2ELi2ELi2ELi2ELb1EEENS1_24CollectiveEpilogueBwdGQAISB_fSE_Li256ELb1ELb0EEENS1_19SingleTileSchedulerILb1ELb0ELb0ELi96EEEEEEEEEvNT_6ParamsE,@function
        .size           _ZN7cutlass13device_kernelIN5flash19enable_sm80_to_sm89INS1_16FlashAttnBwdSm80INS1_25CollectiveMainloopBwdSm80ILi2ELi1EN4cute5tupleIJNS5_1CILi64EEENS7_ILi96EEENS7_ILi128EEEEEENS_6half_tEfNS_4arch4Sm80ELb0ELb0ELb1ELb1ELb0ELb0ELb0ELb0ELi2ELi2ELi2ELi2ELb1EEENS1_24CollectiveEpilogueBwdGQAISB_fSE_Li256ELb1ELb0EEENS1_19SingleTileSchedulerILb1ELb0ELb0ELi96EEEEEEEEEvNT_6ParamsE,(.L_x_103 - _ZN7cutlass13device_kernelIN5flash19enable_sm80_to_sm89INS1_16FlashAttnBwdSm80INS1_25CollectiveMainloopBwdSm80ILi2ELi1EN4cute5tupleIJNS5_1CILi64EEENS7_ILi96EEENS7_ILi128EEEEEENS_6half_tEfNS_4arch4Sm80ELb0ELb0ELb1ELb1ELb0ELb0ELb0ELb0ELi2ELi2ELi2ELi2ELb1EEENS1_24CollectiveEpilogueBwdGQAISB_fSE_Li256ELb1ELb0EEENS1_19SingleTileSchedulerILb1ELb0ELb0ELi96EEEEEEEEEvNT_6ParamsE)
        .other          _ZN7cutlass13device_kernelIN5flash19enable_sm80_to_sm89INS1_16FlashAttnBwdSm80INS1_25CollectiveMainloopBwdSm80ILi2ELi1EN4cute5tupleIJNS5_1CILi64EEENS7_ILi96EEENS7_ILi128EEEEEENS_6half_tEfNS_4arch4Sm80ELb0ELb0ELb1ELb1ELb0ELb0ELb0ELb0ELi2ELi2ELi2ELi2ELb1EEENS1_24CollectiveEpilogueBwdGQAISB_fSE_Li256ELb1ELb0EEENS1_19SingleTileSchedulerILb1ELb0ELb0ELi96EEEEEEEEEvNT_6ParamsE,@"STO_CUDA_ENTRY STV_DEFAULT"
_ZN7cutlass13device_kernelIN5flash19enable_sm80_to_sm89INS1_16FlashAttnBwdSm80INS1_25CollectiveMainloopBwdSm80ILi2ELi1EN4cute5tupleIJNS5_1CILi64EEENS7_ILi96EEENS7_ILi128EEEEEENS_6half_tEfNS_4arch4Sm80ELb0ELb0ELb1ELb1ELb0ELb0ELb0ELb0ELi2ELi2ELi2ELi2ELb1EEENS1_24CollectiveEpilogueBwdGQAISB_fSE_Li256ELb1ELb0EEENS1_19SingleTileSchedulerILb1ELb0ELb0ELi96EEEEEEEEEvNT_6ParamsE:
[----:B------:R-:W-:Y:S01]  /*0000*/  LDC R1, c[0x0][0x28] ;  /* 0x00000a00ff017b82 */ /* 0x000fe20000000800 */
[----:B------:R-:W-:Y:S05]  /*0010*/  EXIT ;  /* 0x000000000000794d */ /* 0x000fea0003800000 */
.L_x_6:
        /* <DEDUP_REMOVED lines=14> */
.L_x_103:


//--------------------- .text._ZN7cutlass13device_kernelIN5flash19enable_sm80_to_sm89INS1_16FlashAttnBwdSm80INS1_25CollectiveMainloopBwdSm80ILi2ELi1EN4cute5tupleIJNS5_1CILi64EEENS7_ILi96EEENS7_ILi128EEEEEENS_6half_tEfNS_4arch4Sm80ELb0ELb0ELb1ELb1ELb1ELb0ELb0ELb0ELi2ELi2ELi2ELi2ELb1EEENS1_24CollectiveEpilogueBwdGQAISB_fSE_Li256ELb1ELb1EEENS1_19SingleTileSchedulerILb1ELb0ELb0ELi96EEEEEEEEEvNT_6ParamsE --------------------------
	.section	.text._ZN7cutlass13device_kernelIN5flash19enable_sm80_to_sm89INS1_16FlashAttnBwdSm80INS1_25CollectiveMainloopBwdSm80ILi2ELi1EN4cute5tupleIJNS5_1CILi64EEENS7_ILi96EEENS7_ILi128EEEEEENS_6half_tEfNS_4arch4Sm80ELb0ELb0ELb1ELb1ELb1ELb0ELb0ELb0ELi2ELi2ELi2ELi2ELb1EEENS1_24CollectiveEpilogueBwdGQAISB_fSE_Li256ELb1ELb1EEENS1_19SingleTileSchedulerILb1ELb0ELb0ELi96EEEEEEEEEvNT_6ParamsE,"ax",@progbits
	.align	128
.text._ZN7cutlass13device_kernelIN5flash19enable_sm80_to_sm89INS1_16FlashAttnBwdSm80INS1_25CollectiveMainloopBwdSm80ILi2ELi1EN4cute5tupleIJNS5_1CILi64EEENS7_ILi96EEENS7_ILi128EEEEEENS_6half_tEfNS_4arch4Sm80ELb0ELb0ELb1ELb1ELb1ELb0ELb0ELb0ELi2ELi2ELi2ELi2ELb1EEENS1_24CollectiveEpilogueBwdGQAISB_fSE_Li256ELb1ELb1EEENS1_19SingleTileSchedulerILb1ELb0ELb0ELi96EEEEEEEEEvNT_6ParamsE:
        .type           _ZN7cutlass13device_kernelIN5flash19enable_sm80_to_sm89INS1_16FlashAttnBwdSm80INS1_25CollectiveMainloopBwdSm80ILi2ELi1EN4cute5tupleIJNS5_1CILi64EEENS7_ILi96EEENS7_ILi128EEEEEENS_6half_tEfNS_4arch4Sm80ELb0ELb0ELb1ELb1ELb1ELb0ELb0ELb0ELi2ELi2ELi2ELi2ELb1EEENS1_24CollectiveEpilogueBwdGQAISB_fSE_Li256ELb1ELb1EEENS1_19SingleTileSchedulerILb1ELb0ELb0ELi96EEEEEEEEEvNT_6ParamsE,@function
        .size           _ZN7cutlass13device_kernelIN5flash19enable_sm80_to_sm89INS1_16FlashAttnBwdSm80INS1_25CollectiveMainloopBwdSm80ILi2ELi1EN4cute5tupleIJNS5_1CILi64EEENS7_ILi96EEENS7_ILi128EEEEEENS_6half_tEfNS_4arch4Sm80ELb0ELb0ELb1ELb1ELb1ELb0ELb0ELb0ELi2ELi2ELi2ELi2ELb1EEENS1_24CollectiveEpilogueBwdGQAISB_fSE_Li256ELb1ELb1EEENS1_19SingleTileSchedulerILb1ELb0ELb0ELi96EEEEEEEEEvNT_6ParamsE,(.L_x_104 - _ZN7cutlass13device_kernelIN5flash19enable_sm80_to_sm89INS1_16FlashAttnBwdSm80INS1_25CollectiveMainloopBwdSm80ILi2ELi1EN4cute5tupleIJNS5_1CILi64EEENS7_ILi96EEENS7_ILi128EEEEEENS_6half_tEfNS_4arch4Sm80ELb0ELb0ELb1ELb1ELb1ELb0ELb0ELb0ELi2ELi2ELi2ELi2ELb1EEENS1_24CollectiveEpilogueBwdGQAISB_fSE_Li256ELb1ELb1EEENS1_19SingleTileSchedulerILb1ELb0ELb0ELi96EEEEEEEEEvNT_6ParamsE)
        .other          _ZN7cutlass13device_kernelIN5flash19enable_sm80_to_sm89INS1_16FlashAttnBwdSm80INS1_25CollectiveMainloopBwdSm80ILi2ELi1EN4cute5tupleIJNS5_1CILi64EEENS7_ILi96EEENS7_ILi128EEEEEENS_6half_tEfNS_4arch4Sm80ELb0ELb0ELb1ELb1ELb1ELb0ELb0ELb0ELi2ELi2ELi2ELi2ELb1EEENS1_24CollectiveEpilogueBwdGQAISB_fSE_Li256ELb1ELb1EEENS1_19SingleTileSchedulerILb1ELb0ELb0ELi96EEEEEEEEEvNT_6ParamsE,@"STO_CUDA_ENTRY STV_DEFAULT"
_ZN7cutlass13device_kernelIN5flash19enable_sm80_to_sm89INS1_16FlashAttnBwdSm80INS1_25CollectiveMainloopBwdSm80ILi2ELi1EN4cute5tupleIJNS5_1CILi64EEENS7_ILi96EEENS7_ILi128EEEEEENS_6half_tEfNS_4arch4Sm80ELb0ELb0ELb1ELb1ELb1ELb0ELb0ELb0ELi2ELi2ELi2ELi2ELb1EEENS1_24CollectiveEpilogueBwdGQAISB_fSE_Li256ELb1ELb1EEENS1_19SingleTileSchedulerILb1ELb0ELb0ELi96EEEEEEEEEvNT_6ParamsE:
[----:B------:R-:W-:Y:S01]  /*0000*/  LDC R1, c[0x0][0x28] ;  /* 0x00000a00ff017b82 */ /* 0x000fe20000000800 */
[----:B------:R-:W-:Y:S05]  /*0010*/  EXIT ;  /* 0x000000000000794d */ /* 0x000fea0003800000 */
.L_x_7:
        /* <DEDUP_REMOVED lines=14> */
.L_x_104:


//--------------------- .text._ZN7cutlass13device_kernelIN5flash19enable_sm80_to_sm89INS1_16FlashAttnBwdSm80INS1_25CollectiveMainloopBwdSm80ILi2ELi1EN4cute5tupleIJNS5_1CILi64EEENS7_ILi96EEENS7_ILi128EEEEEENS_6half_tEfNS_4arch4Sm80ELb0ELb1ELb1ELb0ELb0ELb0ELb0ELb0ELi2ELi2ELi2ELi2ELb1EEENS1_21CollectiveEpilogueBwdISB_SC_SE_Li256ELb0ELb0ELi4EEENS1_19SingleTileSchedulerILb0ELb0ELb0ELi96EEEEEEEEEvNT_6ParamsE --------------------------
	.section	.text._ZN7cutlass13device_kernelIN5flash19enable_sm80_to_sm89INS1_16FlashAttnBwdSm80INS1_25CollectiveMainloopBwdSm80ILi2ELi1EN4cute5tupleIJNS5_1CILi64EEENS7_ILi96EEENS7_ILi128EEEEEENS_6half_tEfNS_4arch4Sm80ELb0ELb1ELb1ELb0ELb0ELb0ELb0ELb0ELi2ELi2ELi2ELi2ELb1EEENS1_21CollectiveEpilogueBwdISB_SC_SE_Li256ELb0ELb0ELi4EEENS1_19SingleTileSchedulerILb0ELb0ELb0ELi96EEEEEEEEEvNT_6ParamsE,"ax",@progbits
	.align	128
.text._ZN7cutlass13device_kernelIN5flash19enable_sm80_to_sm89INS1_16FlashAttnBwdSm80INS1_25CollectiveMainloopBwdSm80ILi2ELi1EN4cute5tupleIJNS5_1CILi64EEENS7_ILi96EEENS7_ILi128EEEEEENS_6half_tEfNS_4arch4Sm80ELb0ELb1ELb1ELb0ELb0ELb0ELb0ELb0ELi2ELi2ELi2ELi2ELb1EEENS1_21CollectiveEpilogueBwdISB_SC_SE_Li256ELb0ELb0ELi4EEENS1_19SingleTileSchedulerILb0ELb0ELb0ELi96EEEEEEEEEvNT_6ParamsE:
        .type           _ZN7cutlass13device_kernelIN5flash19enable_sm80_to_sm89INS1_16FlashAttnBwdSm80INS1_25CollectiveMainloopBwdSm80ILi2ELi1EN4cute5tupleIJNS5_1CILi64EEENS7_ILi96EEENS7_ILi128EEEEEENS_6half_tEfNS_4arch4Sm80ELb0ELb1ELb1ELb0ELb0ELb0ELb0ELb0ELi2ELi2ELi2ELi2ELb1EEENS1_21CollectiveEpilogueBwdISB_SC_SE_Li256ELb0ELb0ELi4EEENS1_19SingleTileSchedulerILb0ELb0ELb0ELi96EEEEEEEEEvNT_6ParamsE,@function
        .size           _ZN7cutlass13device_kernelIN5flash19enable_sm80_to_sm89INS1_16FlashAttnBwdSm80INS1_25CollectiveMainloopBwdSm80ILi2ELi1EN4cute5tupleIJNS5_1CILi64EEENS7_ILi96EEENS7_ILi128EEEEEENS_6half_tEfNS_4arch4Sm80ELb0ELb1ELb1ELb0ELb0ELb0ELb0ELb0ELi2ELi2ELi2ELi2ELb1EEENS1_21CollectiveEpilogueBwdISB_SC_SE_Li256ELb0ELb0ELi4EEENS1_19SingleTileSchedulerILb0ELb0ELb0ELi96EEEEEEEEEvNT_6ParamsE,(.L_x_105 - _ZN7cutlass13device_kernelIN5flash19enable_sm80_to_sm89INS1_16FlashAttnBwdSm80INS1_25CollectiveMainloopBwdSm80ILi2ELi1EN4cute5tupleIJNS5_1CILi64EEENS7_ILi96EEENS7_ILi128EEEEEENS_6half_tEfNS_4arch4Sm80ELb0ELb1ELb1ELb0ELb0ELb0ELb0ELb0ELi2ELi2ELi2ELi2ELb1EEENS1_21CollectiveEpilogueBwdISB_SC_SE_Li256ELb0ELb0ELi4EEENS1_19SingleTileSchedulerILb0ELb0ELb0ELi96EEEEEEEEEvNT_6ParamsE)
        .other          _ZN7cutlass13device_kernelIN5flash19enable_sm80_to_sm89INS1_16FlashAttnBwdSm80INS1_25CollectiveMainloopBwdSm80ILi2ELi1EN4cute5tupleIJNS5_1CILi64EEENS7_ILi96EEENS7_ILi128EEEEEENS_6half_tEfNS_4arch4Sm80ELb0ELb1ELb1ELb0ELb0ELb0ELb0ELb0ELi2ELi2ELi2ELi2ELb1EEENS1_21CollectiveEpilogueBwdISB_SC_SE_Li256ELb0ELb0ELi4EEENS1_19SingleTileSchedulerILb0ELb0ELb0ELi96EEEEEEEEEvNT_6ParamsE,@"STO_CUDA_ENTRY STV_DEFAULT"
_ZN7cutlass13device_kernelIN5flash19enable_sm80_to_sm89INS1_16FlashAttnBwdSm80INS1_25CollectiveMainloopBwdSm80ILi2ELi1EN4cute5tupleIJNS5_1CILi64EEENS7_ILi96EEENS7_ILi128EEEEEENS_6half_tEfNS_4arch4Sm80ELb0ELb1ELb1ELb0ELb0ELb0ELb0ELb0ELi2ELi2ELi2ELi2ELb1EEENS1_21CollectiveEpilogueBwdISB_SC_SE_Li256ELb0ELb0ELi4EEENS1_19SingleTileSchedulerILb0ELb0ELb0ELi96EEEEEEEEEvNT_6ParamsE:
[----:B------:R-:W-:Y:S01]  /*0000*/  LDC R1, c[0x0][0x28] ;  /* 0x00000a00ff017b82 */ /* 0x000fe20000000800 */
[----:B------:R-:W-:Y:S05]  /*0010*/  EXIT ;  /* 0x000000000000794d */ /* 0x000fea0003800000 */
.L_x_8:
        /* <DEDUP_REMOVED lines=14> */
.L_x_105:


//--------------------- .text._ZN7cutlass13device_kernelIN5flash19enable_sm80_to_sm89INS1_16FlashAttnBwdSm80INS1_25CollectiveMainloopBwdSm80ILi2ELi1EN4cute5tupleIJNS5_1CILi64EEENS7_ILi96EEENS7_ILi128EEEEEENS_6half_tEfNS_4arch4Sm80ELb0ELb1ELb1ELb0ELb1ELb0ELb0ELb0ELi2ELi2ELi2ELi2ELb1EEENS1_21CollectiveEpilogueBwdISB_SC_SE_Li256ELb0ELb0ELi4EEENS1_19SingleTileSchedulerILb0ELb0ELb0ELi96EEEEEEEEEvNT_6ParamsE --------------------------
	.section	.text._ZN7cutlass13device_kernelIN5flash19enable_sm80_to_sm89INS1_16FlashAttnBwdSm80INS1_25CollectiveMainloopBwdSm80ILi2ELi1EN4cute5tupleIJNS5_1CILi64EEENS7_ILi96EEENS7_ILi128EEEEEENS_6half_tEfNS_4arch4Sm80ELb0ELb1ELb1ELb0ELb1ELb0ELb0ELb0ELi2ELi2ELi2ELi2ELb1EEENS1_21CollectiveEpilogueBwdISB_SC_SE_Li256ELb0ELb0ELi4EEENS1_19SingleTileSchedulerILb0ELb0ELb0ELi96EEEEEEEEEvNT_6ParamsE,"ax",@progbits
	.align	128
.text._ZN7cutlass13device_kernelIN5flash19enable_sm80_to_sm89INS1_16FlashAttnBwdSm80INS1_25CollectiveMainloopBwdSm80ILi2ELi1EN4cute5tupleIJNS5_1CILi64EEENS7_ILi96EEENS7_ILi128EEEEEENS_6half_tEfNS_4arch4Sm80ELb0ELb1ELb1ELb0ELb1ELb0ELb0ELb0ELi2ELi2ELi2ELi2ELb1EEENS1_21CollectiveEpilogueBwdISB_SC_SE_Li256ELb0ELb0ELi4EEENS1_19SingleTileSchedulerILb0ELb0ELb0ELi96EEEEEEEEEvNT_6ParamsE:
        .type           _ZN7cutlass13device_kernelIN5flash19enable_sm80_to_sm89INS1_16FlashAttnBwdSm80INS1_25CollectiveMainloopBwdSm80ILi2ELi1EN4cute5tupleIJNS5_1CILi64EEENS7_ILi96EEENS7_ILi128EEEEEENS_6half_tEfNS_4arch4Sm80ELb0ELb1ELb1ELb0ELb1ELb0ELb0ELb0ELi2ELi2ELi2ELi2ELb1EEENS1_21CollectiveEpilogueBwdISB_SC_SE_Li256ELb0ELb0ELi4EEENS1_19SingleTileSchedulerILb0ELb0ELb0ELi96EEEEEEEEEvNT_6ParamsE,@function
        .size           _ZN7cutlass13device_kernelIN5flash19enable_sm80_to_sm89INS1_16FlashAttnBwdSm80INS1_25CollectiveMainloopBwdSm80ILi2ELi1EN4cute5tupleIJNS5_1CILi64EEENS7_ILi96EEENS7_ILi128EEEEEENS_6half_tEfNS_4arch4Sm80ELb0ELb1ELb1ELb0ELb1ELb0ELb0ELb0ELi2ELi2ELi2ELi2ELb1EEENS1_21CollectiveEpilogueBwdISB_SC_SE_Li256ELb0ELb0ELi4EEENS1_19SingleTileSchedulerILb0ELb0ELb0ELi96EEEEEEEEEvNT_6ParamsE,(.L_x_106 - _ZN7cutlass13device_kernelIN5flash19enable_sm80_to_sm89INS1_16FlashAttnBwdSm80INS1_25CollectiveMainloopBwdSm80ILi2ELi1EN4cute5tupleIJNS5_1CILi64EEENS7_ILi96EEENS7_ILi128EEEEEENS_6half_tEfNS_4arch4Sm80ELb0ELb1ELb1ELb0ELb1ELb0ELb0ELb0ELi2ELi2ELi2ELi2ELb1EEENS1_21CollectiveEpilogueBwdISB_SC_SE_Li256ELb0ELb0ELi4EEENS1_19SingleTileSchedulerILb0ELb0ELb0ELi96EEEEEEEEEvNT_6ParamsE)
        .other          _ZN7cutlass13device_kernelIN5flash19enable_sm80_to_sm89INS1_16FlashAttnBwdSm80INS1_25CollectiveMainloopBwdSm80ILi2ELi1EN4cute5tupleIJNS5_1CILi64EEENS7_ILi96EEENS7_ILi128EEEEEENS_6half_tEfNS_4arch4Sm80ELb0ELb1ELb1ELb0ELb1ELb0ELb0ELb0ELi2ELi2ELi2ELi2ELb1EEENS1_21CollectiveEpilogueBwdISB_SC_SE_Li256ELb0ELb0ELi4EEENS1_19SingleTileSchedulerILb0ELb0ELb0ELi96EEEEEEEEEvNT_6ParamsE,@"STO_CUDA_ENTRY STV_DEFAULT"
_ZN7cutlass13device_kernelIN5flash19enable_sm80_to_sm89INS1_16FlashAttnBwdSm80INS1_25CollectiveMainloopBwdSm80ILi2ELi1EN4cute5tupleIJNS5_1CILi64EEENS7_ILi96EEENS7_ILi128EEEEEENS_6half_tEfNS_4arch4Sm80ELb0ELb1ELb1ELb0ELb1ELb0ELb0ELb0ELi2ELi2ELi2ELi2ELb1EEENS1_21CollectiveEpilogueBwdISB_SC_SE_Li256ELb0ELb0ELi4EEENS1_19SingleTileSchedulerILb0ELb0ELb0ELi96EEEEEEEEEvNT_6ParamsE:
[----:B------:R-:W-:Y:S01]  /*0000*/  LDC R1, c[0x0][0x28] ;  /* 0x00000a00ff017b82 */ /* 0x000fe20000000800 */
[----:B------:R-:W-:Y:S05]  /*0010*/  EXIT ;  /* 0x000000000000794d */ /* 0x000fea0003800000 */
.L_x_9:
        /* <DEDUP_REMOVED lines=14> */
.L_x_106:


//--------------------- .text._ZN7cutlass13device_kernelIN5flash19enable_sm80_to_sm89INS1_16FlashAttnBwdSm80INS1_25CollectiveMainloopBwdSm80ILi2ELi1EN4cute5tupleIJNS5_1CILi64EEENS7_ILi96EEENS7_ILi128EEEEEENS_6half_tEfNS_4arch4Sm80ELb0ELb1ELb1ELb0ELb0ELb0ELb0ELb0ELi2ELi2ELi2ELi2ELb1EEENS1_24CollectiveEpilogueBwdGQAISB_fSE_Li256ELb0ELb0EEENS1_19SingleTileSchedulerILb0ELb0ELb0ELi96EEEEEEEEEvNT_6ParamsE --------------------------
	.section	.text._ZN7cutlass13device_kernelIN5flash19enable_sm80_to_sm89INS1_16FlashAttnBwdSm80INS1_25CollectiveMainloopBwdSm80ILi2ELi1EN4cute5tupleIJNS5_1CILi64EEENS7_ILi96EEENS7_ILi128EEEEEENS_6half_tEfNS_4arch4Sm80ELb0ELb1ELb1ELb0ELb0ELb0ELb0ELb0ELi2ELi2ELi2ELi2ELb1EEENS1_24CollectiveEpilogueBwdGQAISB_fSE_Li256ELb0ELb0EEENS1_19SingleTileSchedulerILb0ELb0ELb0ELi96EEEEEEEEEvNT_6ParamsE,"ax",@progbits
	.align	128
.text._ZN7cutlass13device_kernelIN5flash19enable_sm80_to_sm89INS1_16FlashAttnBwdSm80INS1_25CollectiveMainloopBwdSm80ILi2ELi1EN4cute5tupleIJNS5_1CILi64EEENS7_ILi96EEENS7_ILi128EEEEEENS_6half_tEfNS_4arch4Sm80ELb0ELb1ELb1ELb0ELb0ELb0ELb0ELb0ELi2ELi2ELi2ELi2ELb1EEENS1_24CollectiveEpilogueBwdGQAISB_fSE_Li256ELb0ELb0EEENS1_19SingleTileSchedulerILb0ELb0ELb0ELi96EEEEEEEEEvNT_6ParamsE:
        .type           _ZN7cutlass13device_kernelIN5flash19enable_sm80_to_sm89INS1_16FlashAttnBwdSm80INS1_25CollectiveMainloopBwdSm80ILi2ELi1EN4cute5tupleIJNS5_1CILi64EEENS7_ILi96EEENS7_ILi128EEEEEENS_6half_tEfNS_4arch4Sm80ELb0ELb1ELb1ELb0ELb0ELb0ELb0ELb0ELi2ELi2ELi2ELi2ELb1EEENS1_24CollectiveEpilogueBwdGQAISB_fSE_Li256ELb0ELb0EEENS1_19SingleTileSchedulerILb0ELb0ELb0ELi96EEEEEEEEEvNT_6ParamsE,@function
        .size           _ZN7cutlass13device_kernelIN5flash19enable_sm80_to_sm89INS1_16FlashAttnBwdSm80INS1_25CollectiveMainloopBwdSm80ILi2ELi1EN4cute5tupleIJNS5_1CILi64EEENS7_ILi96EEENS7_ILi128EEEEEENS_6half_tEfNS_4arch4Sm80ELb0ELb1ELb1ELb0ELb0ELb0ELb0ELb0ELi2ELi2ELi2ELi2ELb1EEENS1_24CollectiveEpilogueBwdGQAISB_fSE_Li256ELb0ELb0EEENS1_19SingleTileSchedulerILb0ELb0ELb0ELi96EEEEEEEEEvNT_6ParamsE,(.L_x_107 - _ZN7cutlass13device_kernelIN5flash19enable_sm80_to_sm89INS1_16FlashAttnBwdSm80INS1_25CollectiveMainloopBwdSm80ILi2ELi1EN4cute5tupleIJNS5_1CILi64EEENS7_ILi96EEENS7_ILi128EEEEEENS_6half_tEfNS_4arch4Sm80ELb0ELb1ELb1ELb0ELb0ELb0ELb0ELb0ELi2ELi2ELi2ELi2ELb1EEENS1_24CollectiveEpilogueBwdGQAISB_fSE_Li256ELb0ELb0EEENS1_19SingleTileSchedulerILb0ELb0ELb0ELi96EEEEEEEEEvNT_6ParamsE)
        .other          _ZN7cutlass13device_kernelIN5flash19enable_sm80_to_sm89INS1_16FlashAttnBwdSm80INS1_25CollectiveMainloopBwdSm80ILi2ELi1EN4cute5tupleIJNS5_1CILi64EEENS7_ILi96EEENS7_ILi128EEEEEENS_6half_tEfNS_4arch4Sm80ELb0ELb1ELb1ELb0ELb0ELb0ELb0ELb0ELi2ELi2ELi2ELi2ELb1EEENS1_24CollectiveEpilogueBwdGQAISB_fSE_Li256ELb0ELb0EEENS1_19SingleTileSchedulerILb0ELb0ELb0ELi96EEEEEEEEEvNT_6ParamsE,@"STO_CUDA_ENTRY STV_DEFAULT"
_ZN7cutlass13device_kernelIN5flash19enable_sm80_to_sm89INS1_16FlashAttnBwdSm80INS1_25CollectiveMainloopBwdSm80ILi2ELi1EN4cute5tupleIJNS5_1CILi64EEENS7_ILi96EEENS7_ILi128EEEEEENS_6half_tEfNS_4arch4Sm80ELb0ELb1ELb1ELb0ELb0ELb0ELb0ELb0ELi2ELi2ELi2ELi2ELb1EEENS1_24CollectiveEpilogueBwdGQAISB_fSE_Li256ELb0ELb0EEENS1_19SingleTileSchedulerILb0ELb0ELb0ELi96EEEEEEEEEvNT_6ParamsE:
[----:B------:R-:W-:Y:S01]  /*0000*/  LDC R1, c[0x0][0x28] ;  /* 0x00000a00ff017b82 */ /* 0x000fe20000000800 */
[----:B------:R-:W-:Y:S05]  /*0010*/  EXIT ;  /* 0x000000000000794d */ /* 0x000fea0003800000 */
.L_x_10:
        /* <DEDUP_REMOVED lines=14> */
.L_x_107:


//--------------------- .text._ZN7cutlass13device_kernelIN5flash19enable_sm80_to_sm89INS1_16FlashAttnBwdSm80INS1_25CollectiveMainloopBwdSm80ILi2ELi1EN4cute5tupleIJNS5_1CILi64EEENS7_ILi96EEENS7_ILi128EEEEEENS_6half_tEfNS_4arch4Sm80ELb0ELb1ELb1ELb0ELb1ELb0ELb0ELb0ELi2ELi2ELi2ELi2ELb1EEENS1_24CollectiveEpilogueBwdGQAISB_fSE_Li256ELb0ELb1EEENS1_19SingleTileSchedulerILb0ELb0ELb0ELi96EEEEEEEEEvNT_6ParamsE --------------------------
	.section	.text._ZN7cutlass13device_kernelIN5flash19enable_sm80_to_sm89INS1_16FlashAttnBwdSm80INS1_25CollectiveMainloopBwdSm80ILi2ELi1EN4cute5tupleIJNS5_1CILi64EEENS7_ILi96EEENS7_ILi128EEEEEENS_6half_tEfNS_4arch4Sm80ELb0ELb1ELb1ELb0ELb1ELb0ELb0ELb0ELi2ELi2ELi2ELi2ELb1EEENS1_24CollectiveEpilogueBwdGQAISB_fSE_Li256ELb0ELb1EEENS1_19SingleTileSchedulerILb0ELb0ELb0ELi96EEEEEEEEEvNT_6ParamsE,"ax",@progbits
	.align	128
.text._ZN7cutlass13device_kernelIN5flash19enable_sm80_to_sm89INS1_16FlashAttnBwdSm80INS1_25CollectiveMainloopBwdSm80ILi2ELi1EN4cute5tupleIJNS5_1CILi64EEENS7_ILi96EEENS7_ILi128EEEEEENS_6half_tEfNS_4arch4Sm80ELb0ELb1ELb1ELb0ELb1ELb0ELb0ELb0ELi2ELi2ELi2ELi2ELb1EEENS1_24CollectiveEpilogueBwdGQAISB_fSE_Li256ELb0ELb1EEENS1_19SingleTileSchedulerILb0ELb0ELb0ELi96EEEEEEEEEvNT_6ParamsE:
        .type           _ZN7cutlass13device_kernelIN5flash19enable_sm80_to_sm89INS1_16FlashAttnBwdSm80INS1_25CollectiveMainloopBwdSm80ILi2ELi1EN4cute5tupleIJNS5_1CILi64EEENS7_ILi96EEENS7_ILi128EEEEEENS_6half_tEfNS_4arch4Sm80ELb0ELb1ELb1ELb0ELb1ELb0ELb0ELb0ELi2ELi2ELi2ELi2ELb1EEENS1_24CollectiveEpilogueBwdGQAISB_fSE_Li256ELb0ELb1EEENS1_19SingleTileSchedulerILb0ELb0ELb0ELi96EEEEEEEEEvNT_6ParamsE,@function
        .size           _ZN7cutlass13device_kernelIN5flash19enable_sm80_to_sm89INS1_16FlashAttnBwdSm80INS1_25CollectiveMainloopBwdSm80ILi2ELi1EN4cute5tupleIJNS5_1CILi64EEENS7_ILi96EEENS7_ILi128EEEEEENS_6half_tEfNS_4arch4Sm80ELb0ELb1ELb1ELb0ELb1ELb0ELb0ELb0ELi2ELi2ELi2ELi2ELb1EEENS1_24CollectiveEpilogueBwdGQAISB_fSE_Li256ELb0ELb1EEENS1_19SingleTileSchedulerILb0ELb0ELb0ELi96EEEEEEEEEvNT_6ParamsE,(.L_x_108 - _ZN7cutlass13device_kernelIN5flash19enable_sm80_to_sm89INS1_16FlashAttnBwdSm80INS1_25CollectiveMainloopBwdSm80ILi2ELi1EN4cute5tupleIJNS5_1CILi64EEENS7_ILi96EEENS7_ILi128EEEEEENS_6half_tEfNS_4arch4Sm80ELb0ELb1ELb1ELb0ELb1ELb0ELb0ELb0ELi2ELi2ELi2ELi2ELb1EEENS1_24CollectiveEpilogueBwdGQAISB_fSE_Li256ELb0ELb1EEENS1_19SingleTileSchedulerILb0ELb0ELb0ELi96EEEEEEEEEvNT_6ParamsE)
        .other          _ZN7cutlass13device_kernelIN5flash19enable_sm80_to_sm89INS1_16FlashAttnBwdSm80INS1_25CollectiveMainloopBwdSm80ILi2ELi1EN4cute5tupleIJNS5_1CILi64EEENS7_ILi96EEENS7_ILi128EEEEEENS_6half_tEfNS_4arch4Sm80ELb0ELb1ELb1ELb0ELb1ELb0ELb0ELb0ELi2ELi2ELi2ELi2ELb1EEENS1_24CollectiveEpilogueBwdGQAISB_fSE_Li256ELb0ELb1EEENS1_19SingleTileSchedulerILb0ELb0ELb0ELi96EEEEEEEEEvNT_6ParamsE,@"STO_CUDA_ENTRY STV_DEFAULT"
_ZN7cutlass13device_kernelIN5flash19enable_sm80_to_sm89INS1_16FlashAttnBwdSm80INS1_25CollectiveMainloopBwdSm80ILi2ELi1EN4cute5tupleIJNS5_1CILi64EEENS7_ILi96EEENS7_ILi128EEEEEENS_6half_tEfNS_4arch4Sm80ELb0ELb1ELb1ELb0ELb1ELb0ELb0ELb0ELi2ELi2ELi2ELi2ELb1EEENS1_24CollectiveEpilogueBwdGQAISB_fSE_Li256ELb0ELb1EEENS1_19SingleTileSchedulerILb0ELb0ELb0ELi96EEEEEEEEEvNT_6ParamsE:
[----:B------:R-:W-:Y:S01]  /*0000*/  LDC R1, c[0x0][0x28] ;  /* 0x00000a00ff017b82 */ /* 0x000fe20000000800 */
[----:B------:R-:W-:Y:S05]  /*0010*/  EXIT ;  /* 0x000000000000794d */ /* 0x000fea0003800000 */
.L_x_11:
        /* <DEDUP_REMOVED lines=14> */
.L_x_108:


//--------------------- .text._ZN7cutlass13device_kernelIN5flash19enable_sm80_to_sm89INS1_16FlashAttnBwdSm80INS1_25CollectiveMainloopBwdSm80ILi2ELi1EN4cute5tupleIJNS5_1CILi64EEENS7_ILi96EEENS7_ILi128EEEEEENS_6half_tEfNS_4arch4Sm80ELb0ELb1ELb1ELb1ELb0ELb0ELb0ELb0ELi2ELi2ELi2ELi2ELb1EEENS1_21CollectiveEpilogueBwdISB_SC_SE_Li256ELb1ELb0ELi4EEENS1_19SingleTileSchedulerILb1ELb0ELb0ELi96EEEEEEEEEvNT_6ParamsE --------------------------
	.section	.text._ZN7cutlass13device_kernelIN5flash19enable_sm80_to_sm89INS1_16FlashAttnBwdSm80INS1_25CollectiveMainloopBwdSm80ILi2ELi1EN4cute5tupleIJNS5_1CILi64EEENS7_ILi96EEENS7_ILi128EEEEEENS_6half_tEfNS_4arch4Sm80ELb0ELb1ELb1ELb1ELb0ELb0ELb0ELb0ELi2ELi2ELi2ELi2ELb1EEENS1_21CollectiveEpilogueBwdISB_SC_SE_Li256ELb1ELb0ELi4EEENS1_19SingleTileSchedulerILb1ELb0ELb0ELi96EEEEEEEEEvNT_6ParamsE,"ax",@progbits
	.align	128
.text._ZN7cutlass13device_kernelIN5flash19enable_sm80_to_sm89INS1_16FlashAttnBwdSm80INS1_25CollectiveMainloopBwdSm80ILi2ELi1EN4cute5tupleIJNS5_1CILi64EEENS7_ILi96EEENS7_ILi128EEEEEENS_6half_tEfNS_4arch4Sm80ELb0ELb1ELb1ELb1ELb0ELb0ELb0ELb0ELi2ELi2ELi2ELi2ELb1EEENS1_21CollectiveEpilogueBwdISB_SC_SE_Li256ELb1ELb0ELi4EEENS1_19SingleTileSchedulerILb1ELb0ELb0ELi96EEEEEEEEEvNT_6ParamsE:
        .type           _ZN7cutlass13device_kernelIN5flash19enable_sm80_to_sm89INS1_16FlashAttnBwdSm80INS1_25CollectiveMainloopBwdSm80ILi2ELi1EN4cute5tupleIJNS5_1CILi64EEENS7_ILi96EEENS7_ILi128EEEEEENS_6half_tEfNS_4arch4Sm80ELb0ELb1ELb1ELb1ELb0ELb0ELb0ELb0ELi2ELi2ELi2ELi2ELb1EEENS1_21CollectiveEpilogueBwdISB_SC_SE_Li256ELb1ELb0ELi4EEENS1_19SingleTileSchedulerILb1ELb0ELb0ELi96EEEEEEEEEvNT_6ParamsE,@function
        .size           _ZN7cutlass13device_kernelIN5flash19enable_sm80_to_sm89INS1_16FlashAttnBwdSm80INS1_25CollectiveMainloopBwdSm80ILi2ELi1EN4cute5tupleIJNS5_1CILi64EEENS7_ILi96EEENS7_ILi128EEEEEENS_6half_tEfNS_4arch4Sm80ELb0ELb1ELb1ELb1ELb0ELb0ELb0ELb0ELi2ELi2ELi2ELi2ELb1EEENS1_21CollectiveEpilogueBwdISB_SC_SE_Li256ELb1ELb0ELi4EEENS1_19SingleTileSchedulerILb1ELb0ELb0ELi96EEEEEEEEEvNT_6ParamsE,(.L_x_109 - _ZN7cutlass13device_kernelIN5flash19enable_sm80_to_sm89INS1_16FlashAttnBwdSm80INS1_25CollectiveMainloopBwdSm80ILi2ELi1EN4cute5tupleIJNS5_1CILi64EEENS7_ILi96EEENS7_ILi128EEEEEENS_6half_tEfNS_4arch4Sm80ELb0ELb1ELb1ELb1ELb0ELb0ELb0ELb0ELi2ELi2ELi2ELi2ELb1EEENS1_21CollectiveEpilogueBwdISB_SC_SE_Li256ELb1ELb0ELi4EEENS1_19SingleTileSchedulerILb1ELb0ELb0ELi96EEEEEEEEEvNT_6ParamsE)
        .other          _ZN7cutlass13device_kernelIN5flash19enable_sm80_to_sm89INS1_16FlashAttnBwdSm80INS1_25CollectiveMainloopBwdSm80ILi2ELi1EN4cute5tupleIJNS5_1CILi64EEENS7_ILi96EEENS7_ILi128EEEEEENS_6half_tEfNS_4arch4Sm80ELb0ELb1ELb1ELb1ELb0ELb0ELb0ELb0ELi2ELi2ELi2ELi2ELb1EEENS1_21CollectiveEpilogueBwdISB_SC_SE_Li256ELb1ELb0ELi4EEENS1_19SingleTileSchedulerILb1ELb0ELb0ELi96EEEEEEEEEvNT_6ParamsE,@"STO_CUDA_ENTRY STV_DEFAULT"
_ZN7cutlass13device_kernelIN5flash19enable_sm80_to_sm89INS1_16FlashAttnBwdSm80INS1_25CollectiveMainloopBwdSm80ILi2ELi1EN4cute5tupleIJNS5_1CILi64EEENS7_ILi96EEENS7_ILi128EEEEEENS_6half_tEfNS_4arch4Sm80ELb0ELb1ELb1ELb1ELb0ELb0ELb0ELb0ELi2ELi2ELi2ELi2ELb1EEENS1_21CollectiveEpilogueBwdISB_SC_SE_Li256ELb1ELb0ELi4EEENS1_19SingleTileSchedulerILb1ELb0ELb0ELi96EEEEEEEEEvNT_6ParamsE:
[----:B------:R-:W-:Y:S01]  /*0000*/  LDC R1, c[0x0][0x28] ;  /* 0x00000a00ff017b82 */ /* 0x000fe20000000800 */
[----:B------:R-:W-:Y:S05]  /*0010*/  EXIT ;  /* 0x000000000000794d */ /* 0x000fea0003800000 */
.L_x_12:
        /* <DEDUP_REMOVED lines=14> */
.L_x_109:


//--------------------- .text._ZN7cutlass13device_kernelIN5flash19enable_sm80_to_sm89INS1_16FlashAttnBwdSm80INS1_25CollectiveMainloopBwdSm80ILi2ELi1EN4cute5tupleIJNS5_1CILi64EEENS7_ILi96EEENS7_ILi128EEEEEENS_6half_tEfNS_4arch4Sm80ELb0ELb1ELb1ELb1ELb1ELb0ELb0ELb0ELi2ELi2ELi2ELi2ELb1EEENS1_21CollectiveEpilogueBwdISB_SC_SE_Li256ELb1ELb0ELi4EEENS1_19SingleTileSchedulerILb1ELb0ELb0ELi96EEEEEEEEEvNT_6ParamsE --------------------------
	.section	.text._ZN7cutlass13device_kernelIN5flash19enable_sm80_to_sm89INS1_16FlashAttnBwdSm80INS1_25CollectiveMainloopBwdSm80ILi2ELi1EN4cute5tupleIJNS5_1CILi64EEENS7_ILi96EEENS7_ILi128EEEEEENS_6half_tEfNS_4arch4Sm80ELb0ELb1ELb1ELb1ELb1ELb0ELb0ELb0ELi2ELi2ELi2ELi2ELb1EEENS1_21CollectiveEpilogueBwdISB_SC_SE_Li256ELb1ELb0ELi4EEENS1_19SingleTileSchedulerILb1ELb0ELb0ELi96EEEEEEEEEvNT_6ParamsE,"ax",@progbits
	.align	128
.text._ZN7cutlass13device_kernelIN5flash19enable_sm80_to_sm89INS1_16FlashAttnBwdSm80INS1_25CollectiveMainloopBwdSm80ILi2ELi1EN4cute5tupleIJNS5_1CILi64EEENS7_ILi96EEENS7_ILi128EEEEEENS_6half_tEfNS_4arch4Sm80ELb0ELb1ELb1ELb1ELb1ELb0ELb0ELb0ELi2ELi2ELi2ELi2ELb1EEENS1_21CollectiveEpilogueBwdISB_SC_SE_Li256ELb1ELb0ELi4EEENS1_19SingleTileSchedulerILb1ELb0ELb0ELi96EEEEEEEEEvNT_6ParamsE:
        .type           _ZN7cutlass13device_kernelIN5flash19enable_sm80_to_sm89INS1_16FlashAttnBwdSm80INS1_25CollectiveMainloopBwdSm80ILi2ELi1EN4cute5tupleIJNS5_1CILi64EEENS7_ILi96EEENS7_ILi128EEEEEENS_6half_tEfNS_4arch4Sm80ELb0ELb1ELb1ELb1ELb1ELb0ELb0ELb0ELi2ELi2ELi2ELi2ELb1EEENS1_21CollectiveEpilogueBwdISB_SC_SE_Li256ELb1ELb0ELi4EEENS1_19SingleTileSchedulerILb1ELb0ELb0ELi96EEEEEEEEEvNT_6ParamsE,@function
        .size           _ZN7cutlass13device_kernelIN5flash19enable_sm80_to_sm89INS1_16FlashAttnBwdSm80INS1_25CollectiveMainloopBwdSm80ILi2ELi1EN4cute5tupleIJNS5_1CILi64EEENS7_ILi96EEENS7_ILi128EEEEEENS_6half_tEfNS_4arch4Sm80ELb0ELb1ELb1ELb1ELb1ELb0ELb0ELb0ELi2ELi2ELi2ELi2ELb1EEENS1_21CollectiveEpilogueBwdISB_SC_SE_Li256ELb1ELb0ELi4EEENS1_19SingleTileSchedulerILb1ELb0ELb0ELi96EEEEEEEEEvNT_6ParamsE,(.L_x_110 - _ZN7cutlass13device_kernelIN5flash19enable_sm80_to_sm89INS1_16FlashAttnBwdSm80INS1_25CollectiveMainloopBwdSm80ILi2ELi1EN4cute5tupleIJNS5_1CILi64EEENS7_ILi96EEENS7_ILi128EEEEEENS_6half_tEfNS_4arch4Sm80ELb0ELb1ELb1ELb1ELb1ELb0ELb0ELb0ELi2ELi2ELi2ELi2ELb1EEENS1_21CollectiveEpilogueBwdISB_SC_SE_Li256ELb1ELb0ELi4EEENS1_19SingleTileSchedulerILb1ELb0ELb0ELi96EEEEEEEEEvNT_6ParamsE)
        .other          _ZN7cutlass13device_kernelIN5flash19enable_sm80_to_sm89INS1_16FlashAttnBwdSm80INS1_25CollectiveMainloopBwdSm80ILi2ELi1EN4cute5tupleIJNS5_1CILi64EEENS7_ILi96EEENS7_ILi128EEEEEENS_6half_tEfNS_4arch4Sm80ELb0ELb1ELb1ELb1ELb1ELb0ELb0ELb0ELi2ELi2ELi2ELi2ELb1EEENS1_21CollectiveEpilogueBwdISB_SC_SE_Li256ELb1ELb0ELi4EEENS1_19SingleTileSchedulerILb1ELb0ELb0ELi96EEEEEEEEEvNT_6ParamsE,@"STO_CUDA_ENTRY STV_DEFAULT"
_ZN7cutlass13device_kernelIN5flash19enable_sm80_to_sm89INS1_16FlashAttnBwdSm80INS1_25CollectiveMainloopBwdSm80ILi2ELi1EN4cute5tupleIJNS5_1CILi64EEENS7_ILi96EEENS7_ILi128EEEEEENS_6half_tEfNS_4arch4Sm80ELb0ELb1ELb1ELb1ELb1ELb0ELb0ELb0ELi2ELi2ELi2ELi2ELb1EEENS1_21CollectiveEpilogueBwdISB_SC_SE_Li256ELb1ELb0ELi4EEENS1_19SingleTileSchedulerILb1ELb0ELb0ELi96EEEEEEEEEvNT_6ParamsE:
[----:B------:R-:W-:Y:S01]  /*0000*/  LDC R1, c[0x0][0x28] ;  /* 0x00000a00ff017b82 */ /* 0x000fe20000000800 */
[----:B------:R-:W-:Y:S05]  /*0010*/  EXIT ;  /* 0x000000000000794d */ /* 0x000fea0003800000 */
.L_x_13:
        /* <DEDUP_REMOVED lines=14> */
.L_x_110:


//--------------------- .text._ZN7cutlass13device_kernelIN5flash19enable_sm80_to_sm89INS1_16FlashAttnBwdSm80INS1_25CollectiveMainloopBwdSm80ILi2ELi1EN4cute5tupleIJNS5_1CILi64EEENS7_ILi96EEENS7_ILi128EEEEEENS_6half_tEfNS_4arch4Sm80ELb0ELb1ELb1ELb1ELb0ELb0ELb0ELb0ELi2ELi2ELi2ELi2ELb1EEENS1_24CollectiveEpilogueBwdGQAISB_fSE_Li256ELb1ELb0EEENS1_19SingleTileSchedulerILb1ELb0ELb0ELi96EEEEEEEEEvNT_6ParamsE --------------------------
	.section	.text._ZN7cutlass13device_kernelIN5flash19enable_sm80_to_sm89INS1_16FlashAttnBwdSm80INS1_25CollectiveMainloopBwdSm80ILi2ELi1EN4cute5tupleIJNS5_1CILi64EEENS7_ILi96EEENS7_ILi128EEEEEENS_6half_tEfNS_4arch4Sm80ELb0ELb1ELb1ELb1ELb0ELb0ELb0ELb0ELi2ELi2ELi2ELi2ELb1EEENS1_24CollectiveEpilogueBwdGQAISB_fSE_Li256ELb1ELb0EEENS1_19SingleTileSchedulerILb1ELb0ELb0ELi96EEEEEEEEEvNT_6ParamsE,"ax",@progbits
	.align	128
.text._ZN7cutlass13device_kernelIN5flash19enable_sm80_to_sm89INS1_16FlashAttnBwdSm80INS1_25CollectiveMainloopBwdSm80ILi2ELi1EN4cute5tupleIJNS5_1CILi64EEENS7_ILi96EEENS7_ILi128EEEEEENS_6half_tEfNS_4arch4Sm80ELb0ELb1ELb1ELb1ELb0ELb0ELb0ELb0ELi2ELi2ELi2ELi2ELb1EEENS1_24CollectiveEpilogueBwdGQAISB_fSE_Li256ELb1ELb0EEENS1_19SingleTileSchedulerILb1ELb0ELb0ELi96EEEEEEEEEvNT_6ParamsE:
        .type           _ZN7cutlass13device_kernelIN5flash19enable_sm80_to_sm89INS1_16FlashAttnBwdSm80INS1_25CollectiveMainloopBwdSm80ILi2ELi1EN4cute5tupleIJNS5_1CILi64EEENS7_ILi96EEENS7_ILi128EEEEEENS_6half_tEfNS_4arch4Sm80ELb0ELb1ELb1ELb1ELb0ELb0ELb0ELb0ELi2ELi2ELi2ELi2ELb1EEENS1_24CollectiveEpilogueBwdGQAISB_fSE_Li256ELb1ELb0EEENS1_19SingleTileSchedulerILb1ELb0ELb0ELi96EEEEEEEEEvNT_6ParamsE,@function
        .size           _ZN7cutlass13device_kernelIN5flash19enable_sm80_to_sm89INS1_16FlashAttnBwdSm80INS1_25CollectiveMainloopBwdSm80ILi2ELi1EN4cute5tupleIJNS5_1CILi64EEENS7_ILi96EEENS7_ILi128EEEEEENS_6half_tEfNS_4arch4Sm80ELb0ELb1ELb1ELb1ELb0ELb0ELb0ELb0ELi2ELi2ELi2ELi2ELb1EEENS1_24CollectiveEpilogueBwdGQAISB_fSE_Li256ELb1ELb0EEENS1_19SingleTileSchedulerILb1ELb0ELb0ELi96EEEEEEEEEvNT_6ParamsE,(.L_x_111 - _ZN7cutlass13device_kernelIN5flash19enable_sm80_to_sm89INS1_16FlashAttnBwdSm80INS1_25CollectiveMainloopBwdSm80ILi2ELi1EN4cute5tupleIJNS5_1CILi64EEENS7_ILi96EEENS7_ILi128EEEEEENS_6half_tEfNS_4arch4Sm80ELb0ELb1ELb1ELb1ELb0ELb0ELb0ELb0ELi2ELi2ELi2ELi2ELb1EEENS1_24CollectiveEpilogueBwdGQAISB_fSE_Li256ELb1ELb0EEENS1_19SingleTileSchedulerILb1ELb0ELb0ELi96EEEEEEEEEvNT_6ParamsE)
        .other          _ZN7cutlass13device_kernelIN5flash19enable_sm80_to_sm89INS1_16FlashAttnBwdSm80INS1_25CollectiveMainloopBwdSm80ILi2ELi1EN4cute5tupleIJNS5_1CILi64EEENS7_ILi96EEENS7_ILi128EEEEEENS_6half_tEfNS_4arch4Sm80ELb0ELb1ELb1ELb1ELb0ELb0ELb0ELb0ELi2ELi2ELi2ELi2ELb1EEENS1_24CollectiveEpilogueBwdGQAISB_fSE_Li256ELb1ELb0EEENS1_19SingleTileSchedulerILb1ELb0ELb0ELi96EEEEEEEEEvNT_6ParamsE,@"STO_CUDA_ENTRY STV_DEFAULT"
_ZN7cutlass13device_kernelIN5flash19enable_sm80_to_sm89INS1_16FlashAttnBwdSm80INS1_25CollectiveMainloopBwdSm80ILi2ELi1EN4cute5tupleIJNS5_1CILi64EEENS7_ILi96EEENS7_ILi128EEEEEENS_6half_tEfNS_4arch4Sm80ELb0ELb1ELb1ELb1ELb0ELb0ELb0ELb0ELi2ELi2ELi2ELi2ELb1EEENS1_24CollectiveEpilogueBwdGQAISB_fSE_Li256ELb1ELb0EEENS1_19SingleTileSchedulerILb1ELb0ELb0ELi96EEEEEEEEEvNT_6ParamsE:
[----:B------:R-:W-:Y:S01]  /*0000*/  LDC R1, c[0x0][0x28] ;  /* 0x00000a00ff017b82 */ /* 0x000fe20000000800 */
[----:B------:R-:W-:Y:S05]  /*0010*/  EXIT ;  /* 0x000000000000794d */ /* 0x000fea0003800000 */
.L_x_14:
        /* <DEDUP_REMOVED lines=14> */
.L_x_111:


//--------------------- .text._ZN7cutlass13device_kernelIN5flash19enable_sm80_to_sm89INS1_16FlashAttnBwdSm80INS1_25CollectiveMainloopBwdSm80ILi2ELi1EN4cute5tupleIJNS5_1CILi64EEENS7_ILi96EEENS7_ILi128EEEEEENS_6half_tEfNS_4arch4Sm80ELb0ELb1ELb1ELb1ELb1ELb0ELb0ELb0ELi2ELi2ELi2ELi2ELb1EEENS1_24CollectiveEpilogueBwdGQAISB_fSE_Li256ELb1ELb1EEENS1_19SingleTileSchedulerILb1ELb0ELb0ELi96EEEEEEEEEvNT_6ParamsE --------------------------
	.section	.text._ZN7cutlass13device_kernelIN5flash19enable_sm80_to_sm89INS1_16FlashAttnBwdSm80INS1_25CollectiveMainloopBwdSm80ILi2ELi1EN4cute5tupleIJNS5_1CILi64EEENS7_ILi96EEENS7_ILi128EEEEEENS_6half_tEfNS_4arch4Sm80ELb0ELb1ELb1ELb1ELb1ELb0ELb0ELb0ELi2ELi2ELi2ELi2ELb1EEENS1_24CollectiveEpilogueBwdGQAISB_fSE_Li256ELb1ELb1EEENS1_19SingleTileSchedulerILb1ELb0ELb0ELi96EEEEEEEEEvNT_6ParamsE,"ax",@progbits
	.align	128
.text._ZN7cutlass13device_kernelIN5flash19enable_sm80_to_sm89INS1_16FlashAttnBwdSm80INS1_25CollectiveMainloopBwdSm80ILi2ELi1EN4cute5tupleIJNS5_1CILi64EEENS7_ILi96EEENS7_ILi128EEEEEENS_6half_tEfNS_4arch4Sm80ELb0ELb1ELb1ELb1ELb1ELb0ELb0ELb0ELi2ELi2ELi2ELi2ELb1EEENS1_24CollectiveEpilogueBwdGQAISB_fSE_Li256ELb1ELb1EEENS1_19SingleTileSchedulerILb1ELb0ELb0ELi96EEEEEEEEEvNT_6ParamsE:
        .type           _ZN7cutlass13device_kernelIN5flash19enable_sm80_to_sm89INS1_16FlashAttnBwdSm80INS1_25CollectiveMainloopBwdSm80ILi2ELi1EN4cute5tupleIJNS5_1CILi64EEENS7_ILi96EEENS7_ILi128EEEEEENS_6half_tEfNS_4arch4Sm80ELb0ELb1ELb1ELb1ELb1ELb0ELb0ELb0ELi2ELi2ELi2ELi2ELb1EEENS1_24CollectiveEpilogueBwdGQAISB_fSE_Li256ELb1ELb1EEENS1_19SingleTileSchedulerILb1ELb0ELb0ELi96EEEEEEEEEvNT_6ParamsE,@function
        .size           _ZN7cutlass13device_kernelIN5flash19enable_sm80_to_sm89INS1_16FlashAttnBwdSm80INS1_25CollectiveMainloopBwdSm80ILi2ELi1EN4cute5tupleIJNS5_1CILi64EEENS7_ILi96EEENS7_ILi128EEEEEENS_6half_tEfNS_4arch4Sm80ELb0ELb1ELb1ELb1ELb1ELb0ELb0ELb0ELi2ELi2ELi2ELi2ELb1EEENS1_24CollectiveEpilogueBwdGQAISB_fSE_Li256ELb1ELb1EEENS1_19SingleTileSchedulerILb1ELb0ELb0ELi96EEEEEEEEEvNT_6ParamsE,(.L_x_112 - _ZN7cutlass13device_kernelIN5flash19enable_sm80_to_sm89INS1_16FlashAttnBwdSm80INS1_25CollectiveMainloopBwdSm80ILi2ELi1EN4cute5tupleIJNS5_1CILi64EEENS7_ILi96EEENS7_ILi128EEEEEENS_6half_tEfNS_4arch4Sm80ELb0ELb1ELb1ELb1ELb1ELb0ELb0ELb0ELi2ELi2ELi2ELi2ELb1EEENS1_24CollectiveEpilogueBwdGQAISB_fSE_Li256ELb1ELb1EEENS1_19SingleTileSchedulerILb1ELb0ELb0ELi96EEEEEEEEEvNT_6ParamsE)
        .other          _ZN7cutlass13device_kernelIN5flash19enable_sm80_to_sm89INS1_16FlashAttnBwdSm80INS1_25CollectiveMainloopBwdSm80ILi2ELi1EN4cute5tupleIJNS5_1CILi64EEENS7_ILi96EEENS7_ILi128EEEEEENS_6half_tEfNS_4arch4Sm80ELb0ELb1ELb1ELb1ELb1ELb0ELb0ELb0ELi2ELi2ELi2ELi2ELb1EEENS1_24CollectiveEpilogueBwdGQAISB_fSE_Li256ELb1ELb1EEENS1_19SingleTileSchedulerILb1ELb0ELb0ELi96EEEEEEEEEvNT_6ParamsE,@"STO_CUDA_ENTRY STV_DEFAULT"
_ZN7cutlass13device_kernelIN5flash19enable_sm80_to_sm89INS1_16FlashAttnBwdSm80INS1_25CollectiveMainloopBwdSm80ILi2ELi1EN4cute5tupleIJNS5_1CILi64EEENS7_ILi96EEENS7_ILi128EEEEEENS_6half_tEfNS_4arch4Sm80ELb0ELb1ELb1ELb1ELb1ELb0ELb0ELb0ELi2ELi2ELi2ELi2ELb1EEENS1_24CollectiveEpilogueBwdGQAISB_fSE_Li256ELb1ELb1EEENS1_19SingleTileSchedulerILb1ELb0ELb0ELi96EEEEEEEEEvNT_6ParamsE:
[----:B------:R-:W-:Y:S01]  /*0000*/  LDC R1, c[0x0][0x28] ;  /* 0x00000a00ff017b82 */ /* 0x000fe20000000800 */
[----:B------:R-:W-:Y:S05]  /*0010*/  EXIT ;  /* 0x000000000000794d */ /* 0x000fea0003800000 */
.L_x_15:
        /* <DEDUP_REMOVED lines=14> */
.L_x_112:


//--------------------- .text._ZN7cutlass13device_kernelIN5flash19enable_sm80_to_sm89INS1_16FlashAttnBwdSm80INS1_25CollectiveMainloopBwdSm80ILi2ELi1EN4cute5tupleIJNS5_1CILi64EEENS7_ILi96EEENS7_ILi128EEEEEENS_6half_tEfNS_4arch4Sm80ELb1ELb0ELb1ELb0ELb0ELb0ELb0ELb0ELi2ELi2ELi2ELi2ELb1EEENS1_21CollectiveEpilogueBwdISB_SC_SE_Li256ELb0ELb0ELi4EEENS1_25SingleTileBwdLPTSchedulerILb0ELi96ELb0EEEEEEEEEvNT_6ParamsE --------------------------
	.section	.text._ZN7cutlass13device_kernelIN5flash19enable_sm80_to_sm89INS1_16FlashAttnBwdSm80INS1_25CollectiveMainloopBwdSm80ILi2ELi1EN4cute5tupleIJNS5_1CILi64EEENS7_ILi96EEENS7_ILi128EEEEEENS_6half_tEfNS_4arch4Sm80ELb1ELb0ELb1ELb0ELb0ELb0ELb0ELb0ELi2ELi2ELi2ELi2ELb1EEENS1_21CollectiveEpilogueBwdISB_SC_SE_Li256ELb0ELb0ELi4EEENS1_25SingleTileBwdLPTSchedulerILb0ELi96ELb0EEEEEEEEEvNT_6ParamsE,"ax",@progbits
	.align	128
.text._ZN7cutlass13device_kernelIN5flash19enable_sm80_to_sm89INS1_16FlashAttnBwdSm80INS1_25CollectiveMainloopBwdSm80ILi2ELi1EN4cute5tupleIJNS5_1CILi64EEENS7_ILi96EEENS7_ILi128EEEEEENS_6half_tEfNS_4arch4Sm80ELb1ELb0ELb1ELb0ELb0ELb0ELb0ELb0ELi2ELi2ELi2ELi2ELb1EEENS1_21CollectiveEpilogueBwdISB_SC_SE_Li256ELb0ELb0ELi4EEENS1_25SingleTileBwdLPTSchedulerILb0ELi96ELb0EEEEEEEEEvNT_6ParamsE:
        .type           _ZN7cutlass13device_kernelIN5flash19enable_sm80_to_sm89INS1_16FlashAttnBwdSm80INS1_25CollectiveMainloopBwdSm80ILi2ELi1EN4cute5tupleIJNS5_1CILi64EEENS7_ILi96EEENS7_ILi128EEEEEENS_6half_tEfNS_4arch4Sm80ELb1ELb0ELb1ELb0ELb0ELb0ELb0ELb0ELi2ELi2ELi2ELi2ELb1EEENS1_21CollectiveEpilogueBwdISB_SC_SE_Li256ELb0ELb0ELi4EEENS1_25SingleTileBwdLPTSchedulerILb0ELi96ELb0EEEEEEEEEvNT_6ParamsE,@function
        .size           _ZN7cutlass13device_kernelIN5flash19enable_sm80_to_sm89INS1_16FlashAttnBwdSm80INS1_25CollectiveMainloopBwdSm80ILi2ELi1EN4cute5tupleIJNS5_1CILi64EEENS7_ILi96EEENS7_ILi128EEEEEENS_6half_tEfNS_4arch4Sm80ELb1ELb0ELb1ELb0ELb0ELb0ELb0ELb0ELi2ELi2ELi2ELi2ELb1EEENS1_21CollectiveEpilogueBwdISB_SC_SE_Li256ELb0ELb0ELi4EEENS1_25SingleTileBwdLPTSchedulerILb0ELi96ELb0EEEEEEEEEvNT_6ParamsE,(.L_x_113 - _ZN7cutlass13device_kernelIN5flash19enable_sm80_to_sm89INS1_16FlashAttnBwdSm80INS1_25CollectiveMainloopBwdSm80ILi2ELi1EN4cute5tupleIJNS5_1CILi64EEENS7_ILi96EEENS7_ILi128EEEEEENS_6half_tEfNS_4arch4Sm80ELb1ELb0ELb1ELb0ELb0ELb0ELb0ELb0ELi2ELi2ELi2ELi2ELb1EEENS1_21CollectiveEpilogueBwdISB_SC_SE_Li256ELb0ELb0ELi4EEENS1_25SingleTileBwdLPTSchedulerILb0ELi96ELb0EEEEEEEEEvNT_6ParamsE)
        .other          _ZN7cutlass13device_kernelIN5flash19enable_sm80_to_sm89INS1_16FlashAttnBwdSm80INS1_25CollectiveMainloopBwdSm80ILi2ELi1EN4cute5tupleIJNS5_1CILi64EEENS7_ILi96EEENS7_ILi128EEEEEENS_6half_tEfNS_4arch4Sm80ELb1ELb0ELb1ELb0ELb0ELb0ELb0ELb0ELi2ELi2ELi2ELi2ELb1EEENS1_21CollectiveEpilogueBwdISB_SC_SE_Li256ELb0ELb0ELi4EEENS1_25SingleTileBwdLPTSchedulerILb0ELi96ELb0EEEEEEEEEvNT_6ParamsE,@"STO_CUDA_ENTRY STV_DEFAULT"
_ZN7cutlass13device_kernelIN5flash19enable_sm80_to_sm89INS1_16FlashAttnBwdSm80INS1_25CollectiveMainloopBwdSm80ILi2ELi1EN4cute5tupleIJNS5_1CILi64EEENS7_ILi96EEENS7_ILi128EEEEEENS_6half_tEfNS_4arch4Sm80ELb1ELb0ELb1ELb0ELb0ELb0ELb0ELb0ELi2ELi2ELi2ELi2ELb1EEENS1_21CollectiveEpilogueBwdISB_SC_SE_Li256ELb0ELb0ELi4EEENS1_25SingleTileBwdLPTSchedulerILb0ELi96ELb0EEEEEEEEEvNT_6ParamsE:
[----:B------:R-:W-:Y:S01]  /*0000*/  LDC R1, c[0x0][0x28] ;  /* 0x00000a00ff017b82 */ /* 0x000fe20000000800 */
[----:B------:R-:W-:Y:S05]  /*0010*/  EXIT ;  /* 0x000000000000794d */ /* 0x000fea0003800000 */
.L_x_16:
        /* <DEDUP_REMOVED lines=14> */
.L_x_113:


//--------------------- .text._ZN7cutlass13device_kernelIN5flash19enable_sm80_to_sm89INS1_16FlashAttnBwdSm80INS1_25CollectiveMainloopBwdSm80ILi2ELi1EN4cute5tupleIJNS5_1CILi64EEENS7_ILi96EEENS7_ILi128EEEEEENS_6half_tEfNS_4arch4Sm80ELb1ELb0ELb1ELb0ELb1ELb0ELb0ELb0ELi2ELi2ELi2ELi2ELb1EEENS1_21CollectiveEpilogueBwdISB_SC_SE_Li256ELb0ELb0ELi4EEENS1_25SingleTileBwdLPTSchedulerILb0ELi96ELb1EEEEEEEEEvNT_6ParamsE --------------------------
	.section	.text._ZN7cutlass13device_kernelIN5flash19enable_sm80_to_sm89INS1_16FlashAttnBwdSm80INS1_25CollectiveMainloopBwdSm80ILi2ELi1EN4cute5tupleIJNS5_1CILi64EEENS7_ILi96EEENS7_ILi128EEEEEENS_6half_tEfNS_4arch4Sm80ELb1ELb0ELb1ELb0ELb1ELb0ELb0ELb0ELi2ELi2ELi2ELi2ELb1EEENS1_21CollectiveEpilogueBwdISB_SC_SE_Li256ELb0ELb0ELi4EEENS1_25SingleTileBwdLPTSchedulerILb0ELi96ELb1EEEEEEEEEvNT_6ParamsE,"ax",@progbits
	.align	128
.text._ZN7cutlass13device_kernelIN5flash19enable_sm80_to_sm89INS1_16FlashAttnBwdSm80INS1_25CollectiveMainloopBwdSm80ILi2ELi1EN4cute5tupleIJNS5_1CILi64EEENS7_ILi96EEENS7_ILi128EEEEEENS_6half_tEfNS_4arch4Sm80ELb1ELb0ELb1ELb0ELb1ELb0ELb0ELb0ELi2ELi2ELi2ELi2ELb1EEENS1_21CollectiveEpilogueBwdISB_SC_SE_Li256ELb0ELb0ELi4EEENS1_25SingleTileBwdLPTSchedulerILb0ELi96ELb1EEEEEEEEEvNT_6ParamsE:
        .type           _ZN7cutlass13device_kernelIN5flash19enable_sm80_to_sm89INS1_16FlashAttnBwdSm80INS1_25CollectiveMainloopBwdSm80ILi2ELi1EN4cute5tupleIJNS5_1CILi64EEENS7_ILi96EEENS7_ILi128EEEEEENS_6half_tEfNS_4arch4Sm80ELb1ELb0ELb1ELb0ELb1ELb0ELb0ELb0ELi2ELi2ELi2ELi2ELb1EEENS1_21CollectiveEpilogueBwdISB_SC_SE_Li256ELb0ELb0ELi4EEENS1_25SingleTileBwdLPTSchedulerILb0ELi96ELb1EEEEEEEEEvNT_6ParamsE,@function
        .size           _ZN7cutlass13device_kernelIN5flash19enable_sm80_to_sm89INS1_16FlashAttnBwdSm80INS1_25CollectiveMainloopBwdSm80ILi2ELi1EN4cute5tupleIJNS5_1CILi64EEENS7_ILi96EEENS7_ILi128EEEEEENS_6half_tEfNS_4arch4Sm80ELb1ELb0ELb1ELb0ELb1ELb0ELb0ELb0ELi2ELi2ELi2ELi2ELb1EEENS1_21CollectiveEpilogueBwdISB_SC_SE_Li256ELb0ELb0ELi4EEENS1_25SingleTileBwdLPTSchedulerILb0ELi96ELb1EEEEEEEEEvNT_6ParamsE,(.L_x_114 - _ZN7cutlass13device_kernelIN5flash19enable_sm80_to_sm89INS1_16FlashAttnBwdSm80INS1_25CollectiveMainloopBwdSm80ILi2ELi1EN4cute5tupleIJNS5_1CILi64EEENS7_ILi96EEENS7_ILi128EEEEEENS_6half_tEfNS_4arch4Sm80ELb1ELb0ELb1ELb0ELb1ELb0ELb0ELb0ELi2ELi2ELi2ELi2ELb1EEENS1_21CollectiveEpilogueBwdISB_SC_SE_Li256ELb0ELb0ELi4EEENS1_25SingleTileBwdLPTSchedulerILb0ELi96ELb1EEEEEEEEEvNT_6ParamsE)
        .other          _ZN7cutlass13device_kernelIN5flash19enable_sm80_to_sm89INS1_16FlashAttnBwdSm80INS1_25CollectiveMainloopBwdSm80ILi2ELi1EN4cute5tupleIJNS5_1CILi64EEENS7_ILi96EEENS7_ILi128EEEEEENS_6half_tEfNS_4arch4Sm80ELb1ELb0ELb1ELb0ELb1ELb0ELb0ELb0ELi2ELi2ELi2ELi2ELb1EEENS1_21CollectiveEpilogueBwdISB_SC_SE_Li256ELb0ELb0ELi4EEENS1_25SingleTileBwdLPTSchedulerILb0ELi96ELb1EEEEEEEEEvNT_6ParamsE,@"STO_CUDA_ENTRY STV_DEFAULT"
_ZN7cutlass13device_kernelIN5flash19enable_sm80_to_sm89INS1_16FlashAttnBwdSm80INS1_25CollectiveMainloopBwdSm80ILi2ELi1EN4cute5tupleIJNS5_1CILi64EEENS7_ILi96EEENS7_ILi128EEEEEENS_6half_tEfNS_4arch4Sm80ELb1ELb0ELb1ELb0ELb1ELb0ELb0ELb0ELi2ELi2ELi2ELi2ELb1EEENS1_21CollectiveEpilogueBwdISB_SC_SE_Li256ELb0ELb0ELi4EEENS1_25SingleTileBwdLPTSchedulerILb0ELi96ELb1EEEEEEEEEvNT_6ParamsE:
[----:B------:R-:W-:Y:S01]  /*0000*/  LDC R1, c[0x0][0x28] ;  /* 0x00000a00ff017b82 */ /* 0x000fe20000000800 */
[----:B------:R-:W-:Y:S05]  /*0010*/  EXIT ;  /* 0x000000000000794d */ /* 0x000fea0003800000 */
.L_x_17:
        /* <DEDUP_REMOVED lines=14> */
.L_x_114:


//--------------------- .text._ZN7cutlass13device_kernelIN5flash19enable_sm80_to_sm89INS1_16FlashAttnBwdSm80INS1_25CollectiveMainloopBwdSm80ILi2ELi1EN4cute5tupleIJNS5_1CILi64EEENS7_ILi96EEENS7_ILi128EEEEEENS_6half_tEfNS_4arch4Sm80ELb1ELb0ELb1ELb0ELb0ELb0ELb0ELb0ELi2ELi2ELi2ELi2ELb1EEENS1_24CollectiveEpilogueBwdGQAISB_fSE_Li256ELb0ELb0EEENS1_25SingleTileBwdLPTSchedulerILb0ELi96ELb0EEEEEEEEEvNT_6ParamsE --------------------------
	.section	.text._ZN7cutlass13device_kernelIN5flash19enable_sm80_to_sm89INS1_16FlashAttnBwdSm80INS1_25CollectiveMainloopBwdSm80ILi2ELi1EN4cute5tupleIJNS5_1CILi64EEENS7_ILi96EEENS7_ILi128EEEEEENS_6half_tEfNS_4arch4Sm80ELb1ELb0ELb1ELb0ELb0ELb0ELb0ELb0ELi2ELi2ELi2ELi2ELb1EEENS1_24CollectiveEpilogueBwdGQAISB_fSE_Li256ELb0ELb0EEENS1_25SingleTileBwdLPTSchedulerILb0ELi96ELb0EEEEEEEEEvNT_6ParamsE,"ax",@progbits
	.align	128
.text._ZN7cutlass13device_kernelIN5flash19enable_sm80_to_sm89INS1_16FlashAttnBwdSm80INS1_25CollectiveMainloopBwdSm80ILi2ELi1EN4cute5tupleIJNS5_1CILi64EEENS7_ILi96EEENS7_ILi128EEEEEENS_6half_tEfNS_4arch4Sm80ELb1ELb0ELb1ELb0ELb0ELb0ELb0ELb0ELi2ELi2ELi2ELi2ELb1EEENS1_24CollectiveEpilogueBwdGQAISB_fSE_Li256ELb0ELb0EEENS1_25SingleTileBwdLPTSchedulerILb0ELi96ELb0EEEEEEEEEvNT_6ParamsE:
        .type           _ZN7cutlass13device_kernelIN5flash19enable_sm80_to_sm89INS1_16FlashAttnBwdSm80INS1_25CollectiveMainloopBwdSm80ILi2ELi1EN4cute5tupleIJNS5_1CILi64EEENS7_ILi96EEENS7_ILi128EEEEEENS_6half_tEfNS_4arch4Sm80ELb1ELb0ELb1ELb0ELb0ELb0ELb0ELb0ELi2ELi2ELi2ELi2ELb1EEENS1_24CollectiveEpilogueBwdGQAISB_fSE_Li256ELb0ELb0EEENS1_25SingleTileBwdLPTSchedulerILb0ELi96ELb0EEEEEEEEEvNT_6ParamsE,@function
        .size           _ZN7cutlass13device_kernelIN5flash19enable_sm80_to_sm89INS1_16FlashAttnBwdSm80INS1_25CollectiveMainloopBwdSm80ILi2ELi1EN4cute5tupleIJNS5_1CILi64EEENS7_ILi96EEENS7_ILi128EEEEEENS_6half_tEfNS_4arch4Sm80ELb1ELb0ELb1ELb0ELb0ELb0ELb0ELb0ELi2ELi2ELi2ELi2ELb1EEENS1_24CollectiveEpilogueBwdGQAISB_fSE_Li256ELb0ELb0EEENS1_25SingleTileBwdLPTSchedulerILb0ELi96ELb0EEEEEEEEEvNT_6ParamsE,(.L_x_115 - _ZN7cutlass13device_kernelIN5flash19enable_sm80_to_sm89INS1_16FlashAttnBwdSm80INS1_25CollectiveMainloopBwdSm80ILi2ELi1EN4cute5tupleIJNS5_1CILi64EEENS7_ILi96EEENS7_ILi128EEEEEENS_6half_tEfNS_4arch4Sm80ELb1ELb0ELb1ELb0ELb0ELb0ELb0ELb0ELi2ELi2ELi2ELi2ELb1EEENS1_24CollectiveEpilogueBwdGQAISB_fSE_Li256ELb0ELb0EEENS1_25SingleTileBwdLPTSchedulerILb0ELi96ELb0EEEEEEEEEvNT_6ParamsE)
        .other          _ZN7cutlass13device_kernelIN5flash19enable_sm80_to_sm89INS1_16FlashAttnBwdSm80INS1_25CollectiveMainloopBwdSm80ILi2ELi1EN4cute5tupleIJNS5_1CILi64EEENS7_ILi96EEENS7_ILi128EEEEEENS_6half_tEfNS_4arch4Sm80ELb1ELb0ELb1ELb0ELb0ELb0ELb0ELb0ELi2ELi2ELi2ELi2ELb1EEENS1_24CollectiveEpilogueBwdGQAISB_fSE_Li256ELb0ELb0EEENS1_25SingleTileBwdLPTSchedulerILb0ELi96ELb0EEEEEEEEEvNT_6ParamsE,@"STO_CUDA_ENTRY STV_DEFAULT"
_ZN7cutlass13device_kernelIN5flash19enable_sm80_to_sm89INS1_16FlashAttnBwdSm80INS1_25CollectiveMainloopBwdSm80ILi2ELi1EN4cute5tupleIJNS5_1CILi64EEENS7_ILi96EEENS7_ILi128EEEEEENS_6half_tEfNS_4arch4Sm80ELb1ELb0ELb1ELb0ELb0ELb0ELb0ELb0ELi2ELi2ELi2ELi2ELb1EEENS1_24CollectiveEpilogueBwdGQAISB_fSE_Li256ELb0ELb0EEENS1_25SingleTileBwdLPTSchedulerILb0ELi96ELb0EEEEEEEEEvNT_6ParamsE:
[----:B------:R-:W-:Y:S01]  /*0000*/  LDC R1, c[0x0][0x28] ;  /* 0x00000a00ff017b82 */ /* 0x000fe20000000800 */
[----:B------:R-:W-:Y:S05]  /*0010*/  EXIT ;  /* 0x000000000000794d */ /* 0x000fea0003800000 */
.L_x_18:
        /* <DEDUP_REMOVED lines=14> */
.L_x_115:


//--------------------- .text._ZN7cutlass13device_kernelIN5flash19enable_sm80_to_sm89INS1_16FlashAttnBwdSm80INS1_25CollectiveMainloopBwdSm80ILi2ELi1EN4cute5tupleIJNS5_1CILi64EEENS7_ILi96EEENS7_ILi128EEEEEENS_6half_tEfNS_4arch4Sm80ELb1ELb0ELb1ELb0ELb1ELb0ELb0ELb0ELi2ELi2ELi2ELi2ELb1EEENS1_24CollectiveEpilogueBwdGQAISB_fSE_Li256ELb0ELb1EEENS1_25SingleTileBwdLPTSchedulerILb0ELi96ELb1EEEEEEEEEvNT_6ParamsE --------------------------
	.section	.text._ZN7cutlass13device_kernelIN5flash19enable_sm80_to_sm89INS1_16FlashAttnBwdSm80INS1_25CollectiveMainloopBwdSm80ILi2ELi1EN4cute5tupleIJNS5_1CILi64EEENS7_ILi96EEENS7_ILi128EEEEEENS_6half_tEfNS_4arch4Sm80ELb1ELb0ELb1ELb0ELb1ELb0ELb0ELb0ELi2ELi2ELi2ELi2ELb1EEENS1_24CollectiveEpilogueBwdGQAISB_fSE_Li256ELb0ELb1EEENS1_25SingleTileBwdLPTSchedulerILb0ELi96ELb1EEEEEEEEEvNT_6ParamsE,"ax",@progbits
	.align	128
.text._ZN7cutlass13device_kernelIN5flash19enable_sm80_to_sm89INS1_16FlashAttnBwdSm80INS1_25CollectiveMainloopBwdSm80ILi2ELi1EN4cute5tupleIJNS5_1CILi64EEENS7_ILi96EEENS7_ILi128EEEEEENS_6half_tEfNS_4arch4Sm80ELb1ELb0ELb1ELb0ELb1ELb0ELb0ELb0ELi2ELi2ELi2ELi2ELb1EEENS1_24CollectiveEpilogueBwdGQAISB_fSE_Li256ELb0ELb1EEENS1_25SingleTileBwdLPTSchedulerILb0ELi96ELb1EEEEEEEEEvNT_6ParamsE:
        .type           _ZN7cutlass13device_kernelIN5flash19enable_sm80_to_sm89INS1_16FlashAttnBwdSm80INS1_25CollectiveMainloopBwdSm80ILi2ELi1EN4cute5tupleIJNS5_1CILi64EEENS7_ILi96EEENS7_ILi128EEEEEENS_6half_tEfNS_4arch4Sm80ELb1ELb0ELb1ELb0ELb1ELb0ELb0ELb0ELi2ELi2ELi2ELi2ELb1EEENS1_24CollectiveEpilogueBwdGQAISB_fSE_Li256ELb0ELb1EEENS1_25SingleTileBwdLPTSchedulerILb0ELi96ELb1EEEEEEEEEvNT_6ParamsE,@function
        .size           _ZN7cutlass13device_kernelIN5flash19enable_sm80_to_sm89INS1_16FlashAttnBwdSm80INS1_25CollectiveMainloopBwdSm80ILi2ELi1EN4cute5tupleIJNS5_1CILi64EEENS7_ILi96EEENS7_ILi128EEEEEENS_6half_tEfNS_4arch4Sm80ELb1ELb0ELb1ELb0ELb1ELb0ELb0ELb0ELi2ELi2ELi2ELi2ELb1EEENS1_24CollectiveEpilogueBwdGQAISB_fSE_Li256ELb0ELb1EEENS1_25SingleTileBwdLPTSchedulerILb0ELi96ELb1EEEEEEEEEvNT_6ParamsE,(.L_x_116 - _ZN7cutlass13device_kernelIN5flash19enable_sm80_to_sm89INS1_16FlashAttnBwdSm80INS1_25CollectiveMainloopBwdSm80ILi2ELi1EN4cute5tupleIJNS5_1CILi64EEENS7_ILi96EEENS7_ILi128EEEEEENS_6half_tEfNS_4arch4Sm80ELb1ELb0ELb1ELb0ELb1ELb0ELb0ELb0ELi2ELi2ELi2ELi2ELb1EEENS1_24CollectiveEpilogueBwdGQAISB_fSE_Li256ELb0ELb1EEENS1_25SingleTileBwdLPTSchedulerILb0ELi96ELb1EEEEEEEEEvNT_6ParamsE)
        .other          _ZN7cutlass13device_kernelIN5flash19enable_sm80_to_sm89INS1_16FlashAttnBwdSm80INS1_25CollectiveMainloopBwdSm80ILi2ELi1EN4cute5tupleIJNS5_1CILi64EEENS7_ILi96EEENS7_ILi128EEEEEENS_6half_tEfNS_4arch4Sm80ELb1ELb0ELb1ELb0ELb1ELb0ELb0ELb0ELi2ELi2ELi2ELi2ELb1EEENS1_24CollectiveEpilogueBwdGQAISB_fSE_Li256ELb0ELb1EEENS1_25SingleTileBwdLPTSchedulerILb0ELi96ELb1EEEEEEEEEvNT_6ParamsE,@"STO_CUDA_ENTRY STV_DEFAULT"
_ZN7cutlass13device_kernelIN5flash19enable_sm80_to_sm89INS1_16FlashAttnBwdSm80INS1_25CollectiveMainloopBwdSm80ILi2ELi1EN4cute5tupleIJNS5_1CILi64EEENS7_ILi96EEENS7_ILi128EEEEEENS_6half_tEfNS_4arch4Sm80ELb1ELb0ELb1ELb0ELb1ELb0ELb0ELb0ELi2ELi2ELi2ELi2ELb1EEENS1_24CollectiveEpilogueBwdGQAISB_fSE_Li256ELb0ELb1EEENS1_25SingleTileBwdLPTSchedulerILb0ELi96ELb1EEEEEEEEEvNT_6ParamsE:
[----:B------:R-:W-:Y:S01]  /*0000*/  LDC R1, c[0x0][0x28] ;  /* 0x00000a00ff017b82 */ /* 0x000fe20000000800 */
[----:B------:R-:W-:Y:S05]  /*0010*/  EXIT ;  /* 0x000000000000794d */ /* 0x000fea0003800000 */
.L_x_19:
        /* <DEDUP_REMOVED lines=14> */
.L_x_116:


//--------------------- .text._ZN7cutlass13device_kernelIN5flash19enable_sm80_to_sm89INS1_16FlashAttnBwdSm80INS1_25CollectiveMainloopBwdSm80ILi2ELi1EN4cute5tupleIJNS5_1CILi64EEENS7_ILi96EEENS7_ILi128EEEEEENS_6half_tEfNS_4arch4Sm80ELb1ELb0ELb1ELb1ELb0ELb0ELb0ELb0ELi2ELi2ELi2ELi2ELb1EEENS1_21CollectiveEpilogueBwdISB_SC_SE_Li256ELb1ELb0ELi4EEENS1_25SingleTileBwdLPTSchedulerILb1ELi96ELb0EEEEEEEEEvNT_6ParamsE --------------------------
	.section	.text._ZN7cutlass13device_kernelIN5flash19enable_sm80_to_sm89INS1_16FlashAttnBwdSm80INS1_25CollectiveMainloopBwdSm80ILi2ELi1EN4cute5tupleIJNS5_1CILi64EEENS7_ILi96EEENS7_ILi128EEEEEENS_6half_tEfNS_4arch4Sm80ELb1ELb0ELb1ELb1ELb0ELb0ELb0ELb0ELi2ELi2ELi2ELi2ELb1EEENS1_21CollectiveEpilogueBwdISB_SC_SE_Li256ELb1ELb0ELi4EEENS1_25SingleTileBwdLPTSchedulerILb1ELi96ELb0EEEEEEEEEvNT_6ParamsE,"ax",@progbits
	.align	128
.text._ZN7cutlass13device_kernelIN5flash19enable_sm80_to_sm89INS1_16FlashAttnBwdSm80INS1_25CollectiveMainloopBwdSm80ILi2ELi1EN4cute5tupleIJNS5_1CILi64EEENS7_ILi96EEENS7_ILi128EEEEEENS_6half_tEfNS_4arch4Sm80ELb1ELb0ELb1ELb1ELb0ELb0ELb0ELb0ELi2ELi2ELi2ELi2ELb1EEENS1_21CollectiveEpilogueBwdISB_SC_SE_Li256ELb1ELb0ELi4EEENS1_25SingleTileBwdLPTSchedulerILb1ELi96ELb0EEEEEEEEEvNT_6ParamsE:
        .type           _ZN7cutlass13device_kernelIN5flash19enable_sm80_to_sm89INS1_16FlashAttnBwdSm80INS1_25CollectiveMainloopBwdSm80ILi2ELi1EN4cute5tupleIJNS5_1CILi64EEENS7_ILi96EEENS7_ILi128EEEEEENS_6half_tEfNS_4arch4Sm80ELb1ELb0ELb1ELb1ELb0ELb0ELb0ELb0ELi2ELi2ELi2ELi2ELb1EEENS1_21CollectiveEpilogueBwdISB_SC_SE_Li256ELb1ELb0ELi4EEENS1_25SingleTileBwdLPTSchedulerILb1ELi96ELb0EEEEEEEEEvNT_6ParamsE,@function
        .size           _ZN7cutlass13device_kernelIN5flash19enable_sm80_to_sm89INS1_16FlashAttnBwdSm80INS1_25CollectiveMainloopBwdSm80ILi2ELi1EN4cute5tupleIJNS5_1CILi64EEENS7_ILi96EEENS7_ILi128EEEEEENS_6half_tEfNS_4arch4Sm80ELb1ELb0ELb1ELb1ELb0ELb0ELb0ELb0ELi2ELi2ELi2ELi2ELb1EEENS1_21CollectiveEpilogueBwdISB_SC_SE_Li256ELb1ELb0ELi4EEENS1_25SingleTileBwdLPTSchedulerILb1ELi96ELb0EEEEEEEEEvNT_6ParamsE,(.L_x_117 - _ZN7cutlass13device_kernelIN5flash19enable_sm80_to_sm89INS1_16FlashAttnBwdSm80INS1_25CollectiveMainloopBwdSm80ILi2ELi1EN4cute5tupleIJNS5_1CILi64EEENS7_ILi96EEENS7_ILi128EEEEEENS_6half_tEfNS_4arch4Sm80ELb1ELb0ELb1ELb1ELb0ELb0ELb0ELb0ELi2ELi2ELi2ELi2ELb1EEENS1_21CollectiveEpilogueBwdISB_SC_SE_Li256ELb1ELb0ELi4EEENS1_25SingleTileBwdLPTSchedulerILb1ELi96ELb0EEEEEEEEEvNT_6ParamsE)
        .other          _ZN7cutlass13device_kernelIN5flash19enable_sm80_to_sm89INS1_16FlashAttnBwdSm80INS1_25CollectiveMainloopBwdSm80ILi2ELi1EN4cute5tupleIJNS5_1CILi64EEENS7_ILi96EEENS7_ILi128EEEEEENS_6half_tEfNS_4arch4Sm80ELb1ELb0ELb1ELb1ELb0ELb0ELb0ELb0ELi2ELi2ELi2ELi2ELb1EEENS1_21CollectiveEpilogueBwdISB_SC_SE_Li256ELb1ELb0ELi4EEENS1_25SingleTileBwdLPTSchedulerILb1ELi96ELb0EEEEEEEEEvNT_6ParamsE,@"STO_CUDA_ENTRY STV_DEFAULT"
_ZN7cutlass13device_kernelIN5flash19enable_sm80_to_sm89INS1_16FlashAttnBwdSm80INS1_25CollectiveMainloopBwdSm80ILi2ELi1EN4cute5tupleIJNS5_1CILi64EEENS7_ILi96EEENS7_ILi128EEEEEENS_6half_tEfNS_4arch4Sm80ELb1ELb0ELb1ELb1ELb0ELb0ELb0ELb0ELi2ELi2ELi2ELi2ELb1EEENS1_21CollectiveEpilogueBwdISB_SC_SE_Li256ELb1ELb0ELi4EEENS1_25SingleTileBwdLPTSchedulerILb1ELi96ELb0EEEEEEEEEvNT_6ParamsE:
[----:B------:R-:W-:Y:S01]  /*0000*/  LDC R1, c[0x0][0x28] ;  /* 0x00000a00ff017b82 */ /* 0x000fe20000000800 */
[----:B------:R-:W-:Y:S05]  /*0010*/  EXIT ;  /* 0x000000000000794d */ /* 0x000fea0003800000 */
.L_x_20:
        /* <DEDUP_REMOVED lines=14> */
.L_x_117:


//--------------------- .text._ZN7cutlass13device_kernelIN5flash19enable_sm80_to_sm89INS1_16FlashAttnBwdSm80INS1_25CollectiveMainloopBwdSm80ILi2ELi1EN4cute5tupleIJNS5_1CILi64EEENS7_ILi96EEENS7_ILi128EEEEEENS_6half_tEfNS_4arch4Sm80ELb1ELb0ELb1ELb1ELb1ELb0ELb0ELb0ELi2ELi2ELi2ELi2ELb1EEENS1_21CollectiveEpilogueBwdISB_SC_SE_Li256ELb1ELb0ELi4EEENS1_25SingleTileBwdLPTSchedulerILb1ELi96ELb1EEEEEEEEEvNT_6ParamsE --------------------------
	.section	.text._ZN7cutlass13device_kernelIN5flash19enable_sm80_to_sm89INS1_16FlashAttnBwdSm80INS1_25CollectiveMainloopBwdSm80ILi2ELi1EN4cute5tupleIJNS5_1CILi64EEENS7_ILi96EEENS7_ILi128EEEEEENS_6half_tEfNS_4arch4Sm80ELb1ELb0ELb1ELb1ELb1ELb0ELb0ELb0ELi2ELi2ELi2ELi2ELb1EEENS1_21CollectiveEpilogueBwdISB_SC_SE_Li256ELb1ELb0ELi4EEENS1_25SingleTileBwdLPTSchedulerILb1ELi96ELb1EEEEEEEEEvNT_6ParamsE,"ax",@progbits
	.align	128
.text._ZN7cutlass13device_kernelIN5flash19enable_sm80_to_sm89INS1_16FlashAttnBwdSm80INS1_25CollectiveMainloopBwdSm80ILi2ELi1EN4cute5tupleIJNS5_1CILi64EEENS7_ILi96EEENS7_ILi128EEEEEENS_6half_tEfNS_4arch4Sm80ELb1ELb0ELb1ELb1ELb1ELb0ELb0ELb0ELi2ELi2ELi2ELi2ELb1EEENS1_21CollectiveEpilogueBwdISB_SC_SE_Li256ELb1ELb0ELi4EEENS1_25SingleTileBwdLPTSchedulerILb1ELi96ELb1EEEEEEEEEvNT_6ParamsE:
        .type           _ZN7cutlass13device_kernelIN5flash19enable_sm80_to_sm89INS1_16FlashAttnBwdSm80INS1_25CollectiveMainloopBwdSm80ILi2ELi1EN4cute5tupleIJNS5_1CILi64EEENS7_ILi96EEENS7_ILi128EEEEEENS_6half_tEfNS_4arch4Sm80ELb1ELb0ELb1ELb1ELb1ELb0ELb0ELb0ELi2ELi2ELi2ELi2ELb1EEENS1_21CollectiveEpilogueBwdISB_SC_SE_Li256ELb1ELb0ELi4EEENS1_25SingleTileBwdLPTSchedulerILb1ELi96ELb1EEEEEEEEEvNT_6ParamsE,@function
        .size           _ZN7cutlass13device_kernelIN5flash19enable_sm80_to_sm89INS1_16FlashAttnBwdSm80INS1_25CollectiveMainloopBwdSm80ILi2ELi1EN4cute5tupleIJNS5_1CILi64EEENS7_ILi96EEENS7_ILi128EEEEEENS_6half_tEfNS_4arch4Sm80ELb1ELb0ELb1ELb1ELb1ELb0ELb0ELb0ELi2ELi2ELi2ELi2ELb1EEENS1_21CollectiveEpilogueBwdISB_SC_SE_Li256ELb1ELb0ELi4EEENS1_25SingleTileBwdLPTSchedulerILb1ELi96ELb1EEEEEEEEEvNT_6ParamsE,(.L_x_118 - _ZN7cutlass13device_kernelIN5flash19enable_sm80_to_sm89INS1_16FlashAttnBwdSm80INS1_25CollectiveMainloopBwdSm80ILi2ELi1EN4cute5tupleIJNS5_1CILi64EEENS7_ILi96EEENS7_ILi128EEEEEENS_6half_tEfNS_4arch4Sm80ELb1ELb0ELb1ELb1ELb1ELb0ELb0ELb0ELi2ELi2ELi2ELi2ELb1EEENS1_21CollectiveEpilogueBwdISB_SC_SE_Li256ELb1ELb0ELi4EEENS1_25SingleTileBwdLPTSchedulerILb1ELi96ELb1EEEEEEEEEvNT_6ParamsE)
        .other          _ZN7cutlass13device_kernelIN5flash19enable_sm80_to_sm89INS1_16FlashAttnBwdSm80INS1_25CollectiveMainloopBwdSm80ILi2ELi1EN4cute5tupleIJNS5_1CILi64EEENS7_ILi96EEENS7_ILi128EEEEEENS_6half_tEfNS_4arch4Sm80ELb1ELb0ELb1ELb1ELb1ELb0ELb0ELb0ELi2ELi2ELi2ELi2ELb1EEENS1_21CollectiveEpilogueBwdISB_SC_SE_Li256ELb1ELb0ELi4EEENS1_25SingleTileBwdLPTSchedulerILb1ELi96ELb1EEEEEEEEEvNT_6ParamsE,@"STO_CUDA_ENTRY STV_DEFAULT"
_ZN7cutlass13device_kernelIN5flash19enable_sm80_to_sm89INS1_16FlashAttnBwdSm80INS1_25CollectiveMainloopBwdSm80ILi2ELi1EN4cute5tupleIJNS5_1CILi64EEENS7_ILi96EEENS7_ILi128EEEEEENS_6half_tEfNS_4arch4Sm80ELb1ELb0ELb1ELb1ELb1ELb0ELb0ELb0ELi2ELi2ELi2ELi2ELb1EEENS1_21CollectiveEpilogueBwdISB_SC_SE_Li256ELb1ELb0ELi4EEENS1_25SingleTileBwdLPTSchedulerILb1ELi96ELb1EEEEEEEEEvNT_6ParamsE:
[----:B------:R-:W-:Y:S01]  /*0000*/  LDC R1, c[0x0][0x28] ;  /* 0x00000a00ff017b82 */ /* 0x000fe20000000800 */
[----:B------:R-:W-:Y:S05]  /*0010*/  EXIT ;  /* 0x000000000000794d */ /* 0x000fea0003800000 */
.L_x_21:
        /* <DEDUP_REMOVED lines=14> */
.L_x_118:


//--------------------- .text._ZN7cutlass13device_kernelIN5flash19enable_sm80_to_sm89INS1_16FlashAttnBwdSm80INS1_25CollectiveMainloopBwdSm80ILi2ELi1EN4cute5tupleIJNS5_1CILi64EEENS7_ILi96EEENS7_ILi128EEEEEENS_6half_tEfNS_4arch4Sm80ELb1ELb0ELb1ELb1ELb0ELb0ELb0ELb0ELi2ELi2ELi2ELi2ELb1EEENS1_24CollectiveEpilogueBwdGQAISB_fSE_Li256ELb1ELb0EEENS1_25SingleTileBwdLPTSchedulerILb1ELi96ELb0EEEEEEEEEvNT_6ParamsE --------------------------
	.section	.text._ZN7cutlass13device_kernelIN5flash19enable_sm80_to_sm89INS1_16FlashAttnBwdSm80INS1_25CollectiveMainloopBwdSm80ILi2ELi1EN4cute5tupleIJNS5_1CILi64EEENS7_ILi96EEENS7_ILi128EEEEEENS_6half_tEfNS_4arch4Sm80ELb1ELb0ELb1ELb1ELb0ELb0ELb0ELb0ELi2ELi2ELi2ELi2ELb1EEENS1_24CollectiveEpilogueBwdGQAISB_fSE_Li256ELb1ELb0EEENS1_25SingleTileBwdLPTSchedulerILb1ELi96ELb0EEEEEEEEEvNT_6ParamsE,"ax",@progbits
	.align	128
.text._ZN7cutlass13device_kernelIN5flash19enable_sm80_to_sm89INS1_16FlashAttnBwdSm80INS1_25CollectiveMainloopBwdSm80ILi2ELi1EN4cute5tupleIJNS5_1CILi64EEENS7_ILi96EEENS7_ILi128EEEEEENS_6half_tEfNS_4arch4Sm80ELb1ELb0ELb1ELb1ELb0ELb0ELb0ELb0ELi2ELi2ELi2ELi2ELb1EEENS1_24CollectiveEpilogueBwdGQAISB_fSE_Li256ELb1ELb0EEENS1_25SingleTileBwdLPTSchedulerILb1ELi96ELb0EEEEEEEEEvNT_6ParamsE:
        .type           _ZN7cutlass13device_kernelIN5flash19enable_sm80_to_sm89INS1_16FlashAttnBwdSm80INS1_25CollectiveMainloopBwdSm80ILi2ELi1EN4cute5tupleIJNS5_1CILi64EEENS7_ILi96EEENS7_ILi128EEEEEENS_6half_tEfNS_4arch4Sm80ELb1ELb0ELb1ELb1ELb0ELb0ELb0ELb0ELi2ELi2ELi2ELi2ELb1EEENS1_24CollectiveEpilogueBwdGQAISB_fSE_Li256ELb1ELb0EEENS1_25SingleTileBwdLPTSchedulerILb1ELi96ELb0EEEEEEEEEvNT_6ParamsE,@function
        .size           _ZN7cutlass13device_kernelIN5flash19enable_sm80_to_sm89INS1_16FlashAttnBwdSm80INS1_25CollectiveMainloopBwdSm80ILi2ELi1EN4cute5tupleIJNS5_1CILi64EEENS7_ILi96EEENS7_ILi128EEEEEENS_6half_tEfNS_4arch4Sm80ELb1ELb0ELb1ELb1ELb0ELb0ELb0ELb0ELi2ELi2ELi2ELi2ELb1EEENS1_24CollectiveEpilogueBwdGQAISB_fSE_Li256ELb1ELb0EEENS1_25SingleTileBwdLPTSchedulerILb1ELi96ELb0EEEEEEEEEvNT_6ParamsE,(.L_x_119 - _ZN7cutlass13device_kernelIN5flash19enable_sm80_to_sm89INS1_16FlashAttnBwdSm80INS1_25CollectiveMainloopBwdSm80ILi2ELi1EN4cute5tupleIJNS5_1CILi64EEENS7_ILi96EEENS7_ILi128EEEEEENS_6half_tEfNS_4arch4Sm80ELb1ELb0ELb1ELb1ELb0ELb0ELb0ELb0ELi2ELi2ELi2ELi2ELb1EEENS1_24CollectiveEpilogueBwdGQAISB_fSE_Li256ELb1ELb0EEENS1_25SingleTileBwdLPTSchedulerILb1ELi96ELb0EEEEEEEEEvNT_6ParamsE)
        .other          _ZN7cutlass13device_kernelIN5flash19enable_sm80_to_sm89INS1_16FlashAttnBwdSm80INS1_25CollectiveMainloopBwdSm80ILi2ELi1EN4cute5tupleIJNS5_1CILi64EEENS7_ILi96EEENS7_ILi128EEEEEENS_6half_tEfNS_4arch4Sm80ELb1ELb0ELb1ELb1ELb0ELb0ELb0ELb0ELi2ELi2ELi2ELi2ELb1EEENS1_24CollectiveEpilogueBwdGQAISB_fSE_Li256ELb1ELb0EEENS1_25SingleTileBwdLPTSchedulerILb1ELi96ELb0EEEEEEEEEvNT_6ParamsE,@"STO_CUDA_ENTRY STV_DEFAULT"
_ZN7cutlass13device_kernelIN5flash19enable_sm80_to_sm89INS1_16FlashAttnBwdSm80INS1_25CollectiveMainloopBwdSm80ILi2ELi1EN4cute5tupleIJNS5_1CILi64EEENS7_ILi96EEENS7_ILi128EEEEEENS_6half_tEfNS_4arch4Sm80ELb1ELb0ELb1ELb1ELb0ELb0ELb0ELb0ELi2ELi2ELi2ELi2ELb1EEENS1_24CollectiveEpilogueBwdGQAISB_fSE_Li256ELb1ELb0EEENS1_25SingleTileBwdLPTSchedulerILb1ELi96ELb0EEEEEEEEEvNT_6ParamsE:
[----:B------:R-:W-:Y:S01]  /*0000*/  LDC R1, c[0x0][0x28] ;  /* 0x00000a00ff017b82 */ /* 0x000fe20000000800 */
[----:B------:R-:W-:Y:S05]  /*0010*/  EXIT ;  /* 0x000000000000794d */ /* 0x000fea0003800000 */
.L_x_22:
        /* <DEDUP_REMOVED lines=14> */
.L_x_119:


//--------------------- .text._ZN7cutlass13device_kernelIN5flash32FlashAttnBwdPostprocessConvertdQIN4cute5tupleIJNS3_1CILi96EEENS5_ILi128EEEEEENS_6half_tEfNS_4arch4Sm80ELi256ENS3_8TiledMMAINS3_8MMA_AtomIJNS3_28SM80_16x8x16_F32F16F16F32_TNEEEENS3_6LayoutINS4_IJNS5_ILi2EEENS5_ILi4EEENS5_ILi1EEEEEENS4_IJSJ_SH_NS5_ILi0EEEEEEEENS4_IJNS5_ILi32EEENS5_ILi64EEENS5_ILi16EEEEEEEELb0EEEEEvNT_6ParamsE --------------------------
	.section	.text._ZN7cutlass13device_kernelIN5flash32FlashAttnBwdPostprocessConvertdQIN4cute5tupleIJNS3_1CILi96EEENS5_ILi128EEEEEENS_6half_tEfNS_4arch4Sm80ELi256ENS3_8TiledMMAINS3_8MMA_AtomIJNS3_28SM80_16x8x16_F32F16F16F32_TNEEEENS3_6LayoutINS4_IJNS5_ILi2EEENS5_ILi4EEENS5_ILi1EEEEEENS4_IJSJ_SH_NS5_ILi0EEEEEEEENS4_IJNS5_ILi32EEENS5_ILi64EEENS5_ILi16EEEEEEEELb0EEEEEvNT_6ParamsE,"ax",@progbits
	.align	128
.text._ZN7cutlass13device_kernelIN5flash32FlashAttnBwdPostprocessConvertdQIN4cute5tupleIJNS3_1CILi96EEENS5_ILi128EEEEEENS_6half_tEfNS_4arch4Sm80ELi256ENS3_8TiledMMAINS3_8MMA_AtomIJNS3_28SM80_16x8x16_F32F16F16F32_TNEEEENS3_6LayoutINS4_IJNS5_ILi2EEENS5_ILi4EEENS5_ILi1EEEEEENS4_IJSJ_SH_NS5_ILi0EEEEEEEENS4_IJNS5_ILi32EEENS5_ILi64EEENS5_ILi16EEEEEEEELb0EEEEEvNT_6ParamsE:
        .type           _ZN7cutlass13device_kernelIN5flash32FlashAttnBwdPostprocessConvertdQIN4cute5tupleIJNS3_1CILi96EEENS5_ILi128EEEEEENS_6half_tEfNS_4arch4Sm80ELi256ENS3_8TiledMMAINS3_8MMA_AtomIJNS3_28SM80_16x8x16_F32F16F16F32_TNEEEENS3_6LayoutINS4_IJNS5_ILi2EEENS5_ILi4EEENS5_ILi1EEEEEENS4_IJSJ_SH_NS5_ILi0EEEEEEEENS4_IJNS5_ILi32EEENS5_ILi64EEENS5_ILi16EEEEEEEELb0EEEEEvNT_6ParamsE,@function
        .size           _ZN7cutlass13device_kernelIN5flash32FlashAttnBwdPostprocessConvertdQIN4cute5tupleIJNS3_1CILi96EEENS5_ILi128EEEEEENS_6half_tEfNS_4arch4Sm80ELi256ENS3_8TiledMMAINS3_8MMA_AtomIJNS3_28SM80_16x8x16_F32F16F16F32_TNEEEENS3_6LayoutINS4_IJNS5_ILi2EEENS5_ILi4EEENS5_ILi1EEEEEENS4_IJSJ_SH_NS5_ILi0EEEEEEEENS4_IJNS5_ILi32EEENS5_ILi64EEENS5_ILi16EEEEEEEELb0EEEEEvNT_6ParamsE,(.L_x_120 - _ZN7cutlass13device_kernelIN5flash32FlashAttnBwdPostprocessConvertdQIN4cute5tupleIJNS3_1CILi96EEENS5_ILi128EEEEEENS_6half_tEfNS_4arch4Sm80ELi256ENS3_8TiledMMAINS3_8MMA_AtomIJNS3_28SM80_16x8x16_F32F16F16F32_TNEEEENS3_6LayoutINS4_IJNS5_ILi2EEENS5_ILi4EEENS5_ILi1EEEEEENS4_IJSJ_SH_NS5_ILi0EEEEEEEENS4_IJNS5_ILi32EEENS5_ILi64EEENS5_ILi16EEEEEEEELb0EEEEEvNT_6ParamsE)
        .other          _ZN7cutlass13device_kernelIN5flash32FlashAttnBwdPostprocessConvertdQIN4cute5tupleIJNS3_1CILi96EEENS5_ILi128EEEEEENS_6half_tEfNS_4arch4Sm80ELi256ENS3_8TiledMMAINS3_8MMA_AtomIJNS3_28SM80_16x8x16_F32F16F16F32_TNEEEENS3_6LayoutINS4_IJNS5_ILi2EEENS5_ILi4EEENS5_ILi1EEEEEENS4_IJSJ_SH_NS5_ILi0EEEEEEEENS4_IJNS5_ILi32EEENS5_ILi64EEENS5_ILi16EEEEEEEELb0EEEEEvNT_6ParamsE,@"STO_CUDA_ENTRY STV_DEFAULT"
_ZN7cutlass13device_kernelIN5flash32FlashAttnBwdPostprocessConvertdQIN4cute5tupleIJNS3_1CILi96EEENS5_ILi128EEEEEENS_6half_tEfNS_4arch4Sm80ELi256ENS3_8TiledMMAINS3_8MMA_AtomIJNS3_28SM80_16x8x16_F32F16F16F32_TNEEEENS3_6LayoutINS4_IJNS5_ILi2EEENS5_ILi4EEENS5_ILi1EEEEEENS4_IJSJ_SH_NS5_ILi0EEEEEEEENS4_IJNS5_ILi32EEENS5_ILi64EEENS5_ILi16EEEEEEEELb0EEEEEvNT_6ParamsE:
[----:B------:R-:W-:Y:S08]  /*0000*/  LDC R1, c[0x0][0x28] ;  /* 0x00000a00ff017b82 */ /* 0x000ff00000000800 */
[----:B------:R-:W0:Y:S01]  /*0010*/  LDC.64 R6, c[0x0][0x278] ;  /* 0x00009e00ff067b82 */ /* 0x000e220000000a00 */
[----:B------:R-:W1:Y:S01]  /*0020*/  S2R R11, SR_CTAID.Z ;  /* 0x00000000000b7919 */ /* 0x000e620000002700 */
[----:B------:R-:W-:Y:S01]  /*0030*/  ULDC.64 UR4, c[0x0][0x270] ;  /* 0x00009c0000047ab9 */ /* 0x000fe20000000a00 */
[----:B------:R-:W-:Y:S01]  /*0040*/  ULDC.64 UR6, c[0x0][0x208] ;  /* 0x0000820000067ab9 */ /* 0x000fe20000000a00 */
[----:B------:R-:W-:-:S04]  /*0050*/  ISETP.NE.U32.AND P0, PT, RZ, UR4, PT ;  /* 0x00000004ff007c0c */ /* 0x000fc8000bf05070 */
[----:B------:R-:W1:Y:S01]  /*0060*/  LDC.64 R4, c[0x0][0x270] ;  /* 0x00009c00ff047b82 */ /* 0x000e620000000a00 */
[----:B------:R-:W-:Y:S02]  /*0070*/  ISETP.NE.AND.EX P0, PT, RZ, UR5, PT, P0 ;  /* 0x00000005ff007c0c */ /* 0x000fe4000bf05300 */
[----:B0-----:R-:W-:-:S04]  /*0080*/  ISETP.NE.U32.AND P1, PT, R6, RZ, PT ;  /* 0x000000ff0600720c */ /* 0x001fc80003f25070 */
[----:B------:R-:W-:Y:S01]  /*0090*/  ISETP.NE.AND.EX P1, PT, R7, RZ, PT, P1 ;  /* 0x000000ff0700720c */ /* 0x000fe20003f25310 */
[----:B------:R-:W0:Y:S01]  /*00a0*/  LDC R3, c[0x0][0x240] ;  /* 0x00009000ff037b82 */ /* 0x000e220000000800 */
[----:B-1----:R-:W-:-:S05]  /*00b0*/  IMAD.WIDE R4, R11, 0x4, R4 ;  /* 0x000000040b047825 */ /* 0x002fca00078e0204 */
[----:B------:R1:W5:Y:S06]  /*00c0*/  @P0 LDG.E R2, desc[UR6][R4.64] ;  /* 0x0000000604020981 */ /* 0x00036c000c1e1900 */
[----:B------:R-:W2:Y:S01]  /*00d0*/  @P1 LDC.64 R6, c[0x0][0x278] ;  /* 0x00009e00ff061b82 */ /* 0x000ea20000000a00 */
[----:B------:R-:W3:Y:S01]  /*00e0*/  S2R R0, SR_CTAID.X ;  /* 0x0000000000007919 */ /* 0x000ee20000002500 */
[----:B--2---:R-:W-:-:S05]  /*00f0*/  @P1 IMAD.WIDE R6, R11, 0x4, R6 ;  /* 0x000000040b061825 */ /* 0x004fca00078e0206 */
[----:B0-----:R1:W5:Y:S01]  /*0100*/  @P1 LDG.E R3, desc[UR6][R6.64] ;  /* 0x0000000606031981 */ /* 0x001362000c1e1900 */
[----:B---3--:R-:W-:Y:S01]  /*0110*/  IMAD R8, R0, 0x60, RZ ;  /* 0x0000006000087824 */ /* 0x008fe200078e02ff */
[----:B------:R-:W-:Y:S06]  /*0120*/  @P1 BRA `(.L_x_23) ;  /* 0x0000000000101947 */ /* 0x000fec0003800000 */
[----:B------:R-:W-:Y:S05]  /*0130*/  @!P0 BRA `(.L_x_23) ;  /* 0x00000000000c8947 */ /* 0x000fea0003800000 */
[----:B-1----:R-:W2:Y:S04]  /*0140*/  LDG.E R6, desc[UR6][R4.64] ;  /* 0x0000000604067981 */ /* 0x002ea8000c1e1900 */
[----:B-----5:R-:W2:Y:S02]  /*0150*/  LDG.E R3, desc[UR6][R4.64+0x4] ;  /* 0x0000040604037981 */ /* 0x020ea4000c1e1900 */
[----:B--2---:R-:W-:-:S07]  /*0160*/  IMAD.IADD R3, R3, 0x1, -R6 ;  /* 0x0000000103037824 */ /* 0x004fce00078e0a06 */
.L_x_23:
[----:B------:R-:W-:Y:S02]  /*0170*/  ISETP.NE.U32.AND P1, PT, RZ, UR4, PT ;  /* 0x00000004ff007c0c */ /* 0x000fe4000bf25070 */
[----:B-----5:R-:W-:Y:S02]  /*0180*/  ISETP.GE.AND P2, PT, R8, R3, PT ;  /* 0x000000030800720c */ /* 0x020fe40003f46270 */
[----:B------:R-:W-:-:S13]  /*0190*/  ISETP.NE.AND.EX P1, PT, RZ, UR5, PT, P1 ;  /* 0x00000005ff007c0c */ /* 0x000fda000bf25310 */
[----:B------:R-:W-:Y:S05]  /*01a0*/  @P1 EXIT P2 ;  /* 0x000000000000194d */ /* 0x000fea0001000000 */
[----:B------:R-:W0:Y:S01]  /*01b0*/  S2R R59, SR_TID.X ;  /* 0x00000000003b7919 */ /* 0x000e220000002100 */
[C---:B-1----:R-:W-:Y:S01]  /*01c0*/  @P0 IMAD R4, R11.reuse, 0x60, R2 ;  /* 0x000000600b040824 */ /* 0x042fe200078e0202 */
[----:B------:R-:W1:Y:S01]  /*01d0*/  S2UR UR8, SR_CTAID.Y ;  /* 0x00000000000879c3 */ /* 0x000e620000002600 */
[----:B------:R-:W-:Y:S01]  /*01e0*/  IMAD R9, R0, 0x3000, RZ ;  /* 0x0000300000097824 */ /* 0x000fe200078e02ff */
[----:B------:R-:W-:Y:S01]  /*01f0*/  SHF.R.S32.HI R53, RZ, 0x1f, R11 ;  /* 0x0000001fff357819 */ /* 0x000fe2000001140b */
[----:B------:R-:W-:Y:S01]  /*0200*/  @P0 IMAD.HI R4, R4, 0x2aaaaaab, RZ ;  /* 0x2aaaaaab04040827 */ /* 0x000fe200078e02ff */
[----:B------:R-:W-:Y:S01]  /*0210*/  ULDC.64 UR4, c[0x0][0x230] ;  /* 0x00008c0000047ab9 */ /* 0x000fe20000000a00 */
[----:B------:R-:W-:Y:S02]  /*0220*/  SEL R54, R11, RZ, !P1 ;  /* 0x000000ff0b367207 */ /* 0x000fe40004800000 */
[----:B------:R-:W-:Y:S01]  /*0230*/  SEL R53, R53, RZ, !P1 ;  /* 0x000000ff35357207 */ /* 0x000fe20004800000 */
[----:B------:R-:W2:Y:S01]  /*0240*/  LDC.64 R12, c[0x0][0x228] ;  /* 0x00008a00ff0c7b82 */ /* 0x000ea20000000a00 */
[----:B------:R-:W-:-:S04]  /*0250*/  @P0 SHF.R.U32.HI R5, RZ, 0x1f, R4 ;  /* 0x0000001fff050819 */ /* 0x000fc80000011604 */
[----:B------:R-:W-:-:S05]  /*0260*/  @P0 LEA.HI.SX32 R5, R4, R5, 0x1c ;  /* 0x0000000504050211 */ /* 0x000fca00078fe2ff */
[----:B------:R-:W-:Y:S01]  /*0270*/  @P0 IMAD R7, R5, 0x3000, RZ ;  /* 0x0000300005070824 */ /* 0x000fe200078e02ff */
[----:B------:R-:W-:-:S03]  /*0280*/  CS2R R4, SRZ ;  /* 0x0000000000047805 */ /* 0x000fc6000001ff00 */
[--C-:B------:R-:W-:Y:S01]  /*0290*/  @P0 IMAD.MOV.U32 R4, RZ, RZ, R7.reuse ;  /* 0x000000ffff040224 */ /* 0x100fe200078e0007 */
[----:B------:R-:W-:Y:S01]  /*02a0*/  @P0 SHF.R.S32.HI R5, RZ, 0x1f, R7 ;  /* 0x0000001fff050819 */ /* 0x000fe20000011407 */
[----:B-1----:R-:W-:Y:S01]  /*02b0*/  USHF.R.S32.HI UR9, URZ, 0x1f, UR8 ;  /* 0x0000001f3f097899 */ /* 0x002fe20008011408 */
[----:B------:R-:W-:Y:S01]  /*02c0*/  SHF.R.S32.HI R7, RZ, 0x1f, R9 ;  /* 0x0000001fff077819 */ /* 0x000fe20000011409 */
[----:B0-----:R-:W-:-:S04]  /*02d0*/  IMAD.SHL.U32 R52, R59, 0x4, RZ ;  /* 0x000000043b347824 */ /* 0x001fc800078e00ff */
[----:B--2---:R-:W-:Y:S01]  /*02e0*/  IMAD R8, R12, UR9, RZ ;  /* 0x000000090c087c24 */ /* 0x004fe2000f8e02ff */
[----:B------:R-:W-:Y:S01]  /*02f0*/  IADD3 R4, P2, P3, R4, R52, R9 ;  /* 0x0000003404047210 */ /* 0x000fe20007b5e009 */
[----:B------:R-:W-:Y:S01]  /*0300*/  IMAD R9, R53, UR4, RZ ;  /* 0x0000000435097c24 */ /* 0x000fe2000f8e02ff */
[----:B------:R-:W-:-:S03]  /*0310*/  SHF.R.S32.HI R6, RZ, 0x1f, R52 ;  /* 0x0000001fff067819 */ /* 0x000fc60000011434 */
[----:B------:R-:W-:Y:S01]  /*0320*/  IMAD R9, R54, UR5, R9 ;  /* 0x0000000536097c24 */ /* 0x000fe2000f8e0209 */
[----:B------:R-:W-:Y:S01]  /*0330*/  IADD3.X R5, R5, R6, R7, P2, P3 ;  /* 0x0000000605057210 */ /* 0x000fe200017e6407 */
[----:B------:R-:W-:Y:S02]  /*0340*/  IMAD R7, R13, UR8, R8 ;  /* 0x000000080d077c24 */ /* 0x000fe4000f8e0208 */
[----:B------:R-:W-:-:S05]  /*0350*/  IMAD.WIDE.U32 R4, R12, UR8, R4 ;  /* 0x000000080c047c25 */ /* 0x000fca000f8e0004 */
[----:B------:R-:W-:-:S03]  /*0360*/  IADD3 R5, R5, R7, RZ ;  /* 0x0000000705057210 */ /* 0x000fc60007ffe0ff */
[----:B------:R-:W-:Y:S01]  /*0370*/  IMAD.WIDE.U32 R4, R54, UR4, R4 ;  /* 0x0000000436047c25 */ /* 0x000fe2000f8e0004 */
[----:B------:R-:W-:-:S03]  /*0380*/  ULDC.64 UR4, c[0x0][0x210] ;  /* 0x0000840000047ab9 */ /* 0x000fc60000000a00 */
[----:B------:R-:W-:Y:S01]  /*0390*/  IMAD.IADD R5, R5, 0x1, R9 ;  /* 0x0000000105057824 */ /* 0x000fe200078e0209 */
[----:B------:R-:W-:-:S04]  /*03a0*/  LEA R62, P1, R4, UR4, 0x2 ;  /* 0x00000004043e7c11 */ /* 0x000fc8000f8210ff */
[----:B------:R-:W-:-:S05]  /*03b0*/  LEA.HI.X R63, R4, UR5, R5, 0x2, P1 ;  /* 0x00000005043f7c11 */ /* 0x000fca00088f1405 */
[----:B------:R-:W2:Y:S04]  /*03c0*/  LDG.E.128 R4, desc[UR6][R62.64] ;  /* 0x000000063e047981 */ /* 0x000ea8000c1e1d00 */
[----:B------:R-:W3:Y:S04]  /*03d0*/  LDG.E.128 R8, desc[UR6][R62.64+0x1000] ;  /* 0x001000063e087981 */ /* 0x000ee8000c1e1d00 */
[----:B------:R-:W4:Y:S04]  /*03e0*/  LDG.E.128 R12, desc[UR6][R62.64+0x2000] ;  /* 0x002000063e0c7981 */ /* 0x000f28000c1e1d00 */
[----:B------:R-:W5:Y:S04]  /*03f0*/  LDG.E.128 R16, desc[UR6][R62.64+0x3000] ;  /* 0x003000063e107981 */ /* 0x000f68000c1e1d00 */
[----:B------:R-:W5:Y:S04]  /*0400*/  LDG.E.128 R20, desc[UR6][R62.64+0x4000] ;  /* 0x004000063e147981 */ /* 0x000f68000c1e1d00 */
[----:B------:R-:W5:Y:S04]  /*0410*/  LDG.E.128 R24, desc[UR6][R62.64+0x5000] ;  /* 0x005000063e187981 */ /* 0x000f68000c1e1d00 */
[----:B------:R-:W5:Y:S04]  /*0420*/  LDG.E.128 R28, desc[UR6][R62.64+0x6000] ;  /* 0x006000063e1c7981 */ /* 0x000f68000c1e1d00 */
[----:B------:R-:W5:Y:S04]  /*0430*/  LDG.E.128 R32, desc[UR6][R62.64+0x7000] ;  /* 0x007000063e207981 */ /* 0x000f68000c1e1d00 */
[----:B------:R-:W5:Y:S04]  /*0440*/  LDG.E.128 R36, desc[UR6][R62.64+0x8000] ;  /* 0x008000063e247981 */ /* 0x000f68000c1e1d00 */
[----:B------:R-:W5:Y:S04]  /*0450*/  LDG.E.128 R40, desc[UR6][R62.64+0x9000] ;  /* 0x009000063e287981 */ /* 0x000f68000c1e1d00 */
[----:B------:R-:W5:Y:S04]  /*0460*/  LDG.E.128 R44, desc[UR6][R62.64+0xa000] ;  /* 0x00a000063e2c7981 */ /* 0x000f68000c1e1d00 */
[----:B------:R0:W5:Y:S01]  /*0470*/  LDG.E.128 R48, desc[UR6][R62.64+0xb000] ;  /* 0x00b000063e307981 */ /* 0x000162000c1e1d00 */
[----:B------:R-:W1:Y:S01]  /*0480*/  S2UR UR5, SR_CgaCtaId ;  /* 0x00000000000579c3 */ /* 0x000e620000008800 */
[----:B------:R-:W-:Y:S01]  /*0490*/  SHF.R.S32.HI R56, RZ, 0x1f, R59 ;  /* 0x0000001fff387819 */ /* 0x000fe2000001143b */
[----:B------:R-:W-:Y:S01]  /*04a0*/  UMOV UR4, 0x400 ;  /* 0x0000040000047882 */ /* 0x000fe20000000000 */
[----:B------:R-:W-:Y:S01]  /*04b0*/  IMAD R3, R0, -0x60, R3 ;  /* 0xffffffa000037824 */ /* 0x000fe200078e0203 */
[----:B------:R-:W-:Y:S01]  /*04c0*/  BSSY B0, `(.L_x_24) ;  /* 0x0000108000007945 */ /* 0x000fe20003800000 */
[----:B------:R-:W-:-:S02]  /*04d0*/  LEA.HI R58, R56, R59, RZ, 0x2 ;  /* 0x0000003b383a7211 */ /* 0x000fc400078f10ff */
[CC--:B------:R-:W-:Y:S02]  /*04e0*/  LEA.HI R55, R56.reuse, R59.reuse, RZ, 0x4 ;  /* 0x0000003b38377211 */ /* 0x0c0fe400078f20ff */
[CC--:B------:R-:W-:Y:S02]  /*04f0*/  LEA.HI R69, R56.reuse, R59.reuse, RZ, 0x5 ;  /* 0x0000003b38457211 */ /* 0x0c0fe400078f28ff */
[CC--:B------:R-:W-:Y:S02]  /*0500*/  LEA.HI R57, R56.reuse, R59.reuse, RZ, 0x7 ;  /* 0x0000003b38397211 */ /* 0x0c0fe400078f38ff */
[----:B------:R-:W-:Y:S02]  /*0510*/  LEA.HI R67, R56, R59, RZ, 0x6 ;  /* 0x0000003b38437211 */ /* 0x000fe400078f30ff */
[--C-:B------:R-:W-:Y:S02]  /*0520*/  SHF.R.S32.HI R61, RZ, 0x2, R58.reuse ;  /* 0x00000002ff3d7819 */ /* 0x100fe4000001143a */
[----:B0-----:R-:W-:-:S02]  /*0530*/  SHF.R.S32.HI R62, RZ, 0x1f, R58 ;  /* 0x0000001fff3e7819 */ /* 0x001fc4000001143a */
[----:B------:R-:W-:Y:S02]  /*0540*/  LOP3.LUT R64, R58, 0x7ffffffc, RZ, 0xc0, !PT ;  /* 0x7ffffffc3a407812 */ /* 0x000fe400078ec0ff */
[----:B------:R-:W-:Y:S02]  /*0550*/  LOP3.LUT R56, R55, 0xfffffff0, RZ, 0xc0, !PT ;  /* 0xfffffff037387812 */ /* 0x000fe400078ec0ff */
[----:B------:R-:W-:Y:S01]  /*0560*/  LEA.HI R63, R62, R61, RZ, 0x3 ;  /* 0x0000003d3e3f7211 */ /* 0x000fe200078f18ff */
[----:B-1----:R-:W-:Y:S01]  /*0570*/  ULEA UR4, UR5, UR4, 0x18 ;  /* 0x0000000405047291 */ /* 0x002fe2000f8ec03f */
[C---:B------:R-:W-:Y:S01]  /*0580*/  IMAD.IADD R62, R59.reuse, 0x1, -R64 ;  /* 0x000000013b3e7824 */ /* 0x040fe200078e0a40 */
[----:B------:R-:W-:Y:S01]  /*0590*/  SHF.R.S32.HI R60, RZ, 0x5, R69 ;  /* 0x00000005ff3c7819 */ /* 0x000fe20000011445 */
[C---:B------:R-:W-:Y:S01]  /*05a0*/  IMAD.IADD R56, R59.reuse, 0x1, -R56 ;  /* 0x000000013b387824 */ /* 0x040fe200078e0a38 */
[----:B------:R-:W-:Y:S01]  /*05b0*/  SHF.R.S32.HI R58, RZ, 0x6, R67 ;  /* 0x00000006ff3a7819 */ /* 0x000fe20000011443 */
[----:B------:R-:W-:Y:S01]  /*05c0*/  ULDC UR5, c[0x0][0x268] ;  /* 0x00009a0000057ab9 */ /* 0x000fe20000000800 */
[----:B------:R-:W-:-:S02]  /*05d0*/  LEA R59, R59, UR4, 0x4 ;  /* 0x000000043b3b7c11 */ /* 0x000fc4000f8e20ff */
[----:B------:R-:W-:Y:S02]  /*05e0*/  LEA.HI R64, R69, R60, RZ, 0x1 ;  /* 0x0000003c45407211 */ /* 0x000fe400078f08ff */
[----:B------:R-:W-:Y:S02]  /*05f0*/  LEA.HI R67, R67, R58, RZ, 0x1 ;  /* 0x0000003a43437211 */ /* 0x000fe400078f08ff */
[----:B------:R-:W-:Y:S02]  /*0600*/  LOP3.LUT R66, R63, 0xfffffff8, RZ, 0xc0, !PT ;  /* 0xfffffff83f427812 */ /* 0x000fe400078ec0ff */
[----:B------:R-:W-:Y:S02]  /*0610*/  LOP3.LUT R63, R64, 0xfffffe, RZ, 0xc0, !PT ;  /* 0x00fffffe403f7812 */ /* 0x000fe400078ec0ff */
[----:B------:R-:W-:Y:S02]  /*0620*/  LOP3.LUT R67, R67, 0xfffffffe, RZ, 0xc0, !PT ;  /* 0xfffffffe43437812 */ /* 0x000fe400078ec0ff */
[----:B------:R-:W-:Y:S01]  /*0630*/  IADD3 R61, R61, -R66, RZ ;  /* 0x800000423d3d7210 */ /* 0x000fe20007ffe0ff */
[----:B------:R-:W-:Y:S01]  /*0640*/  IMAD.IADD R63, R60, 0x1, -R63 ;  /* 0x000000013c3f7824 */ /* 0x000fe200078e0a3f */
[----:B------:R-:W-:Y:S01]  /*0650*/  SHF.R.S32.HI R65, RZ, 0x7, R57 ;  /* 0x00000007ff417819 */ /* 0x000fe20000011439 */
[----:B------:R-:W-:Y:S01]  /*0660*/  IMAD.IADD R60, R58, 0x1, -R67 ;  /* 0x000000013a3c7824 */ /* 0x000fe200078e0a43 */
[----:B------:R-:W-:-:S02]  /*0670*/  SHF.R.S32.HI R58, RZ, 0x4, R55 ;  /* 0x00000004ff3a7819 */ /* 0x000fc40000011437 */
[----:B------:R-:W-:Y:S01]  /*0680*/  SHF.R.S32.HI R55, RZ, 0x1f, R55 ;  /* 0x0000001fff377819 */ /* 0x000fe20000011437 */
[----:B------:R-:W-:-:S03]  /*0690*/  IMAD R62, R65, 0x300, R62 ;  /* 0x00000300413e7824 */ /* 0x000fc600078e023e */
[----:B------:R-:W-:Y:S01]  /*06a0*/  LEA.HI R55, R55, R58, RZ, 0x2 ;  /* 0x0000003a37377211 */ /* 0x000fe200078f10ff */
[----:B------:R-:W-:-:S03]  /*06b0*/  IMAD R63, R63, 0x80, R62 ;  /* 0x000000803f3f7824 */ /* 0x000fc600078e023e */
[----:B------:R-:W-:-:S05]  /*06c0*/  LOP3.LUT R55, R55, 0xffffffc, RZ, 0xc0, !PT ;  /* 0x0ffffffc37377812 */ /* 0x000fca00078ec0ff */
[----:B------:R-:W-:Y:S01]  /*06d0*/  IMAD.IADD R55, R58, 0x1, -R55 ;  /* 0x000000013a377824 */ /* 0x000fe200078e0a37 */
[----:B--2---:R0:W-:Y:S04]  /*06e0*/  STS.128 [R59], R4 ;  /* 0x000000043b007388 */ /* 0x0041e80000000c00 */
[----:B---3--:R-:W-:Y:S04]  /*06f0*/  STS.128 [R59+0x1000], R8 ;  /* 0x001000083b007388 */ /* 0x008fe80000000c00 */
[----:B----4-:R1:W-:Y:S04]  /*0700*/  STS.128 [R59+0x2000], R12 ;  /* 0x0020000c3b007388 */ /* 0x0103e80000000c00 */
[----:B-----5:R2:W-:Y:S04]  /*0710*/  STS.128 [R59+0x3000], R16 ;  /* 0x003000103b007388 */ /* 0x0205e80000000c00 */
[----:B------:R3:W-:Y:S01]  /*0720*/  STS.128 [R59+0x4000], R20 ;  /* 0x004000143b007388 */ /* 0x0007e20000000c00 */
[C---:B0-----:R-:W-:Y:S01]  /*0730*/  SHF.L.U32 R7, R60.reuse, 0x6, RZ ;  /* 0x000000063c077819 */ /* 0x041fe200000006ff */
[----:B------:R-:W-:Y:S01]  /*0740*/  IMAD.SHL.U32 R60, R60, 0x8, RZ ;  /* 0x000000083c3c7824 */ /* 0x000fe200078e00ff */
[C---:B------:R-:W-:Y:S01]  /*0750*/  LEA.HI R5, R56.reuse, R56, RZ, 0x1 ;  /* 0x0000003838057211 */ /* 0x040fe200078f08ff */
[----:B------:R-:W-:Y:S01]  /*0760*/  STS.128 [R59+0x5000], R24 ;  /* 0x005000183b007388 */ /* 0x000fe20000000c00 */
[----:B------:R-:W-:Y:S01]  /*0770*/  IMAD.SHL.U32 R56, R56, 0x8, RZ ;  /* 0x0000000838387824 */ /* 0x000fe200078e00ff */
[----:B------:R-:W-:-:S02]  /*0780*/  LOP3.LUT R7, R7, 0x40, RZ, 0xc0, !PT ;  /* 0x0000004007077812 */ /* 0x000fc400078ec0ff */
[----:B------:R-:W-:Y:S01]  /*0790*/  STS.128 [R59+0x6000], R28 ;  /* 0x0060001c3b007388 */ /* 0x000fe20000000c00 */
[----:B------:R-:W-:Y:S02]  /*07a0*/  SHF.R.S32.HI R4, RZ, 0x1f, R61 ;  /* 0x0000001fff047819 */ /* 0x000fe4000001143d */
[----:B-1----:R-:W-:Y:S01]  /*07b0*/  LOP3.LUT R15, R7, 0x8, R56, 0xf8, !PT ;  /* 0x00000008070f7812 */ /* 0x002fe200078ef838 */
[----:B------:R-:W-:Y:S01]  /*07c0*/  STS.128 [R59+0x7000], R32 ;  /* 0x007000203b007388 */ /* 0x000fe20000000c00 */
[----:B------:R-:W-:Y:S02]  /*07d0*/  LEA.HI R4, R4, R61, RZ, 0x2 ;  /* 0x0000003d04047211 */ /* 0x000fe400078f10ff */
[----:B--2---:R-:W-:Y:S01]  /*07e0*/  LOP3.LUT R16, R57, 0xffffff80, RZ, 0xc0, !PT ;  /* 0xffffff8039107812 */ /* 0x004fe200078ec0ff */
[----:B------:R-:W-:Y:S01]  /*07f0*/  STS.128 [R59+0x8000], R36 ;  /* 0x008000243b007388 */ /* 0x000fe20000000c00 */
[----:B---3--:R-:W-:Y:S01]  /*0800*/  SHF.R.U32.HI R20, RZ, 0x3, R7 ;  /* 0x00000003ff147819 */ /* 0x008fe20000011607 */
[C---:B------:R-:W-:Y:S01]  /*0810*/  IMAD.SHL.U32 R7, R4.reuse, 0x10, RZ ;  /* 0x0000001004077824 */ /* 0x040fe200078e00ff */
[----:B------:R-:W-:Y:S01]  /*0820*/  SHF.R.S32.HI R5, RZ, 0x1, R5 ;  /* 0x00000001ff057819 */ /* 0x000fe20000011405 */
[----:B------:R-:W-:Y:S01]  /*0830*/  STS.128 [R59+0x9000], R40 ;  /* 0x009000283b007388 */ /* 0x000fe20000000c00 */
[----:B------:R-:W-:Y:S01]  /*0840*/  LOP3.LUT R15, R15, R20, RZ, 0x3c, !PT ;  /* 0x000000140f0f7212 */ /* 0x000fe200078e3cff */
[----:B------:R-:W-:Y:S01]  /*0850*/  IMAD R18, R55, 0x10, R16 ;  /* 0x0000001037127824 */ /* 0x000fe200078e0210 */
[----:B------:R-:W-:Y:S01]  /*0860*/  LOP3.LUT R7, R7, 0x40, RZ, 0xc0, !PT ;  /* 0x0000004007077812 */ /* 0x000fe200078ec0ff */
[----:B------:R-:W-:Y:S01]  /*0870*/  STS.128 [R59+0xa000], R44 ;  /* 0x00a0002c3b007388 */ /* 0x000fe20000000c00 */
[----:B------:R-:W-:Y:S01]  /*0880*/  LOP3.LUT R16, R4, 0x7fffffc, RZ, 0xc0, !PT ;  /* 0x07fffffc04107812 */ /* 0x000fe200078ec0ff */
[----:B------:R-:W-:Y:S01]  /*0890*/  IMAD R18, R5, 0x600, R18 ;  /* 0x0000060005127824 */ /* 0x000fe200078e0212 */
[----:B------:R-:W-:Y:S01]  /*08a0*/  LOP3.LUT R60, R7, 0x8, R60, 0xf8, !PT ;  /* 0x00000008073c7812 */ /* 0x000fe200078ef83c */
[----:B------:R-:W-:Y:S01]  /*08b0*/  STS.128 [R59+0xb000], R48 ;  /* 0x00b000303b007388 */ /* 0x000fe20000000c00 */
[----:B------:R-:W-:-:S02]  /*08c0*/  SHF.R.U32.HI R7, RZ, 0x3, R7 ;  /* 0x00000003ff077819 */ /* 0x000fc40000011607 */
[----:B------:R-:W-:Y:S02]  /*08d0*/  CS2R R4, SRZ ;  /* 0x0000000000047805 */ /* 0x000fe4000001ff00 */
[----:B------:R-:W-:Y:S01]  /*08e0*/  IADD3 R16, R61, -R16, RZ ;  /* 0x800000103d107210 */ /* 0x000fe20007ffe0ff */
[----:B------:R-:W-:Y:S01]  /*08f0*/  BAR.SYNC.DEFER_BLOCKING 0x0 ;  /* 0x0000000000007b1d */ /* 0x000fe20000010000 */
[----:B------:R-:W-:Y:S01]  /*0900*/  LOP3.LUT R60, R60, R7, RZ, 0x3c, !PT ;  /* 0x000000073c3c7212 */ /* 0x000fe200078e3cff */
[--C-:B------:R-:W-:Y:S01]  /*0910*/  @P0 IMAD.MOV.U32 R4, RZ, RZ, R2.reuse ;  /* 0x000000ffff040224 */ /* 0x100fe200078e0002 */
[----:B------:R-:W-:Y:S01]  /*0920*/  @P0 SHF.R.S32.HI R5, RZ, 0x1f, R2 ;  /* 0x0000001fff050819 */ /* 0x000fe20000011402 */
[----:B------:R-:W-:Y:S01]  /*0930*/  IMAD.IADD R2, R18, 0x1, R15 ;  /* 0x0000000112027824 */ /* 0x000fe200078e020f */
[----:B------:R-:W-:Y:S02]  /*0940*/  LEA R63, R16, R63, 0x3 ;  /* 0x0000003f103f7211 */ /* 0x000fe400078e18ff */
[----:B------:R-:W-:-:S02]  /*0950*/  IADD3 R4, P0, R58, R4, RZ ;  /* 0x000000043a047210 */ /* 0x000fc40007f1e0ff */
[----:B------:R-:W-:Y:S02]  /*0960*/  SHF.R.S32.HI R57, RZ, 0x1f, R56 ;  /* 0x0000001fff397819 */ /* 0x000fe40000011438 */
[----:B------:R-:W-:-:S03]  /*0970*/  LEA.HI.X.SX32 R5, R58, R5, 0x1, P0 ;  /* 0x000000053a057211 */ /* 0x000fc600000f0eff */
[----:B------:R-:W-:Y:S01]  /*0980*/  IMAD.WIDE R4, R0, 0x60, R4 ;  /* 0x0000006000047825 */ /* 0x000fe200078e0204 */
[----:B------:R-:W0:Y:S04]  /*0990*/  LDS R6, [R52+UR4] ;  /* 0x0000000434067984 */ /* 0x000e280008000800 */
[----:B------:R-:W1:Y:S04]  /*09a0*/  LDS R8, [R52+UR4+0x400] ;  /* 0x0004000434087984 */ /* 0x000e680008000800 */
[----:B------:R-:W2:Y:S04]  /*09b0*/  LDS R9, [R52+UR4+0x800] ;  /* 0x0008000434097984 */ /* 0x000ea80008000800 */
[----:B------:R-:W3:Y:S04]  /*09c0*/  LDS R10, [R52+UR4+0xc00] ;  /* 0x000c0004340a7984 */ /* 0x000ee80008000800 */
[----:B------:R-:W4:Y:S04]  /*09d0*/  LDS R11, [R52+UR4+0x1000] ;  /* 0x00100004340b7984 */ /* 0x000f280008000800 */
[----:B------:R-:W5:Y:S04]  /*09e0*/  LDS R12, [R52+UR4+0x1400] ;  /* 0x00140004340c7984 */ /* 0x000f680008000800 */
[----:B------:R-:W5:Y:S04]  /*09f0*/  LDS R13, [R52+UR4+0x1800] ;  /* 0x00180004340d7984 */ /* 0x000f680008000800 */
[----:B------:R-:W5:Y:S04]  /*0a00*/  LDS R14, [R52+UR4+0x1c00] ;  /* 0x001c0004340e7984 */ /* 0x000f680008000800 */
[----:B------:R-:W5:Y:S04]  /*0a10*/  LDS R26, [R52+UR4+0x3000] ;  /* 0x00300004341a7984 */ /* 0x000f680008000800 */
[----:B------:R-:W5:Y:S04]  /*0a20*/  LDS R27, [R52+UR4+0x3400] ;  /* 0x00340004341b7984 */ /* 0x000f680008000800 */
[----:B------:R-:W5:Y:S01]  /*0a30*/  LDS R20, [R52+UR4+0x2000] ;  /* 0x0020000434147984 */ /* 0x000f620008000800 */
[----:B0-----:R-:W-:Y:S01]  /*0a40*/  FMUL.FTZ R7, R6, UR5 ;  /* 0x0000000506077c20 */ /* 0x001fe20008410000 */
[----:B------:R-:W-:-:S02]  /*0a50*/  IMAD.U32 R6, R63, 0x2, R60 ;  /* 0x000000023f067824 */ /* 0x000fc400078e003c */
[----:B------:R-:W0:Y:S01]  /*0a60*/  LDS R21, [R52+UR4+0x2400] ;  /* 0x0024000434157984 */ /* 0x000e220008000800 */
[----:B-1----:R-:W-:-:S03]  /*0a70*/  FMUL.FTZ R8, R8, UR5 ;  /* 0x0000000508087c20 */ /* 0x002fc60008410000 */
[----:B------:R-:W1:Y:S01]  /*0a80*/  LDS R31, [R52+UR4+0x3800] ;  /* 0x00380004341f7984 */ /* 0x000e620008000800 */
[----:B--2---:R-:W-:Y:S01]  /*0a90*/  FMUL.FTZ R9, R9, UR5 ;  /* 0x0000000509097c20 */ /* 0x004fe20008410000 */
[----:B------:R-:W-:Y:S02]  /*0aa0*/  F2FP.F16.F32.PACK_AB R7, R8, R7 ;  /* 0x000000070807723e */ /* 0x000fe400000000ff */
[----:B------:R-:W2:Y:S01]  /*0ab0*/  LDS R19, [R52+UR4+0x3c00] ;  /* 0x003c000434137984 */ /* 0x000ea20008000800 */
[----:B---3--:R-:W-:-:S03]  /*0ac0*/  FMUL.FTZ R10, R10, UR5 ;  /* 0x000000050a0a7c20 */ /* 0x008fc60008410000 */
[----:B------:R-:W3:Y:S01]  /*0ad0*/  LDS R22, [R52+UR4+0x2800] ;  /* 0x0028000434167984 */ /* 0x000ee20008000800 */
[----:B----4-:R-:W-:Y:S01]  /*0ae0*/  FMUL.FTZ R11, R11, UR5 ;  /* 0x000000050b0b7c20 */ /* 0x010fe20008410000 */
[----:B------:R-:W-:Y:S02]  /*0af0*/  F2FP.F16.F32.PACK_AB R8, R10, R9 ;  /* 0x000000090a08723e */ /* 0x000fe400000000ff */
[----:B------:R-:W4:Y:S01]  /*0b00*/  LDS R23, [R52+UR4+0x2c00] ;  /* 0x002c000434177984 */ /* 0x000f220008000800 */
[----:B-----5:R-:W-:-:S03]  /*0b10*/  FMUL.FTZ R12, R12, UR5 ;  /* 0x000000050c0c7c20 */ /* 0x020fc60008410000 */
[----:B------:R-:W5:Y:S01]  /*0b20*/  LDS R40, [R52+UR4+0x4000] ;  /* 0x0040000434287984 */ /* 0x000f620008000800 */
[----:B------:R-:W-:Y:S01]  /*0b30*/  FMUL.FTZ R13, R13, UR5 ;  /* 0x000000050d0d7c20 */ /* 0x000fe20008410000 */
[----:B------:R-:W-:Y:S02]  /*0b40*/  F2FP.F16.F32.PACK_AB R9, R12, R11 ;  /* 0x0000000b0c09723e */ /* 0x000fe400000000ff */
[----:B------:R-:W5:Y:S01]  /*0b50*/  LDS R41, [R52+UR4+0x4400] ;  /* 0x0044000434297984 */ /* 0x000f620008000800 */
[----:B------:R-:W-:-:S03]  /*0b60*/  FMUL.FTZ R14, R14, UR5 ;  /* 0x000000050e0e7c20 */ /* 0x000fc60008410000 */
        /* <DEDUP_REMOVED lines=9> */
[----:B0-----:R-:W-:-:S03]  /*0c00*/  FMUL.FTZ R21, R21, UR5 ;  /* 0x0000000515157c20 */ /* 0x001fc60008410000 */
[----:B------:R-:W0:Y:S01]  /*0c10*/  LDS R17, [R52+UR4+0x5c00] ;  /* 0x005c000434117984 */ /* 0x000e220008000800 */
[----:B-1----:R-:W-:Y:S01]  /*0c20*/  FMUL.FTZ R37, R31, UR5 ;  /* 0x000000051f257c20 */ /* 0x002fe20008410000 */
[----:B------:R-:W-:Y:S02]  /*0c30*/  F2FP.F16.F32.PACK_AB R20, R21, R20 ;  /* 0x000000141514723e */ /* 0x000fe400000000ff */
[----:B------:R-:W1:Y:S01]  /*0c40*/  LDS R13, [R52+UR4+0x6000] ;  /* 0x00600004340d7984 */ /* 0x000e620008000800 */
[----:B--2---:R-:W-:-:S03]  /*0c50*/  FMUL.FTZ R34, R19, UR5 ;  /* 0x0000000513227c20 */ /* 0x004fc60008410000 */
[----:B------:R-:W2:Y:S01]  /*0c60*/  LDS R16, [R52+UR4+0x6400] ;  /* 0x0064000434107984 */ /* 0x000ea20008000800 */
[----:B---3--:R-:W-:Y:S01]  /*0c70*/  FMUL.FTZ R24, R22, UR5 ;  /* 0x0000000516187c20 */ /* 0x008fe20008410000 */
[----:B------:R-:W-:Y:S02]  /*0c80*/  F2FP.F16.F32.PACK_AB R37, R34, R37 ;  /* 0x000000252225723e */ /* 0x000fe400000000ff */
[----:B------:R-:W3:Y:S01]  /*0c90*/  LDS R12, [R52+UR4+0x6800] ;  /* 0x00680004340c7984 */ /* 0x000ee20008000800 */
[----:B----4-:R-:W-:-:S03]  /*0ca0*/  FMUL.FTZ R25, R23, UR5 ;  /* 0x0000000517197c20 */ /* 0x010fc60008410000 */
[----:B------:R-:W4:Y:S01]  /*0cb0*/  LDS R26, [R52+UR4+0x7800] ;  /* 0x00780004341a7984 */ /* 0x000f220008000800 */
[----:B-----5:R-:W-:Y:S01]  /*0cc0*/  FMUL.FTZ R43, R40, UR5 ;  /* 0x00000005282b7c20 */ /* 0x020fe20008410000 */
        /* <DEDUP_REMOVED lines=8> */
[----:B------:R-:W5:Y:S02]  /*0d50*/  LDS R19, [R52+UR4+0x9800] ;  /* 0x0098000434137984 */ /* 0x000f640008000800 */
[----:B------:R-:W-:Y:S01]  /*0d60*/  F2FP.F16.F32.PACK_AB R44, R46, R45 ;  /* 0x0000002d2e2c723e */ /* 0x000fe200000000ff */
[----:B------:R-:W-:Y:S01]  /*0d70*/  FMUL.FTZ R45, R18, UR5 ;  /* 0x00000005122d7c20 */ /* 0x000fe20008410000 */
[----:B------:R-:W5:Y:S01]  /*0d80*/  LDS R32, [R52+UR4+0x9c00] ;  /* 0x009c000434207984 */ /* 0x000f620008000800 */
[----:B------:R-:W-:-:S03]  /*0d90*/  FMUL.FTZ R18, R11, UR5 ;  /* 0x000000050b127c20 */ /* 0x000fc60008410000 */
[----:B------:R-:W5:Y:S01]  /*0da0*/  LDS R14, [R52+UR4+0x5000] ;  /* 0x00500004340e7984 */ /* 0x000f620008000800 */
[----:B0-----:R-:W-:-:S03]  /*0db0*/  FMUL.FTZ R17, R17, UR5 ;  /* 0x0000000511117c20 */ /* 0x001fc60008410000 */
[----:B------:R-:W0:Y:S01]  /*0dc0*/  LDS R15, [R52+UR4+0x6c00] ;  /* 0x006c0004340f7984 */ /* 0x000e220008000800 */
[----:B-1----:R-:W-:-:S03]  /*0dd0*/  FMUL.FTZ R13, R13, UR5 ;  /* 0x000000050d0d7c20 */ /* 0x002fc60008410000 */
[----:B------:R-:W1:Y:S01]  /*0de0*/  LDS R22, [R52+UR4+0x7000] ;  /* 0x0070000434167984 */ /* 0x000e620008000800 */
[----:B--2---:R-:W-:-:S03]  /*0df0*/  FMUL.FTZ R16, R16, UR5 ;  /* 0x0000000510107c20 */ /* 0x004fc60008410000 */
[----:B------:R-:W2:Y:S01]  /*0e00*/  LDS R23, [R52+UR4+0x7400] ;  /* 0x0074000434177984 */ /* 0x000ea20008000800 */
[----:B---3--:R-:W-:Y:S01]  /*0e10*/  FMUL.FTZ R46, R12, UR5 ;  /* 0x000000050c2e7c20 */ /* 0x008fe20008410000 */
[----:B------:R-:W-:Y:S02]  /*0e20*/  F2FP.F16.F32.PACK_AB R12, R17, R18 ;  /* 0x00000012110c723e */ /* 0x000fe400000000ff */
[----:B------:R-:W3:Y:S01]  /*0e30*/  LDS R24, [R52+UR4+0x8000] ;  /* 0x0080000434187984 */ /* 0x000ee20008000800 */
[----:B------:R-:W-:Y:S01]  /*0e40*/  F2FP.F16.F32.PACK_AB R13, R16, R13 ;  /* 0x0000000d100d723e */ /* 0x000fe200000000ff */
[----:B----4-:R-:W-:Y:S01]  /*0e50*/  FMUL.FTZ R26, R26, UR5 ;  /* 0x000000051a1a7c20 */ /* 0x010fe20008410000 */
[----:B------:R-:W-:Y:S01]  /*0e60*/  LEA R18, R6, UR4, 0x1 ;  /* 0x0000000406127c11 */ /* 0x000fe2000f8e08ff */
[----:B------:R-:W4:Y:S01]  /*0e70*/  LDS R29, [R52+UR4+0x8400] ;  /* 0x00840004341d7984 */ /* 0x000f220008000800 */
[----:B-----5:R-:W-:Y:S01]  /*0e80*/  FMUL.FTZ R17, R30, UR5 ;  /* 0x000000051e117c20 */ /* 0x020fe20008410000 */
[----:B------:R-:W-:-:S02]  /*0e90*/  LEA R6, R2, UR4, 0x1 ;  /* 0x0000000402067c11 */ /* 0x000fc4000f8e08ff */
        /* <DEDUP_REMOVED lines=14> */
[----:B0-----:R-:W-:Y:S01]  /*0f80*/  FMUL.FTZ R15, R15, UR5 ;  /* 0x000000050f0f7c20 */ /* 0x001fe20008410000 */
[----:B------:R-:W-:Y:S02]  /*0f90*/  F2FP.F16.F32.PACK_AB R11, R45, R14 ;  /* 0x0000000e2d0b723e */ /* 0x000fe400000000ff */
[----:B------:R-:W0:Y:S01]  /*0fa0*/  LDS R36, [R52+UR4+0xb000] ;  /* 0x00b0000434247984 */ /* 0x000e220008000800 */
[----:B-1----:R-:W-:Y:S01]  /*0fb0*/  FMUL.FTZ R22, R22, UR5 ;  /* 0x0000000516167c20 */ /* 0x002fe20008410000 */
[----:B------:R-:W-:-:S02]  /*0fc0*/  F2FP.F16.F32.PACK_AB R14, R15, R46 ;  /* 0x0000002e0f0e723e */ /* 0x000fc400000000ff */
[----:B------:R-:W1:Y:S01]  /*0fd0*/  LDS R41, [R52+UR4+0xb400] ;  /* 0x00b4000434297984 */ /* 0x000e620008000800 */
[----:B--2---:R-:W-:-:S03]  /*0fe0*/  FMUL.FTZ R23, R23, UR5 ;  /* 0x0000000517177c20 */ /* 0x004fc60008410000 */
[----:B------:R-:W2:Y:S01]  /*0ff0*/  LDS R40, [R52+UR4+0xb800] ;  /* 0x00b8000434287984 */ /* 0x000ea20008000800 */
[----:B---3--:R-:W-:Y:S01]  /*1000*/  FMUL.FTZ R24, R24, UR5 ;  /* 0x0000000518187c20 */ /* 0x008fe20008410000 */
[----:B------:R-:W-:Y:S02]  /*1010*/  F2FP.F16.F32.PACK_AB R15, R23, R22 ;  /* 0x00000016170f723e */ /* 0x000fe400000000ff */
[----:B------:R-:W3:Y:S01]  /*1020*/  LDS R42, [R52+UR4+0xbc00] ;  /* 0x00bc0004342a7984 */ /* 0x000ee20008000800 */
[----:B----4-:R-:W-:Y:S01]  /*1030*/  FMUL.FTZ R29, R29, UR5 ;  /* 0x000000051d1d7c20 */ /* 0x010fe20008410000 */
[----:B------:R-:W4:Y:S01]  /*1040*/  LDC.64 R22, c[0x0][0x258] ;  /* 0x00009600ff167b82 */ /* 0x000f220000000a00 */
[----:B------:R-:W-:Y:S01]  /*1050*/  UIADD3 UR4, UR4, 0xc000, URZ ;  /* 0x0000c00004047890 */ /* 0x000fe2000fffe03f */
[----:B-----5:R-:W-:Y:S01]  /*1060*/  FMUL.FTZ R25, R25, UR5 ;  /* 0x0000000519197c20 */ /* 0x020fe20008410000 */
[----:B------:R5:W-:Y:S01]  /*1070*/  STS [R18+0xc000], R7 ;  /* 0x00c0000712007388 */ /* 0x000be20000000800 */
[----:B------:R-:W-:Y:S01]  /*1080*/  F2FP.F16.F32.PACK_AB R24, R29, R24 ;  /* 0x000000181d18723e */ /* 0x000fe200000000ff */
[----:B------:R-:W-:-:S02]  /*1090*/  FMUL.FTZ R28, R28, UR5 ;  /* 0x000000051c1c7c20 */ /* 0x000fc40008410000 */
[----:B------:R-:W-:Y:S01]  /*10a0*/  STS [R18+0xc100], R8 ;  /* 0x00c1000812007388 */ /* 0x000fe20000000800 */
[----:B------:R-:W-:Y:S02]  /*10b0*/  FMUL.FTZ R35, R35, UR5 ;  /* 0x0000000523237c20 */ /* 0x000fe40008410000 */
[----:B------:R-:W-:Y:S01]  /*10c0*/  F2FP.F16.F32.PACK_AB R25, R28, R25 ;  /* 0x000000191c19723e */ /* 0x000fe200000000ff */
[----:B------:R-:W-:Y:S01]  /*10d0*/  STS [R18+0xd800], R27 ;  /* 0x00d8001b12007388 */ /* 0x000fe20000000800 */
[----:B-----5:R-:W-:Y:S01]  /*10e0*/  IADD3 R7, R58, 0x20, RZ ;  /* 0x000000203a077810 */ /* 0x020fe20007ffe0ff */
[----:B------:R-:W-:Y:S02]  /*10f0*/  FMUL.FTZ R16, R39, UR5 ;  /* 0x0000000527107c20 */ /* 0x000fe40008410000 */
[----:B------:R-:W-:Y:S01]  /*1100*/  STS [R18+0xd900], R37 ;  /* 0x00d9002512007388 */ /* 0x000fe20000000800 */
[----:B------:R-:W-:Y:S02]  /*1110*/  FMUL.FTZ R34, R34, UR5 ;  /* 0x0000000522227c20 */ /* 0x000fe40008410000 */
[----:B------:R-:W-:Y:S01]  /*1120*/  F2FP.F16.F32.PACK_AB R16, R16, R35 ;  /* 0x000000231010723e */ /* 0x000fe200000000ff */
[----:B------:R-:W-:Y:S01]  /*1130*/  STS [R18+0xc400], R9 ;  /* 0x00c4000912007388 */ /* 0x000fe20000000800 */
[----:B------:R-:W-:-:S03]  /*1140*/  FMUL.FTZ R17, R38, UR5 ;  /* 0x0000000526117c20 */ /* 0x000fc60008410000 */
[----:B------:R-:W-:Y:S01]  /*1150*/  STS [R18+0xc500], R10 ;  /* 0x00c5000a12007388 */ /* 0x000fe20000000800 */
[----:B0-----:R-:W-:Y:S01]  /*1160*/  FMUL.FTZ R36, R36, UR5 ;  /* 0x0000000524247c20 */ /* 0x001fe20008410000 */
[----:B------:R-:W-:Y:S02]  /*1170*/  F2FP.F16.F32.PACK_AB R17, R17, R34 ;  /* 0x000000221111723e */ /* 0x000fe400000000ff */
[----:B------:R-:W-:Y:S01]  /*1180*/  STS [R18+0xdc00], R43 ;  /* 0x00dc002b12007388 */ /* 0x000fe20000000800 */
[----:B-1----:R-:W-:-:S03]  /*1190*/  FMUL.FTZ R41, R41, UR5 ;  /* 0x0000000529297c20 */ /* 0x002fc60008410000 */
[----:B------:R-:W-:Y:S01]  /*11a0*/  STS [R18+0xdd00], R44 ;  /* 0x00dd002c12007388 */ /* 0x000fe20000000800 */
[----:B--2---:R-:W-:Y:S01]  /*11b0*/  FMUL.FTZ R40, R40, UR5 ;  /* 0x0000000528287c20 */ /* 0x004fe20008410000 */
[----:B------:R-:W-:Y:S02]  /*11c0*/  F2FP.F16.F32.PACK_AB R36, R41, R36 ;  /* 0x000000242924723e */ /* 0x000fe400000000ff */
[----:B------:R-:W-:Y:S01]  /*11d0*/  STS [R18+0xc800], R20 ;  /* 0x00c8001412007388 */ /* 0x000fe20000000800 */
[----:B---3--:R-:W-:Y:S01]  /*11e0*/  FMUL.FTZ R19, R42, UR5 ;  /* 0x000000052a137c20 */ /* 0x008fe20008410000 */
[----:B------:R-:W-:Y:S02]  /*11f0*/  ULDC UR5, c[0x0][0x244] ;  /* 0x0000910000057ab9 */ /* 0x000fe40000000800 */
[----:B------:R-:W-:Y:S01]  /*1200*/  STS [R18+0xc900], R21 ;  /* 0x00c9001512007388 */ /* 0x000fe20000000800 */
[----:B------:R-:W-:Y:S01]  /*1210*/  ISETP.GE.AND P0, PT, R56, UR5, PT ;  /* 0x0000000538007c0c */ /* 0x000fe2000bf06270 */
[C---:B----4-:R-:W-:Y:S01]  /*1220*/  IMAD.WIDE.U32 R56, R22.reuse, UR8, R56 ;  /* 0x0000000816387c25 */ /* 0x050fe2000f8e0038 */
[----:B------:R-:W-:Y:S01]  /*1230*/  F2FP.F16.F32.PACK_AB R19, R19, R40 ;  /* 0x000000281313723e */ /* 0x000fe200000000ff */
[----:B------:R-:W-:Y:S04]  /*1240*/  STS [R18+0xe000], R11 ;  /* 0x00e0000b12007388 */ /* 0x000fe80000000800 */
[----:B------:R0:W-:Y:S04]  /*1250*/  STS [R18+0xe100], R12 ;  /* 0x00e1000c12007388 */ /* 0x0001e80000000800 */
[----:B------:R-:W-:Y:S04]  /*1260*/  STS [R18+0xf000], R13 ;  /* 0x00f0000d12007388 */ /* 0x000fe80000000800 */
[----:B------:R1:W-:Y:S01]  /*1270*/  STS [R18+0xf100], R14 ;  /* 0x00f1000e12007388 */ /* 0x0003e20000000800 */
[----:B0-----:R-:W-:-:S03]  /*1280*/  IMAD R12, R22, UR9, RZ ;  /* 0x00000009160c7c24 */ /* 0x001fc6000f8e02ff */
[----:B------:R0:W-:Y:S04]  /*1290*/  STS [R18+0x10800], R31 ;  /* 0x0108001f12007388 */ /* 0x0001e80000000800 */
[----:B------:R0:W-:Y:S01]  /*12a0*/  STS [R18+0x10900], R32 ;  /* 0x0109002012007388 */ /* 0x0001e20000000800 */
[----:B-1----:R-:W-:Y:S01]  /*12b0*/  VIMNMX R14, R3, 0x60, PT ;  /* 0x00000060030e7848 */ /* 0x002fe20003fe0100 */
[----:B------:R-:W-:Y:S02]  /*12c0*/  VIADD R3, R58, 0x10 ;  /* 0x000000103a037836 */ /* 0x000fe40000000000 */
[----:B------:R0:W-:Y:S01]  /*12d0*/  STS [R18+0xf400], R15 ;  /* 0x00f4000f12007388 */ /* 0x0001e20000000800 */
[----:B------:R-:W-:Y:S01]  /*12e0*/  ISETP.GE.OR P3, PT, R7, R14, P0 ;  /* 0x0000000e0700720c */ /* 0x000fe20000766670 */
[----:B------:R-:W-:-:S02]  /*12f0*/  IMAD R7, R23, UR8, R12 ;  /* 0x0000000817077c24 */ /* 0x000fc4000f8e020c */
[----:B------:R0:W-:Y:S01]  /*1300*/  STS [R18+0xf500], R26 ;  /* 0x00f5001a12007388 */ /* 0x0001e20000000800 */
[CC--:B------:R-:W-:Y:S01]  /*1310*/  ISETP.GE.OR P5, PT, R58.reuse, R14.reuse, P0 ;  /* 0x0000000e3a00720c */ /* 0x0c0fe200007a6670 */
[----:B------:R-:W-:Y:S01]  /*1320*/  ULDC.64 UR8, c[0x0][0x260] ;  /* 0x0000980000087ab9 */ /* 0x000fe20000000a00 */
[-C--:B------:R-:W-:Y:S01]  /*1330*/  ISETP.GE.OR P4, PT, R3, R14.reuse, P0 ;  /* 0x0000000e0300720c */ /* 0x080fe20000786670 */
[----:B------:R0:W-:Y:S01]  /*1340*/  STS [R18+0x10c00], R16 ;  /* 0x010c001012007388 */ /* 0x0001e20000000800 */
[----:B------:R-:W-:Y:S01]  /*1350*/  VIADD R3, R58, 0x30 ;  /* 0x000000303a037836 */ /* 0x000fe20000000000 */
[----:B------:R-:W-:Y:S01]  /*1360*/  IADD3 R57, R57, R7, RZ ;  /* 0x0000000739397210 */ /* 0x000fe20007ffe0ff */
[----:B------:R-:W-:Y:S01]  /*1370*/  IMAD R53, R53, UR8, RZ ;  /* 0x0000000835357c24 */ /* 0x000fe2000f8e02ff */
[----:B------:R0:W-:Y:S01]  /*1380*/  STS [R18+0x10d00], R17 ;  /* 0x010d001112007388 */ /* 0x0001e20000000800 */
[----:B------:R-:W-:Y:S02]  /*1390*/  LEA R12, R2, UR4, 0x1 ;  /* 0x00000004020c7c11 */ /* 0x000fe4000f8e08ff */
[----:B------:R-:W-:Y:S01]  /*13a0*/  ISETP.GE.OR P2, PT, R3, R14, P0 ;  /* 0x0000000e0300720c */ /* 0x000fe20000746670 */
[----:B------:R0:W-:Y:S01]  /*13b0*/  STS [R18+0xf800], R24 ;  /* 0x00f8001812007388 */ /* 0x0001e20000000800 */
[----:B------:R-:W-:-:S02]  /*13c0*/  VIADD R3, R58, 0x40 ;  /* 0x000000403a037836 */ /* 0x000fc40000000000 */
[----:B------:R-:W-:Y:S01]  /*13d0*/  VIADD R58, R58, 0x50 ;  /* 0x000000503a3a7836 */ /* 0x000fe20000000000 */
[----:B------:R0:W-:Y:S01]  /*13e0*/  STS [R18+0xf900], R25 ;  /* 0x00f9001912007388 */ /* 0x0001e20000000800 */
[C---:B------:R-:W-:Y:S01]  /*13f0*/  IMAD R53, R54.reuse, UR9, R53 ;  /* 0x0000000936357c24 */ /* 0x040fe2000f8e0235 */
[-C--:B------:R-:W-:Y:S01]  /*1400*/  ISETP.GE.OR P1, PT, R3, R14.reuse, P0 ;  /* 0x0000000e0300720c */ /* 0x080fe20000726670 */
[----:B------:R-:W-:Y:S01]  /*1410*/  IMAD.WIDE.U32 R54, R54, UR8, R56 ;  /* 0x0000000836367c25 */ /* 0x000fe2000f8e0038 */
[----:B------:R0:W-:Y:S01]  /*1420*/  STS [R18+0x11000], R36 ;  /* 0x0110002412007388 */ /* 0x0001e20000000800 */
[----:B------:R-:W-:Y:S02]  /*1430*/  ISETP.GE.OR P0, PT, R58, R14, P0 ;  /* 0x0000000e3a00720c */ /* 0x000fe40000706670 */
[----:B------:R-:W-:Y:S01]  /*1440*/  IMAD.IADD R3, R55, 0x1, R53 ;  /* 0x0000000137037824 */ /* 0x000fe200078e0235 */
[----:B------:R0:W-:Y:S01]  /*1450*/  STS [R18+0x11100], R19 ;  /* 0x0111001312007388 */ /* 0x0001e20000000800 */
[----:B------:R-:W-:Y:S06]  /*1460*/  BAR.SYNC.DEFER_BLOCKING 0x0 ;  /* 0x0000000000007b1d */ /* 0x000fec0000010000 */
[----:B------:R0:W1:Y:S01]  /*1470*/  LDS.128 R8, [R6+0xca00] ;  /* 0x00ca000006087984 */ /* 0x0000620000000c00 */
[----:B------:R-:W-:Y:S05]  /*1480*/  @P5 BRA `(.L_x_25) ;  /* 0x00000000002c5947 */ /* 0x000fea0003800000 */
[----:B0-----:R-:W0:Y:S01]  /*1490*/  LDS.128 R12, [R12] ;  /* 0x000000000c0c7984 */ /* 0x001e220000000c00 */
[----:B------:R-:W-:Y:S01]  /*14a0*/  ULDC.64 UR4, c[0x0][0x250] ;  /* 0x0000940000047ab9 */ /* 0x000fe20000000a00 */
[----:B------:R-:W-:Y:S02]  /*14b0*/  IMAD.MOV.U32 R2, RZ, RZ, R54 ;  /* 0x000000ffff027224 */ /* 0x000fe400078e0036 */
[----:B------:R-:W-:Y:S02]  /*14c0*/  IMAD R7, R5, UR4, RZ ;  /* 0x0000000405077c24 */ /* 0x000fe4000f8e02ff */
[----:B------:R-:W-:-:S04]  /*14d0*/  IMAD.WIDE.U32 R16, R4, UR4, R2 ;  /* 0x0000000404107c25 */ /* 0x000fc8000f8e0002 */
[----:B------:R-:W-:Y:S01]  /*14e0*/  IMAD R7, R4, UR5, R7 ;  /* 0x0000000504077c24 */ /* 0x000fe2000f8e0207 */
[----:B------:R-:W-:Y:S02]  /*14f0*/  ULDC.64 UR4, c[0x0][0x238] ;  /* 0x00008e0000047ab9 */ /* 0x000fe40000000a00 */
[----:B------:R-:W-:Y:S01]  /*1500*/  LEA R18, P5, R16, UR4, 0x1 ;  /* 0x0000000410127c11 */ /* 0x000fe2000f8a08ff */
[----:B------:R-:W-:-:S05]  /*1510*/  IMAD.IADD R7, R17, 0x1, R7 ;  /* 0x0000000111077824 */ /* 0x000fca00078e0207 */
[----:B------:R-:W-:-:S05]  /*1520*/  LEA.HI.X R19, R16, UR5, R7, 0x1, P5 ;  /* 0x0000000510137c11 */ /* 0x000fca000a8f0c07 */
[----:B0-----:R2:W-:Y:S02]  /*1530*/  STG.E.128 desc[UR6][R18.64], R12 ;  /* 0x0000000c12007986 */ /* 0x0015e4000c101d06 */
.L_x_25:
[----:B------:R-:W-:Y:S05]  /*1540*/  BSYNC B0 ;  /* 0x0000000000007941 */ /* 0x000fea0003800000 */
.L_x_24:
[----:B0-2---:R0:W2:Y:S01]  /*1550*/  LDS.128 R12, [R6+0xc200] ;  /* 0x00c20000060c7984 */ /* 0x0050a20000000c00 */
[----:B------:R-:W-:Y:S04]  /*1560*/  BSSY B0, `(.L_x_26) ;  /* 0x000000f000007945 */ /* 0x000fe80003800000 */
[----:B------:R-:W-:Y:S05]  /*1570*/  @P4 BRA `(.L_x_27) ;  /* 0x0000000000344947 */ /* 0x000fea0003800000 */
[----:B------:R-:W-:Y:S01]  /*1580*/  IADD3 R7, P4, R4, 0x10, RZ ;  /* 0x0000001004077810 */ /* 0x000fe20007f9e0ff */
[----:B------:R-:W-:Y:S01]  /*1590*/  ULDC.64 UR4, c[0x0][0x250] ;  /* 0x0000940000047ab9 */ /* 0x000fe20000000a00 */
[----:B------:R-:W-:Y:S02]  /*15a0*/  IMAD.MOV.U32 R16, RZ, RZ, R54 ;  /* 0x000000ffff107224 */ /* 0x000fe400078e0036 */
[----:B------:R-:W-:Y:S01]  /*15b0*/  IADD3.X R0, RZ, R5, RZ, P4, !PT ;  /* 0x00000005ff007210 */ /* 0x000fe200027fe4ff */
[----:B------:R-:W-:-:S04]  /*15c0*/  IMAD.MOV.U32 R17, RZ, RZ, R3 ;  /* 0x000000ffff117224 */ /* 0x000fc800078e0003 */
[----:B------:R-:W-:Y:S02]  /*15d0*/  IMAD R0, R0, UR4, RZ ;  /* 0x0000000400007c24 */ /* 0x000fe4000f8e02ff */
[----:B------:R-:W-:-:S04]  /*15e0*/  IMAD.WIDE.U32 R16, R7, UR4, R16 ;  /* 0x0000000407107c25 */ /* 0x000fc8000f8e0010 */
[----:B------:R-:W-:Y:S01]  /*15f0*/  IMAD R7, R7, UR5, R0 ;  /* 0x0000000507077c24 */ /* 0x000fe2000f8e0200 */
[----:B------:R-:W-:Y:S02]  /*1600*/  ULDC.64 UR4, c[0x0][0x238] ;  /* 0x00008e0000047ab9 */ /* 0x000fe40000000a00 */
[----:B------:R-:W-:Y:S01]  /*1610*/  LEA R18, P4, R16, UR4, 0x1 ;  /* 0x0000000410127c11 */ /* 0x000fe2000f8808ff */
[----:B------:R-:W-:-:S05]  /*1620*/  IMAD.IADD R7, R17, 0x1, R7 ;  /* 0x0000000111077824 */ /* 0x000fca00078e0207 */
[----:B------:R-:W-:-:S05]  /*1630*/  LEA.HI.X R19, R16, UR5, R7, 0x1, P4 ;  /* 0x0000000510137c11 */ /* 0x000fca000a0f0c07 */
[----:B--2---:R3:W-:Y:S02]  /*1640*/  STG.E.128 desc[UR6][R18.64], R12 ;  /* 0x0000000c12007986 */ /* 0x0047e4000c101d06 */
.L_x_27:
[----:B------:R-:W-:Y:S05]  /*1650*/  BSYNC B0 ;  /* 0x0000000000007941 */ /* 0x000fea0003800000 */
.L_x_26:
[----:B--23--:R2:W3:Y:S01]  /*1660*/  LDS.128 R12, [R6+0xc400] ;  /* 0x00c40000060c7984 */ /* 0x00c4e20000000c00 */
        /* <DEDUP_REMOVED lines=14> */
[----:B---3--:R4:W-:Y:S02]  /*1750*/  STG.E.128 desc[UR6][R18.64], R12 ;  /* 0x0000000c12007986 */ /* 0x0089e4000c101d06 */
.L_x_29:
[----:B------:R-:W-:Y:S05]  /*1760*/  BSYNC B0 ;  /* 0x0000000000007941 */ /* 0x000fea0003800000 */
.L_x_28:
[----:B---34-:R3:W4:Y:S01]  /*1770*/  LDS.128 R12, [R6+0xc600] ;  /* 0x00c60000060c7984 */ /* 0x0187220000000c00 */
        /* <DEDUP_REMOVED lines=11> */
[----:B------:R-:W-:Y:S02]  /*1830*/  LEA R18, P2, R16, UR4, 0x1 ;  /* 0x0000000410127c11 */ /* 0x000fe4000f8408ff */
[----:B------:R-:W-:-:S04]  /*1840*/  IADD3 R7, R17, R7, RZ ;  /* 0x0000000711077210 */ /* 0x000fc80007ffe0ff */
[----:B------:R-:W-:-:S05]  /*1850*/  LEA.HI.X R19, R16, UR5, R7, 0x1, P2 ;  /* 0x0000000510137c11 */ /* 0x000fca00090f0c07 */
[----:B----4-:R4:W-:Y:S02]  /*1860*/  STG.E.128 desc[UR6][R18.64], R12 ;  /* 0x0000000c12007986 */ /* 0x0109e4000c101d06 */
.L_x_31:
[----:B------:R-:W-:Y:S05]  /*1870*/  BSYNC B0 ;  /* 0x0000000000007941 */ /* 0x000fea0003800000 */
.L_x_30:
[----:B----4-:R4:W0:Y:S01]  /*1880*/  LDS.128 R12, [R6+0xc800] ;  /* 0x00c80000060c7984 */ /* 0x0108220000000c00 */
[----:B------:R-:W-:Y:S04]  /*1890*/  BSSY B0, `(.L_x_32) ;  /* 0x000000f000007945 */ /* 0x000fe80003800000 */
[----:B------:R-:W-:Y:S05]  /*18a0*/  @P1 BRA `(.L_x_33) ;  /* 0x0000000000341947 */ /* 0x000fea0003800000 */
[----:B------:R-:W-:Y:S01]  /*18b0*/  IADD3 R17, P1, R4, 0x40, RZ ;  /* 0x0000004004117810 */ /* 0x000fe20007f3e0ff */
[----:B------:R-:W-:Y:S01]  /*18c0*/  ULDC.64 UR4, c[0x0][0x250] ;  /* 0x0000940000047ab9 */ /* 0x000fe20000000a00 */
[----:B------:R-:W-:Y:S01]  /*18d0*/  MOV R7, R3 ;  /* 0x0000000300077202 */ /* 0x000fe20000000f00 */
[----:B0-234-:R-:W-:Y:S02]  /*18e0*/  IMAD.MOV.U32 R6, RZ, RZ, R54 ;  /* 0x000000ffff067224 */ /* 0x01dfe400078e0036 */
[----:B------:R-:W-:Y:S02]  /*18f0*/  IMAD.X R0, RZ, RZ, R5, P1 ;  /* 0x000000ffff007224 */ /* 0x000fe400008e0605 */
[----:B------:R-:W-:-:S04]  /*1900*/  IMAD.WIDE.U32 R6, R17, UR4, R6 ;  /* 0x0000000411067c25 */ /* 0x000fc8000f8e0006 */
[----:B------:R-:W-:-:S04]  /*1910*/  IMAD R0, R0, UR4, RZ ;  /* 0x0000000400007c24 */ /* 0x000fc8000f8e02ff */
[----:B------:R-:W-:Y:S01]  /*1920*/  IMAD R17, R17, UR5, R0 ;  /* 0x0000000511117c24 */ /* 0x000fe2000f8e0200 */
[----:B------:R-:W-:Y:S02]  /*1930*/  ULDC.64 UR4, c[0x0][0x238] ;  /* 0x00008e0000047ab9 */ /* 0x000fe40000000a00 */
[----:B------:R-:W-:Y:S01]  /*1940*/  LEA R16, P1, R6, UR4, 0x1 ;  /* 0x0000000406107c11 */ /* 0x000fe2000f8208ff */
[----:B------:R-:W-:-:S05]  /*1950*/  IMAD.IADD R7, R7, 0x1, R17 ;  /* 0x0000000107077824 */ /* 0x000fca00078e0211 */
[----:B------:R-:W-:-:S05]  /*1960*/  LEA.HI.X R17, R6, UR5, R7, 0x1, P1 ;  /* 0x0000000506117c11 */ /* 0x000fca00088f0c07 */
[----:B------:R0:W-:Y:S02]  /*1970*/  STG.E.128 desc[UR6][R16.64], R12 ;  /* 0x0000000c10007986 */ /* 0x0001e4000c101d06 */
.L_x_33:
[----:B------:R-:W-:Y:S05]  /*1980*/  BSYNC B0 ;  /* 0x0000000000007941 */ /* 0x000fea0003800000 */
.L_x_32:
[----:B------:R-:W-:Y:S05]  /*1990*/  @P0 EXIT ;  /* 0x000000000000094d */ /* 0x000fea0003800000 */
[----:B------:R-:W-:Y:S01]  /*19a0*/  IADD3 R7, P0, R4, 0x50, RZ ;  /* 0x0000005004077810 */ /* 0x000fe20007f1e0ff */
[----:B------:R-:W-:Y:S01]  /*19b0*/  ULDC.64 UR4, c[0x0][0x250] ;  /* 0x0000940000047ab9 */ /* 0x000fe20000000a00 */
[----:B------:R-:W-:-:S03]  /*19c0*/  MOV R2, R54 ;  /* 0x0000003600027202 */ /* 0x000fc60000000f00 */
        /* <DEDUP_REMOVED lines=8> */
[----:B-1----:R-:W-:Y:S01]  /*1a50*/  STG.E.128 desc[UR6][R4.64], R8 ;  /* 0x0000000804007986 */ /* 0x002fe2000c101d06 */
[----:B------:R-:W-:Y:S05]  /*1a60*/  EXIT ;  /* 0x000000000000794d */ /* 0x000fea0003800000 */
.L_x_34:
        /* <DEDUP_REMOVED lines=9> */
.L_x_120:


//--------------------- .text._ZN7cutlass13device_kernelIN5flash19enable_sm80_to_sm89INS1_16FlashAttnBwdSm80INS1_25CollectiveMainloopBwdSm80ILi2ELi1EN4cute5tupleIJNS5_1CILi64EEENS7_ILi96EEENS7_ILi128EEEEEENS_6half_tEfNS_4arch4Sm80ELb1ELb0ELb1ELb1ELb1ELb0ELb0ELb0ELi2ELi2ELi2ELi2ELb1EEENS1_24CollectiveEpilogueBwdGQAISB_fSE_Li256ELb1ELb1EEENS1_25SingleTileBwdLPTSchedulerILb1ELi96ELb1EEEEEEEEEvNT_6ParamsE --------------------------
	.section	.text._ZN7cutlass13device_kernelIN5flash19enable_sm80_to_sm89INS1_16FlashAttnBwdSm80INS1_25CollectiveMainloopBwdSm80ILi2ELi1EN4cute5tupleIJNS5_1CILi64EEENS7_ILi96EEENS7_ILi128EEEEEENS_6half_tEfNS_4arch4Sm80ELb1ELb0ELb1ELb1ELb1ELb0ELb0ELb0ELi2ELi2ELi2ELi2ELb1EEENS1_24CollectiveEpilogueBwdGQAISB_fSE_Li256ELb1ELb1EEENS1_25SingleTileBwdLPTSchedulerILb1ELi96ELb1EEEEEEEEEvNT_6ParamsE,"ax",@progbits
	.align	128
.text._ZN7cutlass13device_kernelIN5flash19enable_sm80_to_sm89INS1_16FlashAttnBwdSm80INS1_25CollectiveMainloopBwdSm80ILi2ELi1EN4cute5tupleIJNS5_1CILi64EEENS7_ILi96EEENS7_ILi128EEEEEENS_6half_tEfNS_4arch4Sm80ELb1ELb0ELb1ELb1ELb1ELb0ELb0ELb0ELi2ELi2ELi2ELi2ELb1EEENS1_24CollectiveEpilogueBwdGQAISB_fSE_Li256ELb1ELb1EEENS1_25SingleTileBwdLPTSchedulerILb1ELi96ELb1EEEEEEEEEvNT_6ParamsE:
        .type           _ZN7cutlass13device_kernelIN5flash19enable_sm80_to_sm89INS1_16FlashAttnBwdSm80INS1_25CollectiveMainloopBwdSm80ILi2ELi1EN4cute5tupleIJNS5_1CILi64EEENS7_ILi96EEENS7_ILi128EEEEEENS_6half_tEfNS_4arch4Sm80ELb1ELb0ELb1ELb1ELb1ELb0ELb0ELb0ELi2ELi2ELi2ELi2ELb1EEENS1_24CollectiveEpilogueBwdGQAISB_fSE_Li256ELb1ELb1EEENS1_25SingleTileBwdLPTSchedulerILb1ELi96ELb1EEEEEEEEEvNT_6ParamsE,@function
        .size           _ZN7cutlass13device_kernelIN5flash19enable_sm80_to_sm89INS1_16FlashAttnBwdSm80INS1_25CollectiveMainloopBwdSm80ILi2ELi1EN4cute5tupleIJNS5_1CILi64EEENS7_ILi96EEENS7_ILi128EEEEEENS_6half_tEfNS_4arch4Sm80ELb1ELb0ELb1ELb1ELb1ELb0ELb0ELb0ELi2ELi2ELi2ELi2ELb1EEENS1_24CollectiveEpilogueBwdGQAISB_fSE_Li256ELb1ELb1EEENS1_25SingleTileBwdLPTSchedulerILb1ELi96ELb1EEEEEEEEEvNT_6ParamsE,(.L_x_121 - _ZN7cutlass13device_kernelIN5flash19enable_sm80_to_sm89INS1_16FlashAttnBwdSm80INS1_25CollectiveMainloopBwdSm80ILi2ELi1EN4cute5tupleIJNS5_1CILi64EEENS7_ILi96EEENS7_ILi128EEEEEENS_6half_tEfNS_4arch4Sm80ELb1ELb0ELb1ELb1ELb1ELb0ELb0ELb0ELi2ELi2ELi2ELi2ELb1EEENS1_24CollectiveEpilogueBwdGQAISB_fSE_Li256ELb1ELb1EEENS1_25SingleTileBwdLPTSchedulerILb1ELi96ELb1EEEEEEEEEvNT_6ParamsE)
        .other          _ZN7cutlass13device_kernelIN5flash19enable_sm80_to_sm89INS1_16FlashAttnBwdSm80INS1_25CollectiveMainloopBwdSm80ILi2ELi1EN4cute5tupleIJNS5_1CILi64EEENS7_ILi96EEENS7_ILi128EEEEEENS_6half_tEfNS_4arch4Sm80ELb1ELb0ELb1ELb1ELb1ELb0ELb0ELb0ELi2ELi2ELi2ELi2ELb1EEENS1_24CollectiveEpilogueBwdGQAISB_fSE_Li256ELb1ELb1EEENS1_25SingleTileBwdLPTSchedulerILb1ELi96ELb1EEEEEEEEEvNT_6ParamsE,@"STO_CUDA_ENTRY STV_DEFAULT"
_ZN7cutlass13device_kernelIN5flash19enable_sm80_to_sm89INS1_16FlashAttnBwdSm80INS1_25CollectiveMainloopBwdSm80ILi2ELi1EN4cute5tupleIJNS5_1CILi64EEENS7_ILi96EEENS7_ILi128EEEEEENS_6half_tEfNS_4arch4Sm80ELb1ELb0ELb1ELb1ELb1ELb0ELb0ELb0ELi2ELi2ELi2ELi2ELb1EEENS1_24CollectiveEpilogueBwdGQAISB_fSE_Li256ELb1ELb1EEENS1_25SingleTileBwdLPTSchedulerILb1ELi96ELb1EEEEEEEEEvNT_6ParamsE:
[----:B------:R-:W-:Y:S01]  /*0000*/  LDC R1, c[0x0][0x28] ;  /* 0x00000a00ff017b82 */ /* 0x000fe20000000800 */
[----:B------:R-:W-:Y:S05]  /*0010*/  EXIT ;  /* 0x000000000000794d */ /* 0x000fea0003800000 */
.L_x_35:
        /* <DEDUP_REMOVED lines=14> */
.L_x_121:


//--------------------- .text._ZN7cutlass13device_kernelIN5flash19enable_sm80_to_sm89INS1_16FlashAttnBwdSm80INS1_25CollectiveMainloopBwdSm80ILi2ELi2EN4cute5tupleIJNS5_1CILi64EEENS7_ILi128EEES9_EEENS_6half_tEfNS_4arch4Sm80ELb0ELb0ELb1ELb0ELb0ELb0ELb0ELb0ELi2ELi2ELi2ELi2ELb0EEENS1_21CollectiveEpilogueBwdISA_SB_SD_Li256ELb0ELb0ELi4EEENS1_19SingleTileSchedulerILb0ELb0ELb0ELi128EEEEEEEEEvNT_6ParamsE --------------------------
	.section	.text._ZN7cutlass13device_kernelIN5flash19enable_sm80_to_sm89INS1_16FlashAttnBwdSm80INS1_25CollectiveMainloopBwdSm80ILi2ELi2EN4cute5tupleIJNS5_1CILi64EEENS7_ILi128EEES9_EEENS_6half_tEfNS_4arch4Sm80ELb0ELb0ELb1ELb0ELb0ELb0ELb0ELb0ELi2ELi2ELi2ELi2ELb0EEENS1_21CollectiveEpilogueBwdISA_SB_SD_Li256ELb0ELb0ELi4EEENS1_19SingleTileSchedulerILb0ELb0ELb0ELi128EEEEEEEEEvNT_6ParamsE,"ax",@progbits
	.align	128
.text._ZN7cutlass13device_kernelIN5flash19enable_sm80_to_sm89INS1_16FlashAttnBwdSm80INS1_25CollectiveMainloopBwdSm80ILi2ELi2EN4cute5tupleIJNS5_1CILi64EEENS7_ILi128EEES9_EEENS_6half_tEfNS_4arch4Sm80ELb0ELb0ELb1ELb0ELb0ELb0ELb0ELb0ELi2ELi2ELi2ELi2ELb0EEENS1_21CollectiveEpilogueBwdISA_SB_SD_Li256ELb0ELb0ELi4EEENS1_19SingleTileSchedulerILb0ELb0ELb0ELi128EEEEEEEEEvNT_6ParamsE:
        .type           _ZN7cutlass13device_kernelIN5flash19enable_sm80_to_sm89INS1_16FlashAttnBwdSm80INS1_25CollectiveMainloopBwdSm80ILi2ELi2EN4cute5tupleIJNS5_1CILi64EEENS7_ILi128EEES9_EEENS_6half_tEfNS_4arch4Sm80ELb0ELb0ELb1ELb0ELb0ELb0ELb0ELb0ELi2ELi2ELi2ELi2ELb0EEENS1_21CollectiveEpilogueBwdISA_SB_SD_Li256ELb0ELb0ELi4EEENS1_19SingleTileSchedulerILb0ELb0ELb0ELi128EEEEEEEEEvNT_6ParamsE,@function
        .size           _ZN7cutlass13device_kernelIN5flash19enable_sm80_to_sm89INS1_16FlashAttnBwdSm80INS1_25CollectiveMainloopBwdSm80ILi2ELi2EN4cute5tupleIJNS5_1CILi64EEENS7_ILi128EEES9_EEENS_6half_tEfNS_4arch4Sm80ELb0ELb0ELb1ELb0ELb0ELb0ELb0ELb0ELi2ELi2ELi2ELi2ELb0EEENS1_21CollectiveEpilogueBwdISA_SB_SD_Li256ELb0ELb0ELi4EEENS1_19SingleTileSchedulerILb0ELb0ELb0ELi128EEEEEEEEEvNT_6ParamsE,(.L_x_122 - _ZN7cutlass13device_kernelIN5flash19enable_sm80_to_sm89INS1_16FlashAttnBwdSm80INS1_25CollectiveMainloopBwdSm80ILi2ELi2EN4cute5tupleIJNS5_1CILi64EEENS7_ILi128EEES9_EEENS_6half_tEfNS_4arch4Sm80ELb0ELb0ELb1ELb0ELb0ELb0ELb0ELb0ELi2ELi2ELi2ELi2ELb0EEENS1_21CollectiveEpilogueBwdISA_SB_SD_Li256ELb0ELb0ELi4EEENS1_19SingleTileSchedulerILb0ELb0ELb0ELi128EEEEEEEEEvNT_6ParamsE)
        .other          _ZN7cutlass13device_kernelIN5flash19enable_sm80_to_sm89INS1_16FlashAttnBwdSm80INS1_25CollectiveMainloopBwdSm80ILi2ELi2EN4cute5tupleIJNS5_1CILi64EEENS7_ILi128EEES9_EEENS_6half_tEfNS_4arch4Sm80ELb0ELb0ELb1ELb0ELb0ELb0ELb0ELb0ELi2ELi2ELi2ELi2ELb0EEENS1_21CollectiveEpilogueBwdISA_SB_SD_Li256ELb0ELb0ELi4EEENS1_19SingleTileSchedulerILb0ELb0ELb0ELi128EEEEEEEEEvNT_6ParamsE,@"STO_CUDA_ENTRY STV_DEFAULT"
_ZN7cutlass13device_kernelIN5flash19enable_sm80_to_sm89INS1_16FlashAttnBwdSm80INS1_25CollectiveMainloopBwdSm80ILi2ELi2EN4cute5tupleIJNS5_1CILi64EEENS7_ILi128EEES9_EEENS_6half_tEfNS_4arch4Sm80ELb0ELb0ELb1ELb0ELb0ELb0ELb0ELb0ELi2ELi2ELi2ELi2ELb0EEENS1_21CollectiveEpilogueBwdISA_SB_SD_Li256ELb0ELb0ELi4EEENS1_19SingleTileSchedulerILb0ELb0ELb0ELi128EEEEEEEEEvNT_6ParamsE:
[----:B------:R-:W-:Y:S01]  /*0000*/  LDC R1, c[0x0][0x28] ;  /* 0x00000a00ff017b82 */ /* 0x000fe20000000800 */
[----:B------:R-:W-:Y:S05]  /*0010*/  EXIT ;  /* 0x000000000000794d */ /* 0x000fea0003800000 */
.L_x_36:
        /* <DEDUP_REMOVED lines=14> */
.L_x_122:


//--------------------- .text._ZN7cutlass13device_kernelIN5flash19enable_sm80_to_sm89INS1_16FlashAttnBwdSm80INS1_25CollectiveMainloopBwdSm80ILi2ELi2EN4cute5tupleIJNS5_1CILi64EEENS7_ILi128EEES9_EEENS_6half_tEfNS_4arch4Sm80ELb0ELb0ELb1ELb0ELb1ELb0ELb0ELb0ELi2ELi2ELi2ELi2ELb0EEENS1_21CollectiveEpilogueBwdISA_SB_SD_Li256ELb0ELb0ELi4EEENS1_19SingleTileSchedulerILb0ELb0ELb0ELi128EEEEEEEEEvNT_6ParamsE --------------------------
	.section	.text._ZN7cutlass13device_kernelIN5flash19enable_sm80_to_sm89INS1_16FlashAttnBwdSm80INS1_25CollectiveMainloopBwdSm80ILi2ELi2EN4cute5tupleIJNS5_1CILi64EEENS7_ILi128EEES9_EEENS_6half_tEfNS_4arch4Sm80ELb0ELb0ELb1ELb0ELb1ELb0ELb0ELb0ELi2ELi2ELi2ELi2ELb0EEENS1_21CollectiveEpilogueBwdISA_SB_SD_Li256ELb0ELb0ELi4EEENS1_19SingleTileSchedulerILb0ELb0ELb0ELi128EEEEEEEEEvNT_6ParamsE,"ax",@progbits
	.align	128
.text._ZN7cutlass13device_kernelIN5flash19enable_sm80_to_sm89INS1_16FlashAttnBwdSm80INS1_25CollectiveMainloopBwdSm80ILi2ELi2EN4cute5tupleIJNS5_1CILi64EEENS7_ILi128EEES9_EEENS_6half_tEfNS_4arch4Sm80ELb0ELb0ELb1ELb0ELb1ELb0ELb0ELb0ELi2ELi2ELi2ELi2ELb0EEENS1_21CollectiveEpilogueBwdISA_SB_SD_Li256ELb0ELb0ELi4EEENS1_19SingleTileSchedulerILb0ELb0ELb0ELi128EEEEEEEEEvNT_6ParamsE:
        .type           _ZN7cutlass13device_kernelIN5flash19enable_sm80_to_sm89INS1_16FlashAttnBwdSm80INS1_25CollectiveMainloopBwdSm80ILi2ELi2EN4cute5tupleIJNS5_1CILi64EEENS7_ILi128EEES9_EEENS_6half_tEfNS_4arch4Sm80ELb0ELb0ELb1ELb0ELb1ELb0ELb0ELb0ELi2ELi2ELi2ELi2ELb0EEENS1_21CollectiveEpilogueBwdISA_SB_SD_Li256ELb0ELb0ELi4EEENS1_19SingleTileSchedulerILb0ELb0ELb0ELi128EEEEEEEEEvNT_6ParamsE,@function
        .size           _ZN7cutlass13device_kernelIN5flash19enable_sm80_to_sm89INS1_16FlashAttnBwdSm80INS1_25CollectiveMainloopBwdSm80ILi2ELi2EN4cute5tupleIJNS5_1CILi64EEENS7_ILi128EEES9_EEENS_6half_tEfNS_4arch4Sm80ELb0ELb0ELb1ELb0ELb1ELb0ELb0ELb0ELi2ELi2ELi2ELi2ELb0EEENS1_21CollectiveEpilogueBwdISA_SB_SD_Li256ELb0ELb0ELi4EEENS1_19SingleTileSchedulerILb0ELb0ELb0ELi128EEEEEEEEEvNT_6ParamsE,(.L_x_123 - _ZN7cutlass13device_kernelIN5flash19enable_sm80_to_sm89INS1_16FlashAttnBwdSm80INS1_25CollectiveMainloopBwdSm80ILi2ELi2EN4cute5tupleIJNS5_1CILi64EEENS7_ILi128EEES9_EEENS_6half_tEfNS_4arch4Sm80ELb0ELb0ELb1ELb0ELb1ELb0ELb0ELb0ELi2ELi2ELi2ELi2ELb0EEENS1_21CollectiveEpilogueBwdISA_SB_SD_Li256ELb0ELb0ELi4EEENS1_19SingleTileSchedulerILb0ELb0ELb0ELi128EEEEEEEEEvNT_6ParamsE)
        .other          _ZN7cutlass13device_kernelIN5flash19enable_sm80_to_sm89INS1_16FlashAttnBwdSm80INS1_25CollectiveMainloopBwdSm80ILi2ELi2EN4cute5tupleIJNS5_1CILi64EEENS7_ILi128EEES9_EEENS_6half_tEfNS_4arch4Sm80ELb0ELb0ELb1ELb0ELb1ELb0ELb0ELb0ELi2ELi2ELi2ELi2ELb0EEENS1_21CollectiveEpilogueBwdISA_SB_SD_Li256ELb0ELb0ELi4EEENS1_19SingleTileSchedulerILb0ELb0ELb0ELi128EEEEEEEEEvNT_6ParamsE,@"STO_CUDA_ENTRY STV_DEFAULT"
_ZN7cutlass13device_kernelIN5flash19enable_sm80_to_sm89INS1_16FlashAttnBwdSm80INS1_25CollectiveMainloopBwdSm80ILi2ELi2EN4cute5tupleIJNS5_1CILi64EEENS7_ILi128EEES9_EEENS_6half_tEfNS_4arch4Sm80ELb0ELb0ELb1ELb0ELb1ELb0ELb0ELb0ELi2ELi2ELi2ELi2ELb0EEENS1_21CollectiveEpilogueBwdISA_SB_SD_Li256ELb0ELb0ELi4EEENS1_19SingleTileSchedulerILb0ELb0ELb0ELi128EEEEEEEEEvNT_6ParamsE:
[----:B------:R-:W-:Y:S01]  /*0000*/  LDC R1, c[0x0][0x28] ;  /* 0x00000a00ff017b82 */ /* 0x000fe20000000800 */
[----:B------:R-:W-:Y:S05]  /*0010*/  EXIT ;  /* 0x000000000000794d */ /* 0x000fea0003800000 */
.L_x_37:
        /* <DEDUP_REMOVED lines=14> */
.L_x_123:


//--------------------- .text._ZN7cutlass13device_kernelIN5flash19enable_sm80_to_sm89INS1_16FlashAttnBwdSm80INS1_25CollectiveMainloopBwdSm80ILi2ELi2EN4cute5tupleIJNS5_1CILi64EEENS7_ILi128EEES9_EEENS_6half_tEfNS_4arch4Sm80ELb0ELb0ELb1ELb0ELb0ELb0ELb0ELb0ELi2ELi2ELi2ELi2ELb0EEENS1_24CollectiveEpilogueBwdGQAISA_fSD_Li256ELb0ELb0EEENS1_19SingleTileSchedulerILb0ELb0ELb0ELi128EEEEEEEEEvNT_6ParamsE --------------------------
	.section	.text._ZN7cutlass13device_kernelIN5flash19enable_sm80_to_sm89INS1_16FlashAttnBwdSm80INS1_25CollectiveMainloopBwdSm80ILi2ELi2EN4cute5tupleIJNS5_1CILi64EEENS7_ILi128EEES9_EEENS_6half_tEfNS_4arch4Sm80ELb0ELb0ELb1ELb0ELb0ELb0ELb0ELb0ELi2ELi2ELi2ELi2ELb0EEENS1_24CollectiveEpilogueBwdGQAISA_fSD_Li256ELb0ELb0EEENS1_19SingleTileSchedulerILb0ELb0ELb0ELi128EEEEEEEEEvNT_6ParamsE,"ax",@progbits
	.align	128
.text._ZN7cutlass13device_kernelIN5flash19enable_sm80_to_sm89INS1_16FlashAttnBwdSm80INS1_25CollectiveMainloopBwdSm80ILi2ELi2EN4cute5tupleIJNS5_1CILi64EEENS7_ILi128EEES9_EEENS_6half_tEfNS_4arch4Sm80ELb0ELb0ELb1ELb0ELb0ELb0ELb0ELb0ELi2ELi2ELi2ELi2ELb0EEENS1_24CollectiveEpilogueBwdGQAISA_fSD_Li256ELb0ELb0EEENS1_19SingleTileSchedulerILb0ELb0ELb0ELi128EEEEEEEEEvNT_6ParamsE:
        .type           _ZN7cutlass13device_kernelIN5flash19enable_sm80_to_sm89INS1_16FlashAttnBwdSm80INS1_25CollectiveMainloopBwdSm80ILi2ELi2EN4cute5tupleIJNS5_1CILi64EEENS7_ILi128EEES9_EEENS_6half_tEfNS_4arch4Sm80ELb0ELb0ELb1ELb0ELb0ELb0ELb0ELb0ELi2ELi2ELi2ELi2ELb0EEENS1_24CollectiveEpilogueBwdGQAISA_fSD_Li256ELb0ELb0EEENS1_19SingleTileSchedulerILb0ELb0ELb0ELi128EEEEEEEEEvNT_6ParamsE,@function
        .size           _ZN7cutlass13device_kernelIN5flash19enable_sm80_to_sm89INS1_16FlashAttnBwdSm80INS1_25CollectiveMainloopBwdSm80ILi2ELi2EN4cute5tupleIJNS5_1CILi64EEENS7_ILi128EEES9_EEENS_6half_tEfNS_4arch4Sm80ELb0ELb0ELb1ELb0ELb0ELb0ELb0ELb0ELi2ELi2ELi2ELi2ELb0EEENS1_24CollectiveEpilogueBwdGQAISA_fSD_Li256ELb0ELb0EEENS1_19SingleTileSchedulerILb0ELb0ELb0ELi128EEEEEEEEEvNT_6ParamsE,(.L_x_124 - _ZN7cutlass13device_kernelIN5flash19enable_sm80_to_sm89INS1_16FlashAttnBwdSm80INS1_25CollectiveMainloopBwdSm80ILi2ELi2EN4cute5tupleIJNS5_1CILi64EEENS7_ILi128EEES9_EEENS_6half_tEfNS_4arch4Sm80ELb0ELb0ELb1ELb0ELb0ELb0ELb0ELb0ELi2ELi2ELi2ELi2ELb0EEENS1_24CollectiveEpilogueBwdGQAISA_fSD_Li256ELb0ELb0EEENS1_19SingleTileSchedulerILb0ELb0ELb0ELi128EEEEEEEEEvNT_6ParamsE)
        .other          _ZN7cutlass13device_kernelIN5flash19enable_sm80_to_sm89INS1_16FlashAttnBwdSm80INS1_25CollectiveMainloopBwdSm80ILi2ELi2EN4cute5tupleIJNS5_1CILi64EEENS7_ILi128EEES9_EEENS_6half_tEfNS_4arch4Sm80ELb0ELb0ELb1ELb0ELb0ELb0ELb0ELb0ELi2ELi2ELi2ELi2ELb0EEENS1_24CollectiveEpilogueBwdGQAISA_fSD_Li256ELb0ELb0EEENS1_19SingleTileSchedulerILb0ELb0ELb0ELi128EEEEEEEEEvNT_6ParamsE,@"STO_CUDA_ENTRY STV_DEFAULT"
_ZN7cutlass13device_kernelIN5flash19enable_sm80_to_sm89INS1_16FlashAttnBwdSm80INS1_25CollectiveMainloopBwdSm80ILi2ELi2EN4cute5tupleIJNS5_1CILi64EEENS7_ILi128EEES9_EEENS_6half_tEfNS_4arch4Sm80ELb0ELb0ELb1ELb0ELb0ELb0ELb0ELb0ELi2ELi2ELi2ELi2ELb0EEENS1_24CollectiveEpilogueBwdGQAISA_fSD_Li256ELb0ELb0EEENS1_19SingleTileSchedulerILb0ELb0ELb0ELi128EEEEEEEEEvNT_6ParamsE:
[----:B------:R-:W-:Y:S01]  /*0000*/  LDC R1, c[0x0][0x28] ;  /* 0x00000a00ff017b82 */ /* 0x000fe20000000800 */
[----:B------:R-:W-:Y:S05]  /*0010*/  EXIT ;  /* 0x000000000000794d */ /* 0x000fea0003800000 */
.L_x_38:
        /* <DEDUP_REMOVED lines=14> */
.L_x_124:


//--------------------- .text._ZN7cutlass13device_kernelIN5flash19enable_sm80_to_sm89INS1_16FlashAttnBwdSm80INS1_25CollectiveMainloopBwdSm80ILi2ELi2EN4cute5tupleIJNS5_1CILi64EEENS7_ILi128EEES9_EEENS_6half_tEfNS_4arch4Sm80ELb0ELb0ELb1ELb0ELb1ELb0ELb0ELb0ELi2ELi2ELi2ELi2ELb0EEENS1_24CollectiveEpilogueBwdGQAISA_fSD_Li256ELb0ELb1EEENS1_19SingleTileSchedulerILb0ELb0ELb0ELi128EEEEEEEEEvNT_6ParamsE --------------------------
	.section	.text._ZN7cutlass13device_kernelIN5flash19enable_sm80_to_sm89INS1_16FlashAttnBwdSm80INS1_25CollectiveMainloopBwdSm80ILi2ELi2EN4cute5tupleIJNS5_1CILi64EEENS7_ILi128EEES9_EEENS_6half_tEfNS_4arch4Sm80ELb0ELb0ELb1ELb0ELb1ELb0ELb0ELb0ELi2ELi2ELi2ELi2ELb0EEENS1_24CollectiveEpilogueBwdGQAISA_fSD_Li256ELb0ELb1EEENS1_19SingleTileSchedulerILb0ELb0ELb0ELi128EEEEEEEEEvNT_6ParamsE,"ax",@progbits
	.align	128
.text._ZN7cutlass13device_kernelIN5flash19enable_sm80_to_sm89INS1_16FlashAttnBwdSm80INS1_25CollectiveMainloopBwdSm80ILi2ELi2EN4cute5tupleIJNS5_1CILi64EEENS7_ILi128EEES9_EEENS_6half_tEfNS_4arch4Sm80ELb0ELb0ELb1ELb0ELb1ELb0ELb0ELb0ELi2ELi2ELi2ELi2ELb0EEENS1_24CollectiveEpilogueBwdGQAISA_fSD_Li256ELb0ELb1EEENS1_19SingleTileSchedulerILb0ELb0ELb0ELi128EEEEEEEEEvNT_6ParamsE:
        .type           _ZN7cutlass13device_kernelIN5flash19enable_sm80_to_sm89INS1_16FlashAttnBwdSm80INS1_25CollectiveMainloopBwdSm80ILi2ELi2EN4cute5tupleIJNS5_1CILi64EEENS7_ILi128EEES9_EEENS_6half_tEfNS_4arch4Sm80ELb0ELb0ELb1ELb0ELb1ELb0ELb0ELb0ELi2ELi2ELi2ELi2ELb0EEENS1_24CollectiveEpilogueBwdGQAISA_fSD_Li256ELb0ELb1EEENS1_19SingleTileSchedulerILb0ELb0ELb0ELi128EEEEEEEEEvNT_6ParamsE,@function
        .size           _ZN7cutlass13device_kernelIN5flash19enable_sm80_to_sm89INS1_16FlashAttnBwdSm80INS1_25CollectiveMainloopBwdSm80ILi2ELi2EN4cute5tupleIJNS5_1CILi64EEENS7_ILi128EEES9_EEENS_6half_tEfNS_4arch4Sm80ELb0ELb0ELb1ELb0ELb1ELb0ELb0ELb0ELi2ELi2ELi2ELi2ELb0EEENS1_24CollectiveEpilogueBwdGQAISA_fSD_Li256ELb0ELb1EEENS1_19SingleTileSchedulerILb0ELb0ELb0ELi128EEEEEEEEEvNT_6ParamsE,(.L_x_125 - _ZN7cutlass13device_kernelIN5flash19enable_sm80_to_sm89INS1_16FlashAttnBwdSm80INS1_25CollectiveMainloopBwdSm80ILi2ELi2EN4cute5tupleIJNS5_1CILi64EEENS7_ILi128EEES9_EEENS_6half_tEfNS_4arch4Sm80ELb0ELb0ELb1ELb0ELb1ELb0ELb0ELb0ELi2ELi2ELi2ELi2ELb0EEENS1_24CollectiveEpilogueBwdGQAISA_fSD_Li256ELb0ELb1EEENS1_19SingleTileSchedulerILb0ELb0ELb0ELi128EEEEEEEEEvNT_6ParamsE)
        .other          _ZN7cutlass13device_kernelIN5flash19enable_sm80_to_sm89INS1_16FlashAttnBwdSm80INS1_25CollectiveMainloopBwdSm80ILi2ELi2EN4cute5tupleIJNS5_1CILi64EEENS7_ILi128EEES9_EEENS_6half_tEfNS_4arch4Sm80ELb0ELb0ELb1ELb0ELb1ELb0ELb0ELb0ELi2ELi2ELi2ELi2ELb0EEENS1_24CollectiveEpilogueBwdGQAISA_fSD_Li256ELb0ELb1EEENS1_19SingleTileSchedulerILb0ELb0ELb0ELi128EEEEEEEEEvNT_6ParamsE,@"STO_CUDA_ENTRY STV_DEFAULT"
_ZN7cutlass13device_kernelIN5flash19enable_sm80_to_sm89INS1_16FlashAttnBwdSm80INS1_25CollectiveMainloopBwdSm80ILi2ELi2EN4cute5tupleIJNS5_1CILi64EEENS7_ILi128EEES9_EEENS_6half_tEfNS_4arch4Sm80ELb0ELb0ELb1ELb0ELb1ELb0ELb0ELb0ELi2ELi2ELi2ELi2ELb0EEENS1_24CollectiveEpilogueBwdGQAISA_fSD_Li256ELb0ELb1EEENS1_19SingleTileSchedulerILb0ELb0ELb0ELi128EEEEEEEEEvNT_6ParamsE:
[----:B------:R-:W-:Y:S01]  /*0000*/  LDC R1, c[0x0][0x28] ;  /* 0x00000a00ff017b82 */ /* 0x000fe20000000800 */
[----:B------:R-:W-:Y:S05]  /*0010*/  EXIT ;  /* 0x000000000000794d */ /* 0x000fea0003800000 */
.L_x_39:
        /* <DEDUP_REMOVED lines=14> */
.L_x_125:


//--------------------- .text._ZN7cutlass13device_kernelIN5flash19enable_sm80_to_sm89INS1_16FlashAttnBwdSm80INS1_25CollectiveMainloopBwdSm80ILi2ELi2EN4cute5tupleIJNS5_1CILi64EEENS7_ILi128EEES9_EEENS_6half_tEfNS_4arch4Sm80ELb0ELb0ELb1ELb1ELb0ELb0ELb0ELb0ELi2ELi2ELi2ELi2ELb0EEENS1_21CollectiveEpilogueBwdISA_SB_SD_Li256ELb1ELb0ELi4EEENS1_19SingleTileSchedulerILb1ELb0ELb0ELi128EEEEEEEEEvNT_6ParamsE --------------------------
	.section	.text._ZN7cutlass13device_kernelIN5flash19enable_sm80_to_sm89INS1_16FlashAttnBwdSm80INS1_25CollectiveMainloopBwdSm80ILi2ELi2EN4cute5tupleIJNS5_1CILi64EEENS7_ILi128EEES9_EEENS_6half_tEfNS_4arch4Sm80ELb0ELb0ELb1ELb1ELb0ELb0ELb0ELb0ELi2ELi2ELi2ELi2ELb0EEENS1_21CollectiveEpilogueBwdISA_SB_SD_Li256ELb1ELb0ELi4EEENS1_19SingleTileSchedulerILb1ELb0ELb0ELi128EEEEEEEEEvNT_6ParamsE,"ax",@progbits
	.align	128
.text._ZN7cutlass13device_kernelIN5flash19enable_sm80_to_sm89INS1_16FlashAttnBwdSm80INS1_25CollectiveMainloopBwdSm80ILi2ELi2EN4cute5tupleIJNS5_1CILi64EEENS7_ILi128EEES9_EEENS_6half_tEfNS_4arch4Sm80ELb0ELb0ELb1ELb1ELb0ELb0ELb0ELb0ELi2ELi2ELi2ELi2ELb0EEENS1_21CollectiveEpilogueBwdISA_SB_SD_Li256ELb1ELb0ELi4EEENS1_19SingleTileSchedulerILb1ELb0ELb0ELi128EEEEEEEEEvNT_6ParamsE:
        .type           _ZN7cutlass13device_kernelIN5flash19enable_sm80_to_sm89INS1_16FlashAttnBwdSm80INS1_25CollectiveMainloopBwdSm80ILi2ELi2EN4cute5tupleIJNS5_1CILi64EEENS7_ILi128EEES9_EEENS_6half_tEfNS_4arch4Sm80ELb0ELb0ELb1ELb1ELb0ELb0ELb0ELb0ELi2ELi2ELi2ELi2ELb0EEENS1_21CollectiveEpilogueBwdISA_SB_SD_Li256ELb1ELb0ELi4EEENS1_19SingleTileSchedulerILb1ELb0ELb0ELi128EEEEEEEEEvNT_6ParamsE,@function
        .size           _ZN7cutlass13device_kernelIN5flash19enable_sm80_to_sm89INS1_16FlashAttnBwdSm80INS1_25CollectiveMainloopBwdSm80ILi2ELi2EN4cute5tupleIJNS5_1CILi64EEENS7_ILi128EEES9_EEENS_6half_tEfNS_4arch4Sm80ELb0ELb0ELb1ELb1ELb0ELb0ELb0ELb0ELi2ELi2ELi2ELi2ELb0EEENS1_21CollectiveEpilogueBwdISA_SB_SD_Li256ELb1ELb0ELi4EEENS1_19SingleTileSchedulerILb1ELb0ELb0ELi128EEEEEEEEEvNT_6ParamsE,(.L_x_126 - _ZN7cutlass13device_kernelIN5flash19enable_sm80_to_sm89INS1_16FlashAttnBwdSm80INS1_25CollectiveMainloopBwdSm80ILi2ELi2EN4cute5tupleIJNS5_1CILi64EEENS7_ILi128EEES9_EEENS_6half_tEfNS_4arch4Sm80ELb0ELb0ELb1ELb1ELb0ELb0ELb0ELb0ELi2ELi2ELi2ELi2ELb0EEENS1_21CollectiveEpilogueBwdISA_SB_SD_Li256ELb1ELb0ELi4EEENS1_19SingleTileSchedulerILb1ELb0ELb0ELi128EEEEEEEEEvNT_6ParamsE)
        .other          _ZN7cutlass13device_kernelIN5flash19enable_sm80_to_sm89INS1_16FlashAttnBwdSm80INS1_25CollectiveMainloopBwdSm80ILi2ELi2EN4cute5tupleIJNS5_1CILi64EEENS7_ILi128EEES9_EEENS_6half_tEfNS_4arch4Sm80ELb0ELb0ELb1ELb1ELb0ELb0ELb0ELb0ELi2ELi2ELi2ELi2ELb0EEENS1_21CollectiveEpilogueBwdISA_SB_SD_Li256ELb1ELb0ELi4EEENS1_19SingleTileSchedulerILb1ELb0ELb0ELi128EEEEEEEEEvNT_6ParamsE,@"STO_CUDA_ENTRY STV_DEFAULT"
_ZN7cutlass13device_kernelIN5flash19enable_sm80_to_sm89INS1_16FlashAttnBwdSm80INS1_25CollectiveMainloopBwdSm80ILi2ELi2EN4cute5tupleIJNS5_1CILi64EEENS7_ILi128EEES9_EEENS_6half_tEfNS_4arch4Sm80ELb0ELb0ELb1ELb1ELb0ELb0ELb0ELb0ELi2ELi2ELi2ELi2ELb0EEENS1_21CollectiveEpilogueBwdISA_SB_SD_Li256ELb1ELb0ELi4EEENS1_19SingleTileSchedulerILb1ELb0ELb0ELi128EEEEEEEEEvNT_6ParamsE:
[----:B------:R-:W-:Y:S01]  /*0000*/  LDC R1, c[0x0][0x28] ;  /* 0x00000a00ff017b82 */ /* 0x000fe20000000800 */
[----:B------:R-:W-:Y:S05]  /*0010*/  EXIT ;  /* 0x000000000000794d */ /* 0x000fea0003800000 */
.L_x_40:
        /* <DEDUP_REMOVED lines=14> */
.L_x_126:


//--------------------- .text._ZN7cutlass13device_kernelIN5flash19enable_sm80_to_sm89INS1_16FlashAttnBwdSm80INS1_25CollectiveMainloopBwdSm80ILi2ELi2EN4cute5tupleIJNS5_1CILi64EEENS7_ILi128EEES9_EEENS_6half_tEfNS_4arch4Sm80ELb0ELb0ELb1ELb1ELb1ELb0ELb0ELb0ELi2ELi2ELi2ELi2ELb0EEENS1_21CollectiveEpilogueBwdISA_SB_SD_Li256ELb1ELb0ELi4EEENS1_19SingleTileSchedulerILb1ELb0ELb0ELi128EEEEEEEEEvNT_6ParamsE --------------------------
	.section	.text._ZN7cutlass13device_kernelIN5flash19enable_sm80_to_sm89INS1_16FlashAttnBwdSm80INS1_25CollectiveMainloopBwdSm80ILi2ELi2EN4cute5tupleIJNS5_1CILi64EEENS7_ILi128EEES9_EEENS_6half_tEfNS_4arch4Sm80ELb0ELb0ELb1ELb1ELb1ELb0ELb0ELb0ELi2ELi2ELi2ELi2ELb0EEENS1_21CollectiveEpilogueBwdISA_SB_SD_Li256ELb1ELb0ELi4EEENS1_19SingleTileSchedulerILb1ELb0ELb0ELi128EEEEEEEEEvNT_6ParamsE,"ax",@progbits
	.align	128
.text._ZN7cutlass13device_kernelIN5flash19enable_sm80_to_sm89INS1_16FlashAttnBwdSm80INS1_25CollectiveMainloopBwdSm80ILi2ELi2EN4cute5tupleIJNS5_1CILi64EEENS7_ILi128EEES9_EEENS_6half_tEfNS_4arch4Sm80ELb0ELb0ELb1ELb1ELb1ELb0ELb0ELb0ELi2ELi2ELi2ELi2ELb0EEENS1_21CollectiveEpilogueBwdISA_SB_SD_Li256ELb1ELb0ELi4EEENS1_19SingleTileSchedulerILb1ELb0ELb0ELi128EEEEEEEEEvNT_6ParamsE:
        .type           _ZN7cutlass13device_kernelIN5flash19enable_sm80_to_sm89INS1_16FlashAttnBwdSm80INS1_25CollectiveMainloopBwdSm80ILi2ELi2EN4cute5tupleIJNS5_1CILi64EEENS7_ILi128EEES9_EEENS_6half_tEfNS_4arch4Sm80ELb0ELb0ELb1ELb1ELb1ELb0ELb0ELb0ELi2ELi2ELi2ELi2ELb0EEENS1_21CollectiveEpilogueBwdISA_SB_SD_Li256ELb1ELb0ELi4EEENS1_19SingleTileSchedulerILb1ELb0ELb0ELi128EEEEEEEEEvNT_6ParamsE,@function
        .size           _ZN7cutlass13device_kernelIN5flash19enable_sm80_to_sm89INS1_16FlashAttnBwdSm80INS1_25CollectiveMainloopBwdSm80ILi2ELi2EN4cute5tupleIJNS5_1CILi64EEENS7_ILi128EEES9_EEENS_6half_tEfNS_4arch4Sm80ELb0ELb0ELb1ELb1ELb1ELb0ELb0ELb0ELi2ELi2ELi2ELi2ELb0EEENS1_21CollectiveEpilogueBwdISA_SB_SD_Li256ELb1ELb0ELi4EEENS1_19SingleTileSchedulerILb1ELb0ELb0ELi128EEEEEEEEEvNT_6ParamsE,(.L_x_127 - _ZN7cutlass13device_kernelIN5flash19enable_sm80_to_sm89INS1_16FlashAttnBwdSm80INS1_25CollectiveMainloopBwdSm80ILi2ELi2EN4cute5tupleIJNS5_1CILi64EEENS7_ILi128EEES9_EEENS_6half_tEfNS_4arch4Sm80ELb0ELb0ELb1ELb1ELb1ELb0ELb0ELb0ELi2ELi2ELi2ELi2ELb0EEENS1_21CollectiveEpilogueBwdISA_SB_SD_Li256ELb1ELb0ELi4EEENS1_19SingleTileSchedulerILb1ELb0ELb0ELi128EEEEEEEEEvNT_6ParamsE)
        .other          _ZN7cutlass13device_kernelIN5flash19enable_sm80_to_sm89INS1_16FlashAttnBwdSm80INS1_25CollectiveMainloopBwdSm80ILi2ELi2EN4cute5tupleIJNS5_1CILi64EEENS7_ILi128EEES9_EEENS_6half_tEfNS_4arch4Sm80ELb0ELb0ELb1ELb1ELb1ELb0ELb0ELb0ELi2ELi2ELi2ELi2ELb0EEENS1_21CollectiveEpilogueBwdISA_SB_SD_Li256ELb1ELb0ELi4EEENS1_19SingleTileSchedulerILb1ELb0ELb0ELi128EEEEEEEEEvNT_6ParamsE,@"STO_CUDA_ENTRY STV_DEFAULT"
_ZN7cutlass13device_kernelIN5flash19enable_sm80_to_sm89INS1_16FlashAttnBwdSm80INS1_25CollectiveMainloopBwdSm80ILi2ELi2EN4cute5tupleIJNS5_1CILi64EEENS7_ILi128EEES9_EEENS_6half_tEfNS_4arch4Sm80ELb0ELb0ELb1ELb1ELb1ELb0ELb0ELb0ELi2ELi2ELi2ELi2ELb0EEENS1_21CollectiveEpilogueBwdISA_SB_SD_Li256ELb1ELb0ELi4EEENS1_19SingleTileSchedulerILb1ELb0ELb0ELi128EEEEEEEEEvNT_6ParamsE:
[----:B------:R-:W-:Y:S01]  /*0000*/  LDC R1, c[0x0][0x28] ;  /* 0x00000a00ff017b82 */ /* 0x000fe20000000800 */
[----:B------:R-:W-:Y:S05]  /*0010*/  EXIT ;  /* 0x000000000000794d */ /* 0x000fea0003800000 */
.L_x_41:
        /* <DEDUP_REMOVED lines=14> */
.L_x_127:


//--------------------- .text._ZN7cutlass13device_kernelIN5flash19enable_sm80_to_sm89INS1_16FlashAttnBwdSm80INS1_25CollectiveMainloopBwdSm80ILi2ELi2EN4cute5tupleIJNS5_1CILi64EEENS7_ILi128EEES9_EEENS_6half_tEfNS_4arch4Sm80ELb0ELb0ELb1ELb1ELb0ELb0ELb0ELb0ELi2ELi2ELi2ELi2ELb0EEENS1_24CollectiveEpilogueBwdGQAISA_fSD_Li256ELb1ELb0EEENS1_19SingleTileSchedulerILb1ELb0ELb0ELi128EEEEEEEEEvNT_6ParamsE --------------------------
	.section	.text._ZN7cutlass13device_kernelIN5flash19enable_sm80_to_sm89INS1_16FlashAttnBwdSm80INS1_25CollectiveMainloopBwdSm80ILi2ELi2EN4cute5tupleIJNS5_1CILi64EEENS7_ILi128EEES9_EEENS_6half_tEfNS_4arch4Sm80ELb0ELb0ELb1ELb1ELb0ELb0ELb0ELb0ELi2ELi2ELi2ELi2ELb0EEENS1_24CollectiveEpilogueBwdGQAISA_fSD_Li256ELb1ELb0EEENS1_19SingleTileSchedulerILb1ELb0ELb0ELi128EEEEEEEEEvNT_6ParamsE,"ax",@progbits
	.align	128
.text._ZN7cutlass13device_kernelIN5flash19enable_sm80_to_sm89INS1_16FlashAttnBwdSm80INS1_25CollectiveMainloopBwdSm80ILi2ELi2EN4cute5tupleIJNS5_1CILi64EEENS7_ILi128EEES9_EEENS_6half_tEfNS_4arch4Sm80ELb0ELb0ELb1ELb1ELb0ELb0ELb0ELb0ELi2ELi2ELi2ELi2ELb0EEENS1_24CollectiveEpilogueBwdGQAISA_fSD_Li256ELb1ELb0EEENS1_19SingleTileSchedulerILb1ELb0ELb0ELi128EEEEEEEEEvNT_6ParamsE:
        .type           _ZN7cutlass13device_kernelIN5flash19enable_sm80_to_sm89INS1_16FlashAttnBwdSm80INS1_25CollectiveMainloopBwdSm80ILi2ELi2EN4cute5tupleIJNS5_1CILi64EEENS7_ILi128EEES9_EEENS_6half_tEfNS_4arch4Sm80ELb0ELb0ELb1ELb1ELb0ELb0ELb0ELb0ELi2ELi2ELi2ELi2ELb0EEENS1_24CollectiveEpilogueBwdGQAISA_fSD_Li256ELb1ELb0EEENS1_19SingleTileSchedulerILb1ELb0ELb0ELi128EEEEEEEEEvNT_6ParamsE,@function
        .size           _ZN7cutlass13device_kernelIN5flash19enable_sm80_to_sm89INS1_16FlashAttnBwdSm80INS1_25CollectiveMainloopBwdSm80ILi2ELi2EN4cute5tupleIJNS5_1CILi64EEENS7_ILi128EEES9_EEENS_6half_tEfNS_4arch4Sm80ELb0ELb0ELb1ELb1ELb0ELb0ELb0ELb0ELi2ELi2ELi2ELi2ELb0EEENS1_24CollectiveEpilogueBwdGQAISA_fSD_Li256ELb1ELb0EEENS1_19SingleTileSchedulerILb1ELb0ELb0ELi128EEEEEEEEEvNT_6ParamsE,(.L_x_128 - _ZN7cutlass13device_kernelIN5flash19enable_sm80_to_sm89INS1_16FlashAttnBwdSm80INS1_25CollectiveMainloopBwdSm80ILi2ELi2EN4cute5tupleIJNS5_1CILi64EEENS7_ILi128EEES9_EEENS_6half_tEfNS_4arch4Sm80ELb0ELb0ELb1ELb1ELb0ELb0ELb0ELb0ELi2ELi2ELi2ELi2ELb0EEENS1_24CollectiveEpilogueBwdGQAISA_fSD_Li256ELb1ELb0EEENS1_19SingleTileSchedulerILb1ELb0ELb0ELi128EEEEEEEEEvNT_6ParamsE)
        .other          _ZN7cutlass13device_kernelIN5flash19enable_sm80_to_sm89INS1_16FlashAttnBwdSm80INS1_25CollectiveMainloopBwdSm80ILi2ELi2EN4cute5tupleIJNS5_1CILi64EEENS7_ILi128EEES9_EEENS_6half_tEfNS_4arch4Sm80ELb0ELb0ELb1ELb1ELb0ELb0ELb0ELb0ELi2ELi2ELi2ELi2ELb0EEENS1_24CollectiveEpilogueBwdGQAISA_fSD_Li256ELb1ELb0EEENS1_19SingleTileSchedulerILb1ELb0ELb0ELi128EEEEEEEEEvNT_6ParamsE,@"STO_CUDA_ENTRY STV_DEFAULT"
_ZN7cutlass13device_kernelIN5flash19enable_sm80_to_sm89INS1_16FlashAttnBwdSm80INS1_25CollectiveMainloopBwdSm80ILi2ELi2EN4cute5tupleIJNS5_1CILi64EEENS7_ILi128EEES9_EEENS_6half_tEfNS_4arch4Sm80ELb0ELb0ELb1ELb1ELb0ELb0ELb0ELb0ELi2ELi2ELi2ELi2ELb0EEENS1_24CollectiveEpilogueBwdGQAISA_fSD_Li256ELb1ELb0EEENS1_19SingleTileSchedulerILb1ELb0ELb0ELi128EEEEEEEEEvNT_6ParamsE:
[----:B------:R-:W-:Y:S01]  /*0000*/  LDC R1, c[0x0][0x28] ;  /* 0x00000a00ff017b82 */ /* 0x000fe20000000800 */
[----:B------:R-:W-:Y:S05]  /*0010*/  EXIT ;  /* 0x000000000000794d */ /* 0x000fea0003800000 */
.L_x_42:
        /* <DEDUP_REMOVED lines=14> */
.L_x_128:


//--------------------- .text._ZN7cutlass13device_kernelIN5flash19enable_sm80_to_sm89INS1_16FlashAttnBwdSm80INS1_25CollectiveMainloopBwdSm80ILi2ELi2EN4cute5tupleIJNS5_1CILi64EEENS7_ILi128EEES9_EEENS_6half_tEfNS_4arch4Sm80ELb0ELb0ELb1ELb1ELb1ELb0ELb0ELb0ELi2ELi2ELi2ELi2ELb0EEENS1_24CollectiveEpilogueBwdGQAISA_fSD_Li256ELb1ELb1EEENS1_19SingleTileSchedulerILb1ELb0ELb0ELi128EEEEEEEEEvNT_6ParamsE --------------------------
	.section	.text._ZN7cutlass13device_kernelIN5flash19enable_sm80_to_sm89INS1_16FlashAttnBwdSm80INS1_25CollectiveMainloopBwdSm80ILi2ELi2EN4cute5tupleIJNS5_1CILi64EEENS7_ILi128EEES9_EEENS_6half_tEfNS_4arch4Sm80ELb0ELb0ELb1ELb1ELb1ELb0ELb0ELb0ELi2ELi2ELi2ELi2ELb0EEENS1_24CollectiveEpilogueBwdGQAISA_fSD_Li256ELb1ELb1EEENS1_19SingleTileSchedulerILb1ELb0ELb0ELi128EEEEEEEEEvNT_6ParamsE,"ax",@progbits
	.align	128
.text._ZN7cutlass13device_kernelIN5flash19enable_sm80_to_sm89INS1_16FlashAttnBwdSm80INS1_25CollectiveMainloopBwdSm80ILi2ELi2EN4cute5tupleIJNS5_1CILi64EEENS7_ILi128EEES9_EEENS_6half_tEfNS_4arch4Sm80ELb0ELb0ELb1ELb1ELb1ELb0ELb0ELb0ELi2ELi2ELi2ELi2ELb0EEENS1_24CollectiveEpilogueBwdGQAISA_fSD_Li256ELb1ELb1EEENS1_19SingleTileSchedulerILb1ELb0ELb0ELi128EEEEEEEEEvNT_6ParamsE:
        .type           _ZN7cutlass13device_kernelIN5flash19enable_sm80_to_sm89INS1_16FlashAttnBwdSm80INS1_25CollectiveMainloopBwdSm80ILi2ELi2EN4cute5tupleIJNS5_1CILi64EEENS7_ILi128EEES9_EEENS_6half_tEfNS_4arch4Sm80ELb0ELb0ELb1ELb1ELb1ELb0ELb0ELb0ELi2ELi2ELi2ELi2ELb0EEENS1_24CollectiveEpilogueBwdGQAISA_fSD_Li256ELb1ELb1EEENS1_19SingleTileSchedulerILb1ELb0ELb0ELi128EEEEEEEEEvNT_6ParamsE,@function
        .size           _ZN7cutlass13device_kernelIN5flash19enable_sm80_to_sm89INS1_16FlashAttnBwdSm80INS1_25CollectiveMainloopBwdSm80ILi2ELi2EN4cute5tupleIJNS5_1CILi64EEENS7_ILi128EEES9_EEENS_6half_tEfNS_4arch4Sm80ELb0ELb0ELb1ELb1ELb1ELb0ELb0ELb0ELi2ELi2ELi2ELi2ELb0EEENS1_24CollectiveEpilogueBwdGQAISA_fSD_Li256ELb1ELb1EEENS1_19SingleTileSchedulerILb1ELb0ELb0ELi128EEEEEEEEEvNT_6ParamsE,(.L_x_129 - _ZN7cutlass13device_kernelIN5flash19enable_sm80_to_sm89INS1_16FlashAttnBwdSm80INS1_25CollectiveMainloopBwdSm80ILi2ELi2EN4cute5tupleIJNS5_1CILi64EEENS7_ILi128EEES9_EEENS_6half_tEfNS_4arch4Sm80ELb0ELb0ELb1ELb1ELb1ELb0ELb0ELb0ELi2ELi2ELi2ELi2ELb0EEENS1_24CollectiveEpilogueBwdGQAISA_fSD_Li256ELb1ELb1EEENS1_19SingleTileSchedulerILb1ELb0ELb0ELi128EEEEEEEEEvNT_6ParamsE)
        .other          _ZN7cutlass13device_kernelIN5flash19enable_sm80_to_sm89INS1_16FlashAttnBwdSm80INS1_25CollectiveMainloopBwdSm80ILi2ELi2EN4cute5tupleIJNS5_1CILi64EEENS7_ILi128EEES9_EEENS_6half_tEfNS_4arch4Sm80ELb0ELb0ELb1ELb1ELb1ELb0ELb0ELb0ELi2ELi2ELi2ELi2ELb0EEENS1_24CollectiveEpilogueBwdGQAISA_fSD_Li256ELb1ELb1EEENS1_19SingleTileSchedulerILb1ELb0ELb0ELi128EEEEEEEEEvNT_6ParamsE,@"STO_CUDA_ENTRY STV_DEFAULT"
_ZN7cutlass13device_kernelIN5flash19enable_sm80_to_sm89INS1_16FlashAttnBwdSm80INS1_25CollectiveMainloopBwdSm80ILi2ELi2EN4cute5tupleIJNS5_1CILi64EEENS7_ILi128EEES9_EEENS_6half_tEfNS_4arch4Sm80ELb0ELb0ELb1ELb1ELb1ELb0ELb0ELb0ELi2ELi2ELi2ELi2ELb0EEENS1_24CollectiveEpilogueBwdGQAISA_fSD_Li256ELb1ELb1EEENS1_19SingleTileSchedulerILb1ELb0ELb0ELi128EEEEEEEEEvNT_6ParamsE:
[----:B------:R-:W-:Y:S01]  /*0000*/  LDC R1, c[0x0][0x28] ;  /* 0x00000a00ff017b82 */ /* 0x000fe20000000800 */
[----:B------:R-:W-:Y:S05]  /*0010*/  EXIT ;  /* 0x000000000000794d */ /* 0x000fea0003800000 */
.L_x_43:
        /* <DEDUP_REMOVED lines=14> */
.L_x_129:


//--------------------- .text._ZN7cutlass13device_kernelIN5flash19enable_sm80_to_sm89INS1_16FlashAttnBwdSm80INS1_25CollectiveMainloopBwdSm80ILi2ELi2EN4cute5tupleIJNS5_1CILi64EEENS7_ILi128EEES9_EEENS_6half_tEfNS_4arch4Sm80ELb0ELb1ELb1ELb0ELb0ELb0ELb0ELb0ELi2ELi2ELi2ELi2ELb0EEENS1_21CollectiveEpilogueBwdISA_SB_SD_Li256ELb0ELb0ELi4EEENS1_19SingleTileSchedulerILb0ELb0ELb0ELi128EEEEEEEEEvNT_6ParamsE --------------------------
	.section	.text._ZN7cutlass13device_kernelIN5flash19enable_sm80_to_sm89INS1_16FlashAttnBwdSm80INS1_25CollectiveMainloopBwdSm80ILi2ELi2EN4cute5tupleIJNS5_1CILi64EEENS7_ILi128EEES9_EEENS_6half_tEfNS_4arch4Sm80ELb0ELb1ELb1ELb0ELb0ELb0ELb0ELb0ELi2ELi2ELi2ELi2ELb0EEENS1_21CollectiveEpilogueBwdISA_SB_SD_Li256ELb0ELb0ELi4EEENS1_19SingleTileSchedulerILb0ELb0ELb0ELi128EEEEEEEEEvNT_6ParamsE,"ax",@progbits
	.align	128
.text._ZN7cutlass13device_kernelIN5flash19enable_sm80_to_sm89INS1_16FlashAttnBwdSm80INS1_25CollectiveMainloopBwdSm80ILi2ELi2EN4cute5tupleIJNS5_1CILi64EEENS7_ILi128EEES9_EEENS_6half_tEfNS_4arch4Sm80ELb0ELb1ELb1ELb0ELb0ELb0ELb0ELb0ELi2ELi2ELi2ELi2ELb0EEENS1_21CollectiveEpilogueBwdISA_SB_SD_Li256ELb0ELb0ELi4EEENS1_19SingleTileSchedulerILb0ELb0ELb0ELi128EEEEEEEEEvNT_6ParamsE:
        .type           _ZN7cutlass13device_kernelIN5flash19enable_sm80_to_sm89INS1_16FlashAttnBwdSm80INS1_25CollectiveMainloopBwdSm80ILi2ELi2EN4cute5tupleIJNS5_1CILi64EEENS7_ILi128EEES9_EEENS_6half_tEfNS_4arch4Sm80ELb0ELb1ELb1ELb0ELb0ELb0ELb0ELb0ELi2ELi2ELi2ELi2ELb0EEENS1_21CollectiveEpilogueBwdISA_SB_SD_Li256ELb0ELb0ELi4EEENS1_19SingleTileSchedulerILb0ELb0ELb0ELi128EEEEEEEEEvNT_6ParamsE,@function
        .size           _ZN7cutlass13device_kernelIN5flash19enable_sm80_to_sm89INS1_16FlashAttnBwdSm80INS1_25CollectiveMainloopBwdSm80ILi2ELi2EN4cute5tupleIJNS5_1CILi64EEENS7_ILi128EEES9_EEENS_6half_tEfNS_4arch4Sm80ELb0ELb1ELb1ELb0ELb0ELb0ELb0ELb0ELi2ELi2ELi2ELi2ELb0EEENS1_21CollectiveEpilogueBwdISA_SB_SD_Li256ELb0ELb0ELi4EEENS1_19SingleTileSchedulerILb0ELb0ELb0ELi128EEEEEEEEEvNT_6ParamsE,(.L_x_130 - _ZN7cutlass13device_kernelIN5flash19enable_sm80_to_sm89INS1_16FlashAttnBwdSm80INS1_25CollectiveMainloopBwdSm80ILi2ELi2EN4cute5tupleIJNS5_1CILi64EEENS7_ILi128EEES9_EEENS_6half_tEfNS_4arch4Sm80ELb0ELb1ELb1ELb0ELb0ELb0ELb0ELb0ELi2ELi2ELi2ELi2ELb0EEENS1_21CollectiveEpilogueBwdISA_SB_SD_Li256ELb0ELb0ELi4EEENS1_19SingleTileSchedulerILb0ELb0ELb0ELi128EEEEEEEEEvNT_6ParamsE)
        .other          _ZN7cutlass13device_kernelIN5flash19enable_sm80_to_sm89INS1_16FlashAttnBwdSm80INS1_25CollectiveMainloopBwdSm80ILi2ELi2EN4cute5tupleIJNS5_1CILi64EEENS7_ILi128EEES9_EEENS_6half_tEfNS_4arch4Sm80ELb0ELb1ELb1ELb0ELb0ELb0ELb0ELb0ELi2ELi2ELi2ELi2ELb0EEENS1_21CollectiveEpilogueBwdISA_SB_SD_Li256ELb0ELb0ELi4EEENS1_19SingleTileSchedulerILb0ELb0ELb0ELi128EEEEEEEEEvNT_6ParamsE,@"STO_CUDA_ENTRY STV_DEFAULT"
_ZN7cutlass13device_kernelIN5flash19enable_sm80_to_sm89INS1_16FlashAttnBwdSm80INS1_25CollectiveMainloopBwdSm80ILi2ELi2EN4cute5tupleIJNS5_1CILi64EEENS7_ILi128EEES9_EEENS_6half_tEfNS_4arch4Sm80ELb0ELb1ELb1ELb0ELb0ELb0ELb0ELb0ELi2ELi2ELi2ELi2ELb0EEENS1_21CollectiveEpilogueBwdISA_SB_SD_Li256ELb0ELb0ELi4EEENS1_19SingleTileSchedulerILb0ELb0ELb0ELi128EEEEEEEEEvNT_6ParamsE:
[----:B------:R-:W-:Y:S01]  /*0000*/  LDC R1, c[0x0][0x28] ;  /* 0x00000a00ff017b82 */ /* 0x000fe20000000800 */
[----:B------:R-:W-:Y:S05]  /*0010*/  EXIT ;  /* 0x000000000000794d */ /* 0x000fea0003800000 */
.L_x_44:
        /* <DEDUP_REMOVED lines=14> */
.L_x_130:


//--------------------- .text._ZN7cutlass13device_kernelIN5flash19enable_sm80_to_sm89INS1_16FlashAttnBwdSm80INS1_25CollectiveMainloopBwdSm80ILi2ELi2EN4cute5tupleIJNS5_1CILi64EEENS7_ILi128EEES9_EEENS_6half_tEfNS_4arch4Sm80ELb0ELb1ELb1ELb0ELb1ELb0ELb0ELb0ELi2ELi2ELi2ELi2ELb0EEENS1_21CollectiveEpilogueBwdISA_SB_SD_Li256ELb0ELb0ELi4EEENS1_19SingleTileSchedulerILb0ELb0ELb0ELi128EEEEEEEEEvNT_6ParamsE --------------------------
	.section	.text._ZN7cutlass13device_kernelIN5flash19enable_sm80_to_sm89INS1_16FlashAttnBwdSm80INS1_25CollectiveMainloopBwdSm80ILi2ELi2EN4cute5tupleIJNS5_1CILi64EEENS7_ILi128EEES9_EEENS_6half_tEfNS_4arch4Sm80ELb0ELb1ELb1ELb0ELb1ELb0ELb0ELb0ELi2ELi2ELi2ELi2ELb0EEENS1_21CollectiveEpilogueBwdISA_SB_SD_Li256ELb0ELb0ELi4EEENS1_19SingleTileSchedulerILb0ELb0ELb0ELi128EEEEEEEEEvNT_6ParamsE,"ax",@progbits
	.align	128
.text._ZN7cutlass13device_kernelIN5flash19enable_sm80_to_sm89INS1_16FlashAttnBwdSm80INS1_25CollectiveMainloopBwdSm80ILi2ELi2EN4cute5tupleIJNS5_1CILi64EEENS7_ILi128EEES9_EEENS_6half_tEfNS_4arch4Sm80ELb0ELb1ELb1ELb0ELb1ELb0ELb0ELb0ELi2ELi2ELi2ELi2ELb0EEENS1_21CollectiveEpilogueBwdISA_SB_SD_Li256ELb0ELb0ELi4EEENS1_19SingleTileSchedulerILb0ELb0ELb0ELi128EEEEEEEEEvNT_6ParamsE:
        .type           _ZN7cutlass13device_kernelIN5flash19enable_sm80_to_sm89INS1_16FlashAttnBwdSm80INS1_25CollectiveMainloopBwdSm80ILi2ELi2EN4cute5tupleIJNS5_1CILi64EEENS7_ILi128EEES9_EEENS_6half_tEfNS_4arch4Sm80ELb0ELb1ELb1ELb0ELb1ELb0ELb0ELb0ELi2ELi2ELi2ELi2ELb0EEENS1_21CollectiveEpilogueBwdISA_SB_SD_Li256ELb0ELb0ELi4EEENS1_19SingleTileSchedulerILb0ELb0ELb0ELi128EEEEEEEEEvNT_6ParamsE,@function
        .size           _ZN7cutlass13device_kernelIN5flash19enable_sm80_to_sm89INS1_16FlashAttnBwdSm80INS1_25CollectiveMainloopBwdSm80ILi2ELi2EN4cute5tupleIJNS5_1CILi64EEENS7_ILi128EEES9_EEENS_6half_tEfNS_4arch4Sm80ELb0ELb1ELb1ELb0ELb1ELb0ELb0ELb0ELi2ELi2ELi2ELi2ELb0EEENS1_21CollectiveEpilogueBwdISA_SB_SD_Li256ELb0ELb0ELi4EEENS1_19SingleTileSchedulerILb0ELb0ELb0ELi128EEEEEEEEEvNT_6ParamsE,(.L_x_131 - _ZN7cutlass13device_kernelIN5flash19enable_sm80_to_sm89INS1_16FlashAttnBwdSm80INS1_25CollectiveMainloopBwdSm80ILi2ELi2EN4cute5tupleIJNS5_1CILi64EEENS7_ILi128EEES9_EEENS_6half_tEfNS_4arch4Sm80ELb0ELb1ELb1ELb0ELb1ELb0ELb0ELb0ELi2ELi2ELi2ELi2ELb0EEENS1_21CollectiveEpilogueBwdISA_SB_SD_Li256ELb0ELb0ELi4EEENS1_19SingleTileSchedulerILb0ELb0ELb0ELi128EEEEEEEEEvNT_6ParamsE)
        .other          _ZN7cutlass13device_kernelIN5flash19enable_sm80_to_sm89INS1_16FlashAttnBwdSm80INS1_25CollectiveMainloopBwdSm80ILi2ELi2EN4cute5tupleIJNS5_1CILi64EEENS7_ILi128EEES9_EEENS_6half_tEfNS_4arch4Sm80ELb0ELb1ELb1ELb0ELb1ELb0ELb0ELb0ELi2ELi2ELi2ELi2ELb0EEENS1_21CollectiveEpilogueBwdISA_SB_SD_Li256ELb0ELb0ELi4EEENS1_19SingleTileSchedulerILb0ELb0ELb0ELi128EEEEEEEEEvNT_6ParamsE,@"STO_CUDA_ENTRY STV_DEFAULT"
_ZN7cutlass13device_kernelIN5flash19enable_sm80_to_sm89INS1_16FlashAttnBwdSm80INS1_25CollectiveMainloopBwdSm80ILi2ELi2EN4cute5tupleIJNS5_1CILi64EEENS7_ILi128EEES9_EEENS_6half_tEfNS_4arch4Sm80ELb0ELb1ELb1ELb0ELb1ELb0ELb0ELb0ELi2ELi2ELi2ELi2ELb0EEENS1_21CollectiveEpilogueBwdISA_SB_SD_Li256ELb0ELb0ELi4EEENS1_19SingleTileSchedulerILb0ELb0ELb0ELi128EEEEEEEEEvNT_6ParamsE:
[----:B------:R-:W-:Y:S01]  /*0000*/  LDC R1, c[0x0][0x28] ;  /* 0x00000a00ff017b82 */ /* 0x000fe20000000800 */
[----:B------:R-:W-:Y:S05]  /*0010*/  EXIT ;  /* 0x000000000000794d */ /* 0x000fea0003800000 */
.L_x_45:
        /* <DEDUP_REMOVED lines=14> */
.L_x_131:


//--------------------- .text._ZN7cutlass13device_kernelIN5flash19enable_sm80_to_sm89INS1_16FlashAttnBwdSm80INS1_25CollectiveMainloopBwdSm80ILi2ELi2EN4cute5tupleIJNS5_1CILi64EEENS7_ILi128EEES9_EEENS_6half_tEfNS_4arch4Sm80ELb0ELb1ELb1ELb0ELb0ELb0ELb0ELb0ELi2ELi2ELi2ELi2ELb0EEENS1_24CollectiveEpilogueBwdGQAISA_fSD_Li256ELb0ELb0EEENS1_19SingleTileSchedulerILb0ELb0ELb0ELi128EEEEEEEEEvNT_6ParamsE --------------------------
	.section	.text._ZN7cutlass13device_kernelIN5flash19enable_sm80_to_sm89INS1_16FlashAttnBwdSm80INS1_25CollectiveMainloopBwdSm80ILi2ELi2EN4cute5tupleIJNS5_1CILi64EEENS7_ILi128EEES9_EEENS_6half_tEfNS_4arch4Sm80ELb0ELb1ELb1ELb0ELb0ELb0ELb0ELb0ELi2ELi2ELi2ELi2ELb0EEENS1_24CollectiveEpilogueBwdGQAISA_fSD_Li256ELb0ELb0EEENS1_19SingleTileSchedulerILb0ELb0ELb0ELi128EEEEEEEEEvNT_6ParamsE,"ax",@progbits
	.align	128
.text._ZN7cutlass13device_kernelIN5flash19enable_sm80_to_sm89INS1_16FlashAttnBwdSm80INS1_25CollectiveMainloopBwdSm80ILi2ELi2EN4cute5tupleIJNS5_1CILi64EEENS7_ILi128EEES9_EEENS_6half_tEfNS_4arch4Sm80ELb0ELb1ELb1ELb0ELb0ELb0ELb0ELb0ELi2ELi2ELi2ELi2ELb0EEENS1_24CollectiveEpilogueBwdGQAISA_fSD_Li256ELb0ELb0EEENS1_19SingleTileSchedulerILb0ELb0ELb0ELi128EEEEEEEEEvNT_6ParamsE:
        .type           _ZN7cutlass13device_kernelIN5flash19enable_sm80_to_sm89INS1_16FlashAttnBwdSm80INS1_25CollectiveMainloopBwdSm80ILi2ELi2EN4cute5tupleIJNS5_1CILi64EEENS7_ILi128EEES9_EEENS_6half_tEfNS_4arch4Sm80ELb0ELb1ELb1ELb0ELb0ELb0ELb0ELb0ELi2ELi2ELi2ELi2ELb0EEENS1_24CollectiveEpilogueBwdGQAISA_fSD_Li256ELb0ELb0EEENS1_19SingleTileSchedulerILb0ELb0ELb0ELi128EEEEEEEEEvNT_6ParamsE,@function
        .size           _ZN7cutlass13device_kernelIN5flash19enable_sm80_to_sm89INS1_16FlashAttnBwdSm80INS1_25CollectiveMainloopBwdSm80ILi2ELi2EN4cute5tupleIJNS5_1CILi64EEENS7_ILi128EEES9_EEENS_6half_tEfNS_4arch4Sm80ELb0ELb1ELb1ELb0ELb0ELb0ELb0ELb0ELi2ELi2ELi2ELi2ELb0EEENS1_24CollectiveEpilogueBwdGQAISA_fSD_Li256ELb0ELb0EEENS1_19SingleTileSchedulerILb0ELb0ELb0ELi128EEEEEEEEEvNT_6ParamsE,(.L_x_132 - _ZN7cutlass13device_kernelIN5flash19enable_sm80_to_sm89INS1_16FlashAttnBwdSm80INS1_25CollectiveMainloopBwdSm80ILi2ELi2EN4cute5tupleIJNS5_1CILi64EEENS7_ILi128EEES9_EEENS_6half_tEfNS_4arch4Sm80ELb0ELb1ELb1ELb0ELb0ELb0ELb0ELb0ELi2ELi2ELi2ELi2ELb0EEENS1_24CollectiveEpilogueBwdGQAISA_fSD_Li256ELb0ELb0EEENS1_19SingleTileSchedulerILb0ELb0ELb0ELi128EEEEEEEEEvNT_6ParamsE)
        .other          _ZN7cutlass13device_kernelIN5flash19enable_sm80_to_sm89INS1_16FlashAttnBwdSm80INS1_25CollectiveMainloopBwdSm80ILi2ELi2EN4cute5tupleIJNS5_1CILi64EEENS7_ILi128EEES9_EEENS_6half_tEfNS_4arch4Sm80ELb0ELb1ELb1ELb0ELb0ELb0ELb0ELb0ELi2ELi2ELi2ELi2ELb0EEENS1_24CollectiveEpilogueBwdGQAISA_fSD_Li256ELb0ELb0EEENS1_19SingleTileSchedulerILb0ELb0ELb0ELi128EEEEEEEEEvNT_6ParamsE,@"STO_CUDA_ENTRY STV_DEFAULT"
_ZN7cutlass13device_kernelIN5flash19enable_sm80_to_sm89INS1_16FlashAttnBwdSm80INS1_25CollectiveMainloopBwdSm80ILi2ELi2EN4cute5tupleIJNS5_1CILi64EEENS7_ILi128EEES9_EEENS_6half_tEfNS_4arch4Sm80ELb0ELb1ELb1ELb0ELb0ELb0ELb0ELb0ELi2ELi2ELi2ELi2ELb0EEENS1_24CollectiveEpilogueBwdGQAISA_fSD_Li256ELb0ELb0EEENS1_19SingleTileSchedulerILb0ELb0ELb0ELi128EEEEEEEEEvNT_6ParamsE:
[----:B------:R-:W-:Y:S01]  /*0000*/  LDC R1, c[0x0][0x28] ;  /* 0x00000a00ff017b82 */ /* 0x000fe20000000800 */
[----:B------:R-:W-:Y:S05]  /*0010*/  EXIT ;  /* 0x000000000000794d */ /* 0x000fea0003800000 */
.L_x_46:
        /* <DEDUP_REMOVED lines=14> */
.L_x_132:


//--------------------- .text._ZN7cutlass13device_kernelIN5flash19enable_sm80_to_sm89INS1_16FlashAttnBwdSm80INS1_25CollectiveMainloopBwdSm80ILi2ELi2EN4cute5tupleIJNS5_1CILi64EEENS7_ILi128EEES9_EEENS_6half_tEfNS_4arch4Sm80ELb0ELb1ELb1ELb0ELb1ELb0ELb0ELb0ELi2ELi2ELi2ELi2ELb0EEENS1_24CollectiveEpilogueBwdGQAISA_fSD_Li256ELb0ELb1EEENS1_19SingleTileSchedulerILb0ELb0ELb0ELi128EEEEEEEEEvNT_6ParamsE --------------------------
	.section	.text._ZN7cutlass13device_kernelIN5flash19enable_sm80_to_sm89INS1_16FlashAttnBwdSm80INS1_25CollectiveMainloopBwdSm80ILi2ELi2EN4cute5tupleIJNS5_1CILi64EEENS7_ILi128EEES9_EEENS_6half_tEfNS_4arch4Sm80ELb0ELb1ELb1ELb0ELb1ELb0ELb0ELb0ELi2ELi2ELi2ELi2ELb0EEENS1_24CollectiveEpilogueBwdGQAISA_fSD_Li256ELb0ELb1EEENS1_19SingleTileSchedulerILb0ELb0ELb0ELi128EEEEEEEEEvNT_6ParamsE,"ax",@progbits
	.align	128
.text._ZN7cutlass13device_kernelIN5flash19enable_sm80_to_sm89INS1_16FlashAttnBwdSm80INS1_25CollectiveMainloopBwdSm80ILi2ELi2EN4cute5tupleIJNS5_1CILi64EEENS7_ILi128EEES9_EEENS_6half_tEfNS_4arch4Sm80ELb0ELb1ELb1ELb0ELb1ELb0ELb0ELb0ELi2ELi2ELi2ELi2ELb0EEENS1_24CollectiveEpilogueBwdGQAISA_fSD_Li256ELb0ELb1EEENS1_19SingleTileSchedulerILb0ELb0ELb0ELi128EEEEEEEEEvNT_6ParamsE:
        .type           _ZN7cutlass13device_kernelIN5flash19enable_sm80_to_sm89INS1_16FlashAttnBwdSm80INS1_25CollectiveMainloopBwdSm80ILi2ELi2EN4cute5tupleIJNS5_1CILi64EEENS7_ILi128EEES9_EEENS_6half_tEfNS_4arch4Sm80ELb0ELb1ELb1ELb0ELb1ELb0ELb0ELb0ELi2ELi2ELi2ELi2ELb0EEENS1_24CollectiveEpilogueBwdGQAISA_fSD_Li256ELb0ELb1EEENS1_19SingleTileSchedulerILb0ELb0ELb0ELi128EEEEEEEEEvNT_6ParamsE,@function
        .size           _ZN7cutlass13device_kernelIN5flash19enable_sm80_to_sm89INS1_16FlashAttnBwdSm80INS1_25CollectiveMainloopBwdSm80ILi2ELi2EN4cute5tupleIJNS5_1CILi64EEENS7_ILi128EEES9_EEENS_6half_tEfNS_4arch4Sm80ELb0ELb1ELb1ELb0ELb1ELb0ELb0ELb0ELi2ELi2ELi2ELi2ELb0EEENS1_24CollectiveEpilogueBwdGQAISA_fSD_Li256ELb0ELb1EEENS1_19SingleTileSchedulerILb0ELb0ELb0ELi128EEEEEEEEEvNT_6ParamsE,(.L_x_133 - _ZN7cutlass13device_kernelIN5flash19enable_sm80_to_sm89INS1_16FlashAttnBwdSm80INS1_25CollectiveMainloopBwdSm80ILi2ELi2EN4cute5tupleIJNS5_1CILi64EEENS7_ILi128EEES9_EEENS_6half_tEfNS_4arch4Sm80ELb0ELb1ELb1ELb0ELb1ELb0ELb0ELb0ELi2ELi2ELi2ELi2ELb0EEENS1_24CollectiveEpilogueBwdGQAISA_fSD_Li256ELb0ELb1EEENS1_19SingleTileSchedulerILb0ELb0ELb0ELi128EEEEEEEEEvNT_6ParamsE)
        .other          _ZN7cutlass13device_kernelIN5flash19enable_sm80_to_sm89INS1_16FlashAttnBwdSm80INS1_25CollectiveMainloopBwdSm80ILi2ELi2EN4cute5tupleIJNS5_1CILi64EEENS7_ILi128EEES9_EEENS_6half_tEfNS_4arch4Sm80ELb0ELb1ELb1ELb0ELb1ELb0ELb0ELb0ELi2ELi2ELi2ELi2ELb0EEENS1_24CollectiveEpilogueBwdGQAISA_fSD_Li256ELb0ELb1EEENS1_19SingleTileSchedulerILb0ELb0ELb0ELi128EEEEEEEEEvNT_6ParamsE,@"STO_CUDA_ENTRY STV_DEFAULT"
_ZN7cutlass13device_kernelIN5flash19enable_sm80_to_sm89INS1_16FlashAttnBwdSm80INS1_25CollectiveMainloopBwdSm80ILi2ELi2EN4cute5tupleIJNS5_1CILi64EEENS7_ILi128EEES9_EEENS_6half_tEfNS_4arch4Sm80ELb0ELb1ELb1ELb0ELb1ELb0ELb0ELb0ELi2ELi2ELi2ELi2ELb0EEENS1_24CollectiveEpilogueBwdGQAISA_fSD_Li256ELb0ELb1EEENS1_19SingleTileSchedulerILb0ELb0ELb0ELi128EEEEEEEEEvNT_6ParamsE:
[----:B------:R-:W-:Y:S01]  /*0000*/  LDC R1, c[0x0][0x28] ;  /* 0x00000a00ff017b82 */ /* 0x000fe20000000800 */
[----:B------:R-:W-:Y:S05]  /*0010*/  EXIT ;  /* 0x000000000000794d */ /* 0x000fea0003800000 */
.L_x_47:
        /* <DEDUP_REMOVED lines=14> */
.L_x_133:


//--------------------- .text._ZN7cutlass13device_kernelIN5flash19enable_sm80_to_sm89INS1_16FlashAttnBwdSm80INS1_25CollectiveMainloopBwdSm80ILi2ELi2EN4cute5tupleIJNS5_1CILi64EEENS7_ILi128EEES9_EEENS_6half_tEfNS_4arch4Sm80ELb0ELb1ELb1ELb1ELb0ELb0ELb0ELb0ELi2ELi2ELi2ELi2ELb0EEENS1_21CollectiveEpilogueBwdISA_SB_SD_Li256ELb1ELb0ELi4EEENS1_19SingleTileSchedulerILb1ELb0ELb0ELi128EEEEEEEEEvNT_6ParamsE --------------------------
	.section	.text._ZN7cutlass13device_kernelIN5flash19enable_sm80_to_sm89INS1_16FlashAttnBwdSm80INS1_25CollectiveMainloopBwdSm80ILi2ELi2EN4cute5tupleIJNS5_1CILi64EEENS7_ILi128EEES9_EEENS_6half_tEfNS_4arch4Sm80ELb0ELb1ELb1ELb1ELb0ELb0ELb0ELb0ELi2ELi2ELi2ELi2ELb0EEENS1_21CollectiveEpilogueBwdISA_SB_SD_Li256ELb1ELb0ELi4EEENS1_19SingleTileSchedulerILb1ELb0ELb0ELi128EEEEEEEEEvNT_6ParamsE,"ax",@progbits
	.align	128
.text._ZN7cutlass13device_kernelIN5flash19enable_sm80_to_sm89INS1_16FlashAttnBwdSm80INS1_25CollectiveMainloopBwdSm80ILi2ELi2EN4cute5tupleIJNS5_1CILi64EEENS7_ILi128EEES9_EEENS_6half_tEfNS_4arch4Sm80ELb0ELb1ELb1ELb1ELb0ELb0ELb0ELb0ELi2ELi2ELi2ELi2ELb0EEENS1_21CollectiveEpilogueBwdISA_SB_SD_Li256ELb1ELb0ELi4EEENS1_19SingleTileSchedulerILb1ELb0ELb0ELi128EEEEEEEEEvNT_6ParamsE:
        .type           _ZN7cutlass13device_kernelIN5flash19enable_sm80_to_sm89INS1_16FlashAttnBwdSm80INS1_25CollectiveMainloopBwdSm80ILi2ELi2EN4cute5tupleIJNS5_1CILi64EEENS7_ILi128EEES9_EEENS_6half_tEfNS_4arch4Sm80ELb0ELb1ELb1ELb1ELb0ELb0ELb0ELb0ELi2ELi2ELi2ELi2ELb0EEENS1_21CollectiveEpilogueBwdISA_SB_SD_Li256ELb1ELb0ELi4EEENS1_19SingleTileSchedulerILb1ELb0ELb0ELi128EEEEEEEEEvNT_6ParamsE,@function
        .size           _ZN7cutlass13device_kernelIN5flash19enable_sm80_to_sm89INS1_16FlashAttnBwdSm80INS1_25CollectiveMainloopBwdSm80ILi2ELi2EN4cute5tupleIJNS5_1CILi64EEENS7_ILi128EEES9_EEENS_6half_tEfNS_4arch4Sm80ELb0ELb1ELb1ELb1ELb0ELb0ELb0ELb0ELi2ELi2ELi2ELi2ELb0EEENS1_21CollectiveEpilogueBwdISA_SB_SD_Li256ELb1ELb0ELi4EEENS1_19SingleTileSchedulerILb1ELb0ELb0ELi128EEEEEEEEEvNT_6ParamsE,(.L_x_134 - _ZN7cutlass13device_kernelIN5flash19enable_sm80_to_sm89INS1_16FlashAttnBwdSm80INS1_25CollectiveMainloopBwdSm80ILi2ELi2EN4cute5tupleIJNS5_1CILi64EEENS7_ILi128EEES9_EEENS_6half_tEfNS_4arch4Sm80ELb0ELb1ELb1ELb1ELb0ELb0ELb0ELb0ELi2ELi2ELi2ELi2ELb0EEENS1_21CollectiveEpilogueBwdISA_SB_SD_Li256ELb1ELb0ELi4EEENS1_19SingleTileSchedulerILb1ELb0ELb0ELi128EEEEEEEEEvNT_6ParamsE)
        .other          _ZN7cutlass13device_kernelIN5flash19enable_sm80_to_sm89INS1_16FlashAttnBwdSm80INS1_25CollectiveMainloopBwdSm80ILi2ELi2EN4cute5tupleIJNS5_1CILi64EEENS7_ILi128EEES9_EEENS_6half_tEfNS_4arch4Sm80ELb0ELb1ELb1ELb1ELb0ELb0ELb0ELb0ELi2ELi2ELi2ELi2ELb0EEENS1_21CollectiveEpilogueBwdISA_SB_SD_Li256ELb1ELb0ELi4EEENS1_19SingleTileSchedulerILb1ELb0ELb0ELi128EEEEEEEEEvNT_6ParamsE,@"STO_CUDA_ENTRY STV_DEFAULT"
_ZN7cutlass13device_kernelIN5flash19enable_sm80_to_sm89INS1_16FlashAttnBwdSm80INS1_25CollectiveMainloopBwdSm80ILi2ELi2EN4cute5tupleIJNS5_1CILi64EEENS7_ILi128EEES9_EEENS_6half_tEfNS_4arch4Sm80ELb0ELb1ELb1ELb1ELb0ELb0ELb0ELb0ELi2ELi2ELi2ELi2ELb0EEENS1_21CollectiveEpilogueBwdISA_SB_SD_Li256ELb1ELb0ELi4EEENS1_19SingleTileSchedulerILb1ELb0ELb0ELi128EEEEEEEEEvNT_6ParamsE:
[----:B------:R-:W-:Y:S01]  /*0000*/  LDC R1, c[0x0][0x28] ;  /* 0x00000a00ff017b82 */ /* 0x000fe20000000800 */
[----:B------:R-:W-:Y:S05]  /*0010*/  EXIT ;  /* 0x000000000000794d */ /* 0x000fea0003800000 */
.L_x_48:
        /* <DEDUP_REMOVED lines=14> */
.L_x_134:


//--------------------- .text._ZN7cutlass13device_kernelIN5flash19enable_sm80_to_sm89INS1_16FlashAttnBwdSm80INS1_25CollectiveMainloopBwdSm80ILi2ELi2EN4cute5tupleIJNS5_1CILi64EEENS7_ILi128EEES9_EEENS_6half_tEfNS_4arch4Sm80ELb0ELb1ELb1ELb1ELb1ELb0ELb0ELb0ELi2ELi2ELi2ELi2ELb0EEENS1_21CollectiveEpilogueBwdISA_SB_SD_Li256ELb1ELb0ELi4EEENS1_19SingleTileSchedulerILb1ELb0ELb0ELi128EEEEEEEEEvNT_6ParamsE --------------------------
	.section	.text._ZN7cutlass13device_kernelIN5flash19enable_sm80_to_sm89INS1_16FlashAttnBwdSm80INS1_25CollectiveMainloopBwdSm80ILi2ELi2EN4cute5tupleIJNS5_1CILi64EEENS7_ILi128EEES9_EEENS_6half_tEfNS_4arch4Sm80ELb0ELb1ELb1ELb1ELb1ELb0ELb0ELb0ELi2ELi2ELi2ELi2ELb0EEENS1_21CollectiveEpilogueBwdISA_SB_SD_Li256ELb1ELb0ELi4EEENS1_19SingleTileSchedulerILb1ELb0ELb0ELi128EEEEEEEEEvNT_6ParamsE,"ax",@progbits
	.align	128
.text._ZN7cutlass13device_kernelIN5flash19enable_sm80_to_sm89INS1_16FlashAttnBwdSm80INS1_25CollectiveMainloopBwdSm80ILi2ELi2EN4cute5tupleIJNS5_1CILi64EEENS7_ILi128EEES9_EEENS_6half_tEfNS_4arch4Sm80ELb0ELb1ELb1ELb1ELb1ELb0ELb0ELb0ELi2ELi2ELi2ELi2ELb0EEENS1_21CollectiveEpilogueBwdISA_SB_SD_Li256ELb1ELb0ELi4EEENS1_19SingleTileSchedulerILb1ELb0ELb0ELi128EEEEEEEEEvNT_6ParamsE:
        .type           _ZN7cutlass13device_kernelIN5flash19enable_sm80_to_sm89INS1_16FlashAttnBwdSm80INS1_25CollectiveMainloopBwdSm80ILi2ELi2EN4cute5tupleIJNS5_1CILi64EEENS7_ILi128EEES9_EEENS_6half_tEfNS_4arch4Sm80ELb0ELb1ELb1ELb1ELb1ELb0ELb0ELb0ELi2ELi2ELi2ELi2ELb0EEENS1_21CollectiveEpilogueBwdISA_SB_SD_Li256ELb1ELb0ELi4EEENS1_19SingleTileSchedulerILb1ELb0ELb0ELi128EEEEEEEEEvNT_6ParamsE,@function
        .size           _ZN7cutlass13device_kernelIN5flash19enable_sm80_to_sm89INS1_16FlashAttnBwdSm80INS1_25CollectiveMainloopBwdSm80ILi2ELi2EN4cute5tupleIJNS5_1CILi64EEENS7_ILi128EEES9_EEENS_6half_tEfNS_4arch4Sm80ELb0ELb1ELb1ELb1ELb1ELb0ELb0ELb0ELi2ELi2ELi2ELi2ELb0EEENS1_21CollectiveEpilogueBwdISA_SB_SD_Li256ELb1ELb0ELi4EEENS1_19SingleTileSchedulerILb1ELb0ELb0ELi128EEEEEEEEEvNT_6ParamsE,(.L_x_135 - _ZN7cutlass13device_kernelIN5flash19enable_sm80_to_sm89INS1_16FlashAttnBwdSm80INS1_25CollectiveMainloopBwdSm80ILi2ELi2EN4cute5tupleIJNS5_1CILi64EEENS7_ILi128EEES9_EEENS_6half_tEfNS_4arch4Sm80ELb0ELb1ELb1ELb1ELb1ELb0ELb0ELb0ELi2ELi2ELi2ELi2ELb0EEENS1_21CollectiveEpilogueBwdISA_SB_SD_Li256ELb1ELb0ELi4EEENS1_19SingleTileSchedulerILb1ELb0ELb0ELi128EEEEEEEEEvNT_6ParamsE)
        .other          _ZN7cutlass13device_kernelIN5flash19enable_sm80_to_sm89INS1_16FlashAttnBwdSm80INS1_25CollectiveMainloopBwdSm80ILi2ELi2EN4cute5tupleIJNS5_1CILi64EEENS7_ILi128EEES9_EEENS_6half_tEfNS_4arch4Sm80ELb0ELb1ELb1ELb1ELb1ELb0ELb0ELb0ELi2ELi2ELi2ELi2ELb0EEENS1_21CollectiveEpilogueBwdISA_SB_SD_Li256ELb1ELb0ELi4EEENS1_19SingleTileSchedulerILb1ELb0ELb0ELi128EEEEEEEEEvNT_6ParamsE,@"STO_CUDA_ENTRY STV_DEFAULT"
_ZN7cutlass13device_kernelIN5flash19enable_sm80_to_sm89INS1_16FlashAttnBwdSm80INS1_25CollectiveMainloopBwdSm80ILi2ELi2EN4cute5tupleIJNS5_1CILi64EEENS7_ILi128EEES9_EEENS_6half_tEfNS_4arch4Sm80ELb0ELb1ELb1ELb1ELb1ELb0ELb0ELb0ELi2ELi2ELi2ELi2ELb0EEENS1_21CollectiveEpilogueBwdISA_SB_SD_Li256ELb1ELb0ELi4EEENS1_19SingleTileSchedulerILb1ELb0ELb0ELi128EEEEEEEEEvNT_6ParamsE:
[----:B------:R-:W-:Y:S01]  /*0000*/  LDC R1, c[0x0][0x28] ;  /* 0x00000a00ff017b82 */ /* 0x000fe20000000800 */
[----:B------:R-:W-:Y:S05]  /*0010*/  EXIT ;  /* 0x000000000000794d */ /* 0x000fea0003800000 */
.L_x_49:
        /* <DEDUP_REMOVED lines=14> */
.L_x_135:


//--------------------- .text._ZN7cutlass13device_kernelIN5flash19enable_sm80_to_sm89INS1_16FlashAttnBwdSm80INS1_25CollectiveMainloopBwdSm80ILi2ELi2EN4cute5tupleIJNS5_1CILi64EEENS7_ILi128EEES9_EEENS_6half_tEfNS_4arch4Sm80ELb0ELb1ELb1ELb1ELb0ELb0ELb0ELb0ELi2ELi2ELi2ELi2ELb0EEENS1_24CollectiveEpilogueBwdGQAISA_fSD_Li256ELb1ELb0EEENS1_19SingleTileSchedulerILb1ELb0ELb0ELi128EEEEEEEEEvNT_6ParamsE --------------------------
	.section	.text._ZN7cutlass13device_kernelIN5flash19enable_sm80_to_sm89INS1_16FlashAttnBwdSm80INS1_25CollectiveMainloopBwdSm80ILi2ELi2EN4cute5tupleIJNS5_1CILi64EEENS7_ILi128EEES9_EEENS_6half_tEfNS_4arch4Sm80ELb0ELb1ELb1ELb1ELb0ELb0ELb0ELb0ELi2ELi2ELi2ELi2ELb0EEENS1_24CollectiveEpilogueBwdGQAISA_fSD_Li256ELb1ELb0EEENS1_19SingleTileSchedulerILb1ELb0ELb0ELi128EEEEEEEEEvNT_6ParamsE,"ax",@progbits
	.align	128
.text._ZN7cutlass13device_kernelIN5flash19enable_sm80_to_sm89INS1_16FlashAttnBwdSm80INS1_25CollectiveMainloopBwdSm80ILi2ELi2EN4cute5tupleIJNS5_1CILi64EEENS7_ILi128EEES9_EEENS_6half_tEfNS_4arch4Sm80ELb0ELb1ELb1ELb1ELb0ELb0ELb0ELb0ELi2ELi2ELi2ELi2ELb0EEENS1_24CollectiveEpilogueBwdGQAISA_fSD_Li256ELb1ELb0EEENS1_19SingleTileSchedulerILb1ELb0ELb0ELi128EEEEEEEEEvNT_6ParamsE:
        .type           _ZN7cutlass13device_kernelIN5flash19enable_sm80_to_sm89INS1_16FlashAttnBwdSm80INS1_25CollectiveMainloopBwdSm80ILi2ELi2EN4cute5tupleIJNS5_1CILi64EEENS7_ILi128EEES9_EEENS_6half_tEfNS_4arch4Sm80ELb0ELb1ELb1ELb1ELb0ELb0ELb0ELb0ELi2ELi2ELi2ELi2ELb0EEENS1_24CollectiveEpilogueBwdGQAISA_fSD_Li256ELb1ELb0EEENS1_19SingleTileSchedulerILb1ELb0ELb0ELi128EEEEEEEEEvNT_6ParamsE,@function
        .size           _ZN7cutlass13device_kernelIN5flash19enable_sm80_to_sm89INS1_16FlashAttnBwdSm80INS1_25CollectiveMainloopBwdSm80ILi2ELi2EN4cute5tupleIJNS5_1CILi64EEENS7_ILi128EEES9_EEENS_6half_tEfNS_4arch4Sm80ELb0ELb1ELb1ELb1ELb0ELb0ELb0ELb0ELi2ELi2ELi2ELi2ELb0EEENS1_24CollectiveEpilogueBwdGQAISA_fSD_Li256ELb1ELb0EEENS1_19SingleTileSchedulerILb1ELb0ELb0ELi128EEEEEEEEEvNT_6ParamsE,(.L_x_136 - _ZN7cutlass13device_kernelIN5flash19enable_sm80_to_sm89INS1_16FlashAttnBwdSm80INS1_25CollectiveMainloopBwdSm80ILi2ELi2EN4cute5tupleIJNS5_1CILi64EEENS7_ILi128EEES9_EEENS_6half_tEfNS_4arch4Sm80ELb0ELb1ELb1ELb1ELb0ELb0ELb0ELb0ELi2ELi2ELi2ELi2ELb0EEENS1_24CollectiveEpilogueBwdGQAISA_fSD_Li256ELb1ELb0EEENS1_19SingleTileSchedulerILb1ELb0ELb0ELi128EEEEEEEEEvNT_6ParamsE)
        .other          _ZN7cutlass13device_kernelIN5flash19enable_sm80_to_sm89INS1_16FlashAttnBwdSm80INS1_25CollectiveMainloopBwdSm80ILi2ELi2EN4cute5tupleIJNS5_1CILi64EEENS7_ILi128EEES9_EEENS_6half_tEfNS_4arch4Sm80ELb0ELb1ELb1ELb1ELb0ELb0ELb0ELb0ELi2ELi2ELi2ELi2ELb0EEENS1_24CollectiveEpilogueBwdGQAISA_fSD_Li256ELb1ELb0EEENS1_19SingleTileSchedulerILb1ELb0ELb0ELi128EEEEEEEEEvNT_6ParamsE,@"STO_CUDA_ENTRY STV_DEFAULT"
_ZN7cutlass13device_kernelIN5flash19enable_sm80_to_sm89INS1_16FlashAttnBwdSm80INS1_25CollectiveMainloopBwdSm80ILi2ELi2EN4cute5tupleIJNS5_1CILi64EEENS7_ILi128EEES9_EEENS_6half_tEfNS_4arch4Sm80ELb0ELb1ELb1ELb1ELb0ELb0ELb0ELb0ELi2ELi2ELi2ELi2ELb0EEENS1_24CollectiveEpilogueBwdGQAISA_fSD_Li256ELb1ELb0EEENS1_19SingleTileSchedulerILb1ELb0ELb0ELi128EEEEEEEEEvNT_6ParamsE:
[----:B------:R-:W-:Y:S01]  /*0000*/  LDC R1, c[0x0][0x28] ;  /* 0x00000a00ff017b82 */ /* 0x000fe20000000800 */
[----:B------:R-:W-:Y:S05]  /*0010*/  EXIT ;  /* 0x000000000000794d */ /* 0x000fea0003800000 */
.L_x_50:
        /* <DEDUP_REMOVED lines=14> */
.L_x_136:


//--------------------- .text._ZN7cutlass13device_kernelIN5flash19enable_sm80_to_sm89INS1_16FlashAttnBwdSm80INS1_25CollectiveMainloopBwdSm80ILi2ELi2EN4cute5tupleIJNS5_1CILi64EEENS7_ILi128EEES9_EEENS_6half_tEfNS_4arch4Sm80ELb0ELb1ELb1ELb1ELb1ELb0ELb0ELb0ELi2ELi2ELi2ELi2ELb0EEENS1_24CollectiveEpilogueBwdGQAISA_fSD_Li256ELb1ELb1EEENS1_19SingleTileSchedulerILb1ELb0ELb0ELi128EEEEEEEEEvNT_6ParamsE --------------------------
	.section	.text._ZN7cutlass13device_kernelIN5flash19enable_sm80_to_sm89INS1_16FlashAttnBwdSm80INS1_25CollectiveMainloopBwdSm80ILi2ELi2EN4cute5tupleIJNS5_1CILi64EEENS7_ILi128EEES9_EEENS_6half_tEfNS_4arch4Sm80ELb0ELb1ELb1ELb1ELb1ELb0ELb0ELb0ELi2ELi2ELi2ELi2ELb0EEENS1_24CollectiveEpilogueBwdGQAISA_fSD_Li256ELb1ELb1EEENS1_19SingleTileSchedulerILb1ELb0ELb0ELi128EEEEEEEEEvNT_6ParamsE,"ax",@progbits
	.align	128
.text._ZN7cutlass13device_kernelIN5flash19enable_sm80_to_sm89INS1_16FlashAttnBwdSm80INS1_25CollectiveMainloopBwdSm80ILi2ELi2EN4cute5tupleIJNS5_1CILi64EEENS7_ILi128EEES9_EEENS_6half_tEfNS_4arch4Sm80ELb0ELb1ELb1ELb1ELb1ELb0ELb0ELb0ELi2ELi2ELi2ELi2ELb0EEENS1_24CollectiveEpilogueBwdGQAISA_fSD_Li256ELb1ELb1EEENS1_19SingleTileSchedulerILb1ELb0ELb0ELi128EEEEEEEEEvNT_6ParamsE:
        .type           _ZN7cutlass13device_kernelIN5flash19enable_sm80_to_sm89INS1_16FlashAttnBwdSm80INS1_25CollectiveMainloopBwdSm80ILi2ELi2EN4cute5tupleIJNS5_1CILi64EEENS7_ILi128EEES9_EEENS_6half_tEfNS_4arch4Sm80ELb0ELb1ELb1ELb1ELb1ELb0ELb0ELb0ELi2ELi2ELi2ELi2ELb0EEENS1_24CollectiveEpilogueBwdGQAISA_fSD_Li256ELb1ELb1EEENS1_19SingleTileSchedulerILb1ELb0ELb0ELi128EEEEEEEEEvNT_6ParamsE,@function
        .size           _ZN7cutlass13device_kernelIN5flash19enable_sm80_to_sm89INS1_16FlashAttnBwdSm80INS1_25CollectiveMainloopBwdSm80ILi2ELi2EN4cute5tupleIJNS5_1CILi64EEENS7_ILi128EEES9_EEENS_6half_tEfNS_4arch4Sm80ELb0ELb1ELb1ELb1ELb1ELb0ELb0ELb0ELi2ELi2ELi2ELi2ELb0EEENS1_24CollectiveEpilogueBwdGQAISA_fSD_Li256ELb1ELb1EEENS1_19SingleTileSchedulerILb1ELb0ELb0ELi128EEEEEEEEEvNT_6ParamsE,(.L_x_137 - _ZN7cutlass13device_kernelIN5flash19enable_sm80_to_sm89INS1_16FlashAttnBwdSm80INS1_25CollectiveMainloopBwdSm80ILi2ELi2EN4cute5tupleIJNS5_1CILi64EEENS7_ILi128EEES9_EEENS_6half_tEfNS_4arch4Sm80ELb0ELb1ELb1ELb1ELb1ELb0ELb0ELb0ELi2ELi2ELi2ELi2ELb0EEENS1_24CollectiveEpilogueBwdGQAISA_fSD_Li256ELb1ELb1EEENS1_19SingleTileSchedulerILb1ELb0ELb0ELi128EEEEEEEEEvNT_6ParamsE)
        .other          _ZN7cutlass13device_kernelIN5flash19enable_sm80_to_sm89INS1_16FlashAttnBwdSm80INS1_25CollectiveMainloopBwdSm80ILi2ELi2EN4cute5tupleIJNS5_1CILi64EEENS7_ILi128EEES9_EEENS_6half_tEfNS_4arch4Sm80ELb0ELb1ELb1ELb1ELb1ELb0ELb0ELb0ELi2ELi2ELi2ELi2ELb0EEENS1_24CollectiveEpilogueBwdGQAISA_fSD_Li256ELb1ELb1EEENS1_19SingleTileSchedulerILb1ELb0ELb0ELi128EEEEEEEEEvNT_6ParamsE,@"STO_CUDA_ENTRY STV_DEFAULT"
_ZN7cutlass13device_kernelIN5flash19enable_sm80_to_sm89INS1_16FlashAttnBwdSm80INS1_25CollectiveMainloopBwdSm80ILi2ELi2EN4cute5tupleIJNS5_1CILi64EEENS7_ILi128EEES9_EEENS_6half_tEfNS_4arch4Sm80ELb0ELb1ELb1ELb1ELb1ELb0ELb0ELb0ELi2ELi2ELi2ELi2ELb0EEENS1_24CollectiveEpilogueBwdGQAISA_fSD_Li256ELb1ELb1EEENS1_19SingleTileSchedulerILb1ELb0ELb0ELi128EEEEEEEEEvNT_6ParamsE:
[----:B------:R-:W-:Y:S01]  /*0000*/  LDC R1, c[0x0][0x28] ;  /* 0x00000a00ff017b82 */ /* 0x000fe20000000800 */
[----:B------:R-:W-:Y:S05]  /*0010*/  EXIT ;  /* 0x000000000000794d */ /* 0x000fea0003800000 */
.L_x_51:
        /* <DEDUP_REMOVED lines=14> */
.L_x_137:


//--------------------- .text._ZN7cutlass13device_kernelIN5flash19enable_sm80_to_sm89INS1_16FlashAttnBwdSm80INS1_25CollectiveMainloopBwdSm80ILi2ELi2EN4cute5tupleIJNS5_1CILi64EEENS7_ILi128EEES9_EEENS_6half_tEfNS_4arch4Sm80ELb1ELb0ELb1ELb0ELb0ELb0ELb0ELb0ELi2ELi2ELi2ELi2ELb0EEENS1_21CollectiveEpilogueBwdISA_SB_SD_Li256ELb0ELb0ELi4EEENS1_25SingleTileBwdLPTSchedulerILb0ELi128ELb0EEEEEEEEEvNT_6ParamsE --------------------------
	.section	.text._ZN7cutlass13device_kernelIN5flash19enable_sm80_to_sm89INS1_16FlashAttnBwdSm80INS1_25CollectiveMainloopBwdSm80ILi2ELi2EN4cute5tupleIJNS5_1CILi64EEENS7_ILi128EEES9_EEENS_6half_tEfNS_4arch4Sm80ELb1ELb0ELb1ELb0ELb0ELb0ELb0ELb0ELi2ELi2ELi2ELi2ELb0EEENS1_21CollectiveEpilogueBwdISA_SB_SD_Li256ELb0ELb0ELi4EEENS1_25SingleTileBwdLPTSchedulerILb0ELi128ELb0EEEEEEEEEvNT_6ParamsE,"ax",@progbits
	.align	128
.text._ZN7cutlass13device_kernelIN5flash19enable_sm80_to_sm89INS1_16FlashAttnBwdSm80INS1_25CollectiveMainloopBwdSm80ILi2ELi2EN4cute5tupleIJNS5_1CILi64EEENS7_ILi128EEES9_EEENS_6half_tEfNS_4arch4Sm80ELb1ELb0ELb1ELb0ELb0ELb0ELb0ELb0ELi2ELi2ELi2ELi2ELb0EEENS1_21CollectiveEpilogueBwdISA_SB_SD_Li256ELb0ELb0ELi4EEENS1_25SingleTileBwdLPTSchedulerILb0ELi128ELb0EEEEEEEEEvNT_6ParamsE:
        .type           _ZN7cutlass13device_kernelIN5flash19enable_sm80_to_sm89INS1_16FlashAttnBwdSm80INS1_25CollectiveMainloopBwdSm80ILi2ELi2EN4cute5tupleIJNS5_1CILi64EEENS7_ILi128EEES9_EEENS_6half_tEfNS_4arch4Sm80ELb1ELb0ELb1ELb0ELb0ELb0ELb0ELb0ELi2ELi2ELi2ELi2ELb0EEENS1_21CollectiveEpilogueBwdISA_SB_SD_Li256ELb0ELb0ELi4EEENS1_25SingleTileBwdLPTSchedulerILb0ELi128ELb0EEEEEEEEEvNT_6ParamsE,@function
        .size           _ZN7cutlass13device_kernelIN5flash19enable_sm80_to_sm89INS1_16FlashAttnBwdSm80INS1_25CollectiveMainloopBwdSm80ILi2ELi2EN4cute5tupleIJNS5_1CILi64EEENS7_ILi128EEES9_EEENS_6half_tEfNS_4arch4Sm80ELb1ELb0ELb1ELb0ELb0ELb0ELb0ELb0ELi2ELi2ELi2ELi2ELb0EEENS1_21CollectiveEpilogueBwdISA_SB_SD_Li256ELb0ELb0ELi4EEENS1_25SingleTileBwdLPTSchedulerILb0ELi128ELb0EEEEEEEEEvNT_6ParamsE,(.L_x_138 - _ZN7cutlass13device_kernelIN5flash19enable_sm80_to_sm89INS1_16FlashAttnBwdSm80INS1_25CollectiveMainloopBwdSm80ILi2ELi2EN4cute5tupleIJNS5_1CILi64EEENS7_ILi128EEES9_EEENS_6half_tEfNS_4arch4Sm80ELb1ELb0ELb1ELb0ELb0ELb0ELb0ELb0ELi2ELi2ELi2ELi2ELb0EEENS1_21CollectiveEpilogueBwdISA_SB_SD_Li256ELb0ELb0ELi4EEENS1_25SingleTileBwdLPTSchedulerILb0ELi128ELb0EEEEEEEEEvNT_6ParamsE)
        .other          _ZN7cutlass13device_kernelIN5flash19enable_sm80_to_sm89INS1_16FlashAttnBwdSm80INS1_25CollectiveMainloopBwdSm80ILi2ELi2EN4cute5tupleIJNS5_1CILi64EEENS7_ILi128EEES9_EEENS_6half_tEfNS_4arch4Sm80ELb1ELb0ELb1ELb0ELb0ELb0ELb0ELb0ELi2ELi2ELi2ELi2ELb0EEENS1_21CollectiveEpilogueBwdISA_SB_SD_Li256ELb0ELb0ELi4EEENS1_25SingleTileBwdLPTSchedulerILb0ELi128ELb0EEEEEEEEEvNT_6ParamsE,@"STO_CUDA_ENTRY STV_DEFAULT"
_ZN7cutlass13device_kernelIN5flash19enable_sm80_to_sm89INS1_16FlashAttnBwdSm80INS1_25CollectiveMainloopBwdSm80ILi2ELi2EN4cute5tupleIJNS5_1CILi64EEENS7_ILi128EEES9_EEENS_6half_tEfNS_4arch4Sm80ELb1ELb0ELb1ELb0ELb0ELb0ELb0ELb0ELi2ELi2ELi2ELi2ELb0EEENS1_21CollectiveEpilogueBwdISA_SB_SD_Li256ELb0ELb0ELi4EEENS1_25SingleTileBwdLPTSchedulerILb0ELi128ELb0EEEEEEEEEvNT_6ParamsE:
[----:B------:R-:W-:Y:S01]  /*0000*/  LDC R1, c[0x0][0x28] ;  /* 0x00000a00ff017b82 */ /* 0x000fe20000000800 */
[----:B------:R-:W-:Y:S05]  /*0010*/  EXIT ;  /* 0x000000000000794d */ /* 0x000fea0003800000 */
.L_x_52:
        /* <DEDUP_REMOVED lines=14> */
.L_x_138:


//--------------------- .text._ZN7cutlass13device_kernelIN5flash19enable_sm80_to_sm89INS1_16FlashAttnBwdSm80INS1_25CollectiveMainloopBwdSm80ILi2ELi2EN4cute5tupleIJNS5_1CILi64EEENS7_ILi128EEES9_EEENS_6half_tEfNS_4arch4Sm80ELb1ELb0ELb1ELb0ELb1ELb0ELb0ELb0ELi2ELi2ELi2ELi2ELb0EEENS1_21CollectiveEpilogueBwdISA_SB_SD_Li256ELb0ELb0ELi4EEENS1_25SingleTileBwdLPTSchedulerILb0ELi128ELb1EEEEEEEEEvNT_6ParamsE --------------------------
	.section	.text._ZN7cutlass13device_kernelIN5flash19enable_sm80_to_sm89INS1_16FlashAttnBwdSm80INS1_25CollectiveMainloopBwdSm80ILi2ELi2EN4cute5tupleIJNS5_1CILi64EEENS7_ILi128EEES9_EEENS_6half_tEfNS_4arch4Sm80ELb1ELb0ELb1ELb0ELb1ELb0ELb0ELb0ELi2ELi2ELi2ELi2ELb0EEENS1_21CollectiveEpilogueBwdISA_SB_SD_Li256ELb0ELb0ELi4EEENS1_25SingleTileBwdLPTSchedulerILb0ELi128ELb1EEEEEEEEEvNT_6ParamsE,"ax",@progbits
	.align	128
.text._ZN7cutlass13device_kernelIN5flash19enable_sm80_to_sm89INS1_16FlashAttnBwdSm80INS1_25CollectiveMainloopBwdSm80ILi2ELi2EN4cute5tupleIJNS5_1CILi64EEENS7_ILi128EEES9_EEENS_6half_tEfNS_4arch4Sm80ELb1ELb0ELb1ELb0ELb1ELb0ELb0ELb0ELi2ELi2ELi2ELi2ELb0EEENS1_21CollectiveEpilogueBwdISA_SB_SD_Li256ELb0ELb0ELi4EEENS1_25SingleTileBwdLPTSchedulerILb0ELi128ELb1EEEEEEEEEvNT_6ParamsE:
        .type           _ZN7cutlass13device_kernelIN5flash19enable_sm80_to_sm89INS1_16FlashAttnBwdSm80INS1_25CollectiveMainloopBwdSm80ILi2ELi2EN4cute5tupleIJNS5_1CILi64EEENS7_ILi128EEES9_EEENS_6half_tEfNS_4arch4Sm80ELb1ELb0ELb1ELb0ELb1ELb0ELb0ELb0ELi2ELi2ELi2ELi2ELb0EEENS1_21CollectiveEpilogueBwdISA_SB_SD_Li256ELb0ELb0ELi4EEENS1_25SingleTileBwdLPTSchedulerILb0ELi128ELb1EEEEEEEEEvNT_6ParamsE,@function
        .size           _ZN7cutlass13device_kernelIN5flash19enable_sm80_to_sm89INS1_16FlashAttnBwdSm80INS1_25CollectiveMainloopBwdSm80ILi2ELi2EN4cute5tupleIJNS5_1CILi64EEENS7_ILi128EEES9_EEENS_6half_tEfNS_4arch4Sm80ELb1ELb0ELb1ELb0ELb1ELb0ELb0ELb0ELi2ELi2ELi2ELi2ELb0EEENS1_21CollectiveEpilogueBwdISA_SB_SD_Li256ELb0ELb0ELi4EEENS1_25SingleTileBwdLPTSchedulerILb0ELi128ELb1EEEEEEEEEvNT_6ParamsE,(.L_x_139 - _ZN7cutlass13device_kernelIN5flash19enable_sm80_to_sm89INS1_16FlashAttnBwdSm80INS1_25CollectiveMainloopBwdSm80ILi2ELi2EN4cute5tupleIJNS5_1CILi64EEENS7_ILi128EEES9_EEENS_6half_tEfNS_4arch4Sm80ELb1ELb0ELb1ELb0ELb1ELb0ELb0ELb0ELi2ELi2ELi2ELi2ELb0EEENS1_21CollectiveEpilogueBwdISA_SB_SD_Li256ELb0ELb0ELi4EEENS1_25SingleTileBwdLPTSchedulerILb0ELi128ELb1EEEEEEEEEvNT_6ParamsE)
        .other          _ZN7cutlass13device_kernelIN5flash19enable_sm80_to_sm89INS1_16FlashAttnBwdSm80INS1_25CollectiveMainloopBwdSm80ILi2ELi2EN4cute5tupleIJNS5_1CILi64EEENS7_ILi128EEES9_EEENS_6half_tEfNS_4arch4Sm80ELb1ELb0ELb1ELb0ELb1ELb0ELb0ELb0ELi2ELi2ELi2ELi2ELb0EEENS1_21CollectiveEpilogueBwdISA_SB_SD_Li256ELb0ELb0ELi4EEENS1_25SingleTileBwdLPTSchedulerILb0ELi128ELb1EEEEEEEEEvNT_6ParamsE,@"STO_CUDA_ENTRY STV_DEFAULT"
_ZN7cutlass13device_kernelIN5flash19enable_sm80_to_sm89INS1_16FlashAttnBwdSm80INS1_25CollectiveMainloopBwdSm80ILi2ELi2EN4cute5tupleIJNS5_1CILi64EEENS7_ILi128EEES9_EEENS_6half_tEfNS_4arch4Sm80ELb1ELb0ELb1ELb0ELb1ELb0ELb0ELb0ELi2ELi2ELi2ELi2ELb0EEENS1_21CollectiveEpilogueBwdISA_SB_SD_Li256ELb0ELb0ELi4EEENS1_25SingleTileBwdLPTSchedulerILb0ELi128ELb1EEEEEEEEEvNT_6ParamsE:
[----:B------:R-:W-:Y:S01]  /*0000*/  LDC R1, c[0x0][0x28] ;  /* 0x00000a00ff017b82 */ /* 0x000fe20000000800 */
[----:B------:R-:W-:Y:S05]  /*0010*/  EXIT ;  /* 0x000000000000794d */ /* 0x000fea0003800000 */
.L_x_53:
        /* <DEDUP_REMOVED lines=14> */
.L_x_139:


//--------------------- .text._ZN7cutlass13device_kernelIN5flash19enable_sm80_to_sm89INS1_16FlashAttnBwdSm80INS1_25CollectiveMainloopBwdSm80ILi2ELi2EN4cute5tupleIJNS5_1CILi64EEENS7_ILi128EEES9_EEENS_6half_tEfNS_4arch4Sm80ELb1ELb0ELb1ELb0ELb0ELb0ELb0ELb0ELi2ELi2ELi2ELi2ELb0EEENS1_24CollectiveEpilogueBwdGQAISA_fSD_Li256ELb0ELb0EEENS1_25SingleTileBwdLPTSchedulerILb0ELi128ELb0EEEEEEEEEvNT_6ParamsE --------------------------
	.section	.text._ZN7cutlass13device_kernelIN5flash19enable_sm80_to_sm89INS1_16FlashAttnBwdSm80INS1_25CollectiveMainloopBwdSm80ILi2ELi2EN4cute5tupleIJNS5_1CILi64EEENS7_ILi128EEES9_EEENS_6half_tEfNS_4arch4Sm80ELb1ELb0ELb1ELb0ELb0ELb0ELb0ELb0ELi2ELi2ELi2ELi2ELb0EEENS1_24CollectiveEpilogueBwdGQAISA_fSD_Li256ELb0ELb0EEENS1_25SingleTileBwdLPTSchedulerILb0ELi128ELb0EEEEEEEEEvNT_6ParamsE,"ax",@progbits
	.align	128
.text._ZN7cutlass13device_kernelIN5flash19enable_sm80_to_sm89INS1_16FlashAttnBwdSm80INS1_25CollectiveMainloopBwdSm80ILi2ELi2EN4cute5tupleIJNS5_1CILi64EEENS7_ILi128EEES9_EEENS_6half_tEfNS_4arch4Sm80ELb1ELb0ELb1ELb0ELb0ELb0ELb0ELb0ELi2ELi2ELi2ELi2ELb0EEENS1_24CollectiveEpilogueBwdGQAISA_fSD_Li256ELb0ELb0EEENS1_25SingleTileBwdLPTSchedulerILb0ELi128ELb0EEEEEEEEEvNT_6ParamsE:
        .type           _ZN7cutlass13device_kernelIN5flash19enable_sm80_to_sm89INS1_16FlashAttnBwdSm80INS1_25CollectiveMainloopBwdSm80ILi2ELi2EN4cute5tupleIJNS5_1CILi64EEENS7_ILi128EEES9_EEENS_6half_tEfNS_4arch4Sm80ELb1ELb0ELb1ELb0ELb0ELb0ELb0ELb0ELi2ELi2ELi2ELi2ELb0EEENS1_24CollectiveEpilogueBwdGQAISA_fSD_Li256ELb0ELb0EEENS1_25SingleTileBwdLPTSchedulerILb0ELi128ELb0EEEEEEEEEvNT_6ParamsE,@function
        .size           _ZN7cutlass13device_kernelIN5flash19enable_sm80_to_sm89INS1_16FlashAttnBwdSm80INS1_25CollectiveMainloopBwdSm80ILi2ELi2EN4cute5tupleIJNS5_1CILi64EEENS7_ILi128EEES9_EEENS_6half_tEfNS_4arch4Sm80ELb1ELb0ELb1ELb0ELb0ELb0ELb0ELb0ELi2ELi2ELi2ELi2ELb0EEENS1_24CollectiveEpilogueBwdGQAISA_fSD_Li256ELb0ELb0EEENS1_25SingleTileBwdLPTSchedulerILb0ELi128ELb0EEEEEEEEEvNT_6ParamsE,(.L_x_140 - _ZN7cutlass13device_kernelIN5flash19enable_sm80_to_sm89INS1_16FlashAttnBwdSm80INS1_25CollectiveMainloopBwdSm80ILi2ELi2EN4cute5tupleIJNS5_1CILi64EEENS7_ILi128EEES9_EEENS_6half_tEfNS_4arch4Sm80ELb1ELb0ELb1ELb0ELb0ELb0ELb0ELb0ELi2ELi2ELi2ELi2ELb0EEENS1_24CollectiveEpilogueBwdGQAISA_fSD_Li256ELb0ELb0EEENS1_25SingleTileBwdLPTSchedulerILb0ELi128ELb0EEEEEEEEEvNT_6ParamsE)
        .other          _ZN7cutlass13device_kernelIN5flash19enable_sm80_to_sm89INS1_16FlashAttnBwdSm80INS1_25CollectiveMainloopBwdSm80ILi2ELi2EN4cute5tupleIJNS5_1CILi64EEENS7_ILi128EEES9_EEENS_6half_tEfNS_4arch4Sm80ELb1ELb0ELb1ELb0ELb0ELb0ELb0ELb0ELi2ELi2ELi2ELi2ELb0EEENS1_24CollectiveEpilogueBwdGQAISA_fSD_Li256ELb0ELb0EEENS1_25SingleTileBwdLPTSchedulerILb0ELi128ELb0EEEEEEEEEvNT_6ParamsE,@"STO_CUDA_ENTRY STV_DEFAULT"
_ZN7cutlass13device_kernelIN5flash19enable_sm80_to_sm89INS1_16FlashAttnBwdSm80INS1_25CollectiveMainloopBwdSm80ILi2ELi2EN4cute5tupleIJNS5_1CILi64EEENS7_ILi128EEES9_EEENS_6half_tEfNS_4arch4Sm80ELb1ELb0ELb1ELb0ELb0ELb0ELb0ELb0ELi2ELi2ELi2ELi2ELb0EEENS1_24CollectiveEpilogueBwdGQAISA_fSD_Li256ELb0ELb0EEENS1_25SingleTileBwdLPTSchedulerILb0ELi128ELb0EEEEEEEEEvNT_6ParamsE:
[----:B------:R-:W-:Y:S01]  /*0000*/  LDC R1, c[0x0][0x28] ;  /* 0x00000a00ff017b82 */ /* 0x000fe20000000800 */
[----:B------:R-:W-:Y:S05]  /*0010*/  EXIT ;  /* 0x000000000000794d */ /* 0x000fea0003800000 */
.L_x_54:
        /* <DEDUP_REMOVED lines=14> */
.L_x_140:


//--------------------- .text._ZN7cutlass13device_kernelIN5flash19enable_sm80_to_sm89INS1_16FlashAttnBwdSm80INS1_25CollectiveMainloopBwdSm80ILi2ELi2EN4cute5tupleIJNS5_1CILi64EEENS7_ILi128EEES9_EEENS_6half_tEfNS_4arch4Sm80ELb1ELb0ELb1ELb0ELb1ELb0ELb0ELb0ELi2ELi2ELi2ELi2ELb0EEENS1_24CollectiveEpilogueBwdGQAISA_fSD_Li256ELb0ELb1EEENS1_25SingleTileBwdLPTSchedulerILb0ELi128ELb1EEEEEEEEEvNT_6ParamsE --------------------------
	.section	.text._ZN7cutlass13device_kernelIN5flash19enable_sm80_to_sm89INS1_16FlashAttnBwdSm80INS1_25CollectiveMainloopBwdSm80ILi2ELi2EN4cute5tupleIJNS5_1CILi64EEENS7_ILi128EEES9_EEENS_6half_tEfNS_4arch4Sm80ELb1ELb0ELb1ELb0ELb1ELb0ELb0ELb0ELi2ELi2ELi2ELi2ELb0EEENS1_24CollectiveEpilogueBwdGQAISA_fSD_Li256ELb0ELb1EEENS1_25SingleTileBwdLPTSchedulerILb0ELi128ELb1EEEEEEEEEvNT_6ParamsE,"ax",@progbits
	.align	128
.text._ZN7cutlass13device_kernelIN5flash19enable_sm80_to_sm89INS1_16FlashAttnBwdSm80INS1_25CollectiveMainloopBwdSm80ILi2ELi2EN4cute5tupleIJNS5_1CILi64EEENS7_ILi128EEES9_EEENS_6half_tEfNS_4arch4Sm80ELb1ELb0ELb1ELb0ELb1ELb0ELb0ELb0ELi2ELi2ELi2ELi2ELb0EEENS1_24CollectiveEpilogueBwdGQAISA_fSD_Li256ELb0ELb1EEENS1_25SingleTileBwdLPTSchedulerILb0ELi128ELb1EEEEEEEEEvNT_6ParamsE:
        .type           _ZN7cutlass13device_kernelIN5flash19enable_sm80_to_sm89INS1_16FlashAttnBwdSm80INS1_25CollectiveMainloopBwdSm80ILi2ELi2EN4cute5tupleIJNS5_1CILi64EEENS7_ILi128EEES9_EEENS_6half_tEfNS_4arch4Sm80ELb1ELb0ELb1ELb0ELb1ELb0ELb0ELb0ELi2ELi2ELi2ELi2ELb0EEENS1_24CollectiveEpilogueBwdGQAISA_fSD_Li256ELb0ELb1EEENS1_25SingleTileBwdLPTSchedulerILb0ELi128ELb1EEEEEEEEEvNT_6ParamsE,@function
        .size           _ZN7cutlass13device_kernelIN5flash19enable_sm80_to_sm89INS1_16FlashAttnBwdSm80INS1_25CollectiveMainloopBwdSm80ILi2ELi2EN4cute5tupleIJNS5_1CILi64EEENS7_ILi128EEES9_EEENS_6half_tEfNS_4arch4Sm80ELb1ELb0ELb1ELb0ELb1ELb0ELb0ELb0ELi2ELi2ELi2ELi2ELb0EEENS1_24CollectiveEpilogueBwdGQAISA_fSD_Li256ELb0ELb1EEENS1_25SingleTileBwdLPTSchedulerILb0ELi128ELb1EEEEEEEEEvNT_6ParamsE,(.L_x_141 - _ZN7cutlass13device_kernelIN5flash19enable_sm80_to_sm89INS1_16FlashAttnBwdSm80INS1_25CollectiveMainloopBwdSm80ILi2ELi2EN4cute5tupleIJNS5_1CILi64EEENS7_ILi128EEES9_EEENS_6half_tEfNS_4arch4Sm80ELb1ELb0ELb1ELb0ELb1ELb0ELb0ELb0ELi2ELi2ELi2ELi2ELb0EEENS1_24CollectiveEpilogueBwdGQAISA_fSD_Li256ELb0ELb1EEENS1_25SingleTileBwdLPTSchedulerILb0ELi128ELb1EEEEEEEEEvNT_6ParamsE)
        .other          _ZN7cutlass13device_kernelIN5flash19enable_sm80_to_sm89INS1_16FlashAttnBwdSm80INS1_25CollectiveMainloopBwdSm80ILi2ELi2EN4cute5tupleIJNS5_1CILi64EEENS7_ILi128EEES9_EEENS_6half_tEfNS_4arch4Sm80ELb1ELb0ELb1ELb0ELb1ELb0ELb0ELb0ELi2ELi2ELi2ELi2ELb0EEENS1_24CollectiveEpilogueBwdGQAISA_fSD_Li256ELb0ELb1EEENS1_25SingleTileBwdLPTSchedulerILb0ELi128ELb1EEEEEEEEEvNT_6ParamsE,@"STO_CUDA_ENTRY STV_DEFAULT"
_ZN7cutlass13device_kernelIN5flash19enable_sm80_to_sm89INS1_16FlashAttnBwdSm80INS1_25CollectiveMainloopBwdSm80ILi2ELi2EN4cute5tupleIJNS5_1CILi64EEENS7_ILi128EEES9_EEENS_6half_tEfNS_4arch4Sm80ELb1ELb0ELb1ELb0ELb1ELb0ELb0ELb0ELi2ELi2ELi2ELi2ELb0EEENS1_24CollectiveEpilogueBwdGQAISA_fSD_Li256ELb0ELb1EEENS1_25SingleTileBwdLPTSchedulerILb0ELi128ELb1EEEEEEEEEvNT_6ParamsE:
[----:B------:R-:W-:Y:S01]  /*0000*/  LDC R1, c[0x0][0x28] ;  /* 0x00000a00ff017b82 */ /* 0x000fe20000000800 */
[----:B------:R-:W-:Y:S05]  /*0010*/  EXIT ;  /* 0x000000000000794d */ /* 0x000fea0003800000 */
.L_x_55:
        /* <DEDUP_REMOVED lines=14> */
.L_x_141:


//--------------------- .text._ZN7cutlass13device_kernelIN5flash22FlashAttnBwdPreprocessIN4cute5tupleIJNS3_1CILi64EEENS5_ILi128EEEEEENS_6half_tEfNS_4arch4Sm80ELb1ELb0EEEEEvNT_6ParamsE --------------------------
	.section	.text._ZN7cutlass13device_kernelIN5flash22FlashAttnBwdPreprocessIN4cute5tupleIJNS3_1CILi64EEENS5_ILi128EEEEEENS_6half_tEfNS_4arch4Sm80ELb1ELb0EEEEEvNT_6ParamsE,"ax",@progbits
	.align	128
.text._ZN7cutlass13device_kernelIN5flash22FlashAttnBwdPreprocessIN4cute5tupleIJNS3_1CILi64EEENS5_ILi128EEEEEENS_6half_tEfNS_4arch4Sm80ELb1ELb0EEEEEvNT_6ParamsE:
        .type           _ZN7cutlass13device_kernelIN5flash22FlashAttnBwdPreprocessIN4cute5tupleIJNS3_1CILi64EEENS5_ILi128EEEEEENS_6half_tEfNS_4arch4Sm80ELb1ELb0EEEEEvNT_6ParamsE,@function
        .size           _ZN7cutlass13device_kernelIN5flash22FlashAttnBwdPreprocessIN4cute5tupleIJNS3_1CILi64EEENS5_ILi128EEEEEENS_6half_tEfNS_4arch4Sm80ELb1ELb0EEEEEvNT_6ParamsE,(.L_x_142 - _ZN7cutlass13device_kernelIN5flash22FlashAttnBwdPreprocessIN4cute5tupleIJNS3_1CILi64EEENS5_ILi128EEEEEENS_6half_tEfNS_4arch4Sm80ELb1ELb0EEEEEvNT_6ParamsE)
        .other          _ZN7cutlass13device_kernelIN5flash22FlashAttnBwdPreprocessIN4cute5tupleIJNS3_1CILi64EEENS5_ILi128EEEEEENS_6half_tEfNS_4arch4Sm80ELb1ELb0EEEEEvNT_6ParamsE,@"STO_CUDA_ENTRY STV_DEFAULT"
_ZN7cutlass13device_kernelIN5flash22FlashAttnBwdPreprocessIN4cute5tupleIJNS3_1CILi64EEENS5_ILi128EEEEEENS_6half_tEfNS_4arch4Sm80ELb1ELb0EEEEEvNT_6ParamsE:
[----:B------:R-:W-:Y:S01]  /*0000*/  LDC R1, c[0x0][0x28] ;  /* 0x00000a00ff017b82 */ /* 0x000fe20000000800 */
[----:B------:R-:W0:Y:S07]  /*0010*/  S2R R0, SR_TID.X ;  /* 0x0000000000007919 */ /* 0x000e2e0000002100 */
[----:B------:R-:W1:Y:S01]  /*0020*/  S2UR UR8, SR_CTAID.Y ;  /* 0x00000000000879c3 */ /* 0x000e620000002600 */
[----:B------:R-:W-:Y:S01]  /*0030*/  ULDC UR4, c[0x0][0x218] ;  /* 0x0000860000047ab9 */ /* 0x000fe20000000800 */
[----:B------:R-:W-:Y:S01]  /*0040*/  ULDC UR5, c[0x0][0x21c] ;  /* 0x0000870000057ab9 */ /* 0x000fe20000000800 */
[----:B------:R-:W2:Y:S01]  /*0050*/  S2R R2, SR_CTAID.X ;  /* 0x0000000000027919 */ /* 0x000ea20000002500 */
[----:B------:R-:W-:-:S04]  /*0060*/  ULDC.64 UR6, c[0x0][0x208] ;  /* 0x0000820000067ab9 */ /* 0x000fc80000000a00 */
[----:B------:R-:W3:Y:S08]  /*0070*/  LDC.64 R10, c[0x0][0x230] ;  /* 0x00008c00ff0a7b82 */ /* 0x000ef00000000a00 */
[----:B------:R-:W4:Y:S08]  /*0080*/  S2UR UR9, SR_CTAID.Z ;  /* 0x00000000000979c3 */ /* 0x000f300000002700 */
[----:B------:R-:W4:Y:S01]  /*0090*/  LDC.64 R18, c[0x0][0x250] ;  /* 0x00009400ff127b82 */ /* 0x000f220000000a00 */
[----:B-1----:R-:W-:Y:S01]  /*00a0*/  USHF.R.S32.HI UR10, URZ, 0x1f, UR8 ;  /* 0x0000001f3f0a7899 */ /* 0x002fe20008011408 */
[----:B0-----:R-:W-:-:S06]  /*00b0*/  SHF.R.S32.HI R3, RZ, 0x1f, R0 ;  /* 0x0000001fff037819 */ /* 0x001fcc0000011400 */
[----:B------:R-:W0:Y:S01]  /*00c0*/  LDC.64 R40, c[0x0][0x238] ;  /* 0x00008e00ff287b82 */ /* 0x000e220000000a00 */
[----:B---3--:R-:W-:Y:S01]  /*00d0*/  IMAD R4, R10, UR10, RZ ;  /* 0x0000000a0a047c24 */ /* 0x008fe2000f8e02ff */
[----:B------:R-:W-:Y:S02]  /*00e0*/  LEA.HI R46, R3, R0, RZ, 0x4 ;  /* 0x00000000032e7211 */ /* 0x000fe400078f20ff */
[----:B--2---:R-:W-:Y:S01]  /*00f0*/  SHF.L.U32 R44, R2, 0x6, RZ ;  /* 0x00000006022c7819 */ /* 0x004fe200000006ff */
[----:B------:R-:W-:Y:S01]  /*0100*/  IMAD R11, R11, UR8, R4 ;  /* 0x000000080b0b7c24 */ /* 0x000fe2000f8e0204 */
[----:B------:R-:W-:Y:S02]  /*0110*/  LOP3.LUT R5, R46, 0xfffffff0, RZ, 0xc0, !PT ;  /* 0xfffffff02e057812 */ /* 0x000fe400078ec0ff */
[----:B------:R-:W1:Y:S01]  /*0120*/  LDC.64 R42, c[0x0][0x258] ;  /* 0x00009600ff2a7b82 */ /* 0x000e620000000a00 */
[----:B------:R-:W-:Y:S01]  /*0130*/  IADD3 R3, -R44, UR4, RZ ;  /* 0x000000042c037c10 */ /* 0x000fe2000fffe1ff */
[----:B----4-:R-:W-:Y:S01]  /*0140*/  USHF.R.S32.HI UR11, URZ, 0x1f, UR9 ;  /* 0x0000001f3f0b7899 */ /* 0x010fe20008011409 */
[----:B------:R-:W-:-:S02]  /*0150*/  SHF.R.S32.HI R46, RZ, 0x4, R46 ;  /* 0x00000004ff2e7819 */ /* 0x000fc4000001142e */
[----:B------:R-:W-:Y:S02]  /*0160*/  IADD3 R5, -R5, R0, RZ ;  /* 0x0000000005057210 */ /* 0x000fe40007ffe1ff */
[----:B------:R-:W-:Y:S01]  /*0170*/  ISETP.GE.AND P1, PT, R46, R3, PT ;  /* 0x000000032e00720c */ /* 0x000fe20003f26270 */
[----:B------:R-:W-:Y:S01]  /*0180*/  IMAD R16, R18, UR10, RZ ;  /* 0x0000000a12107c24 */ /* 0x000fe2000f8e02ff */
[----:B------:R-:W-:Y:S02]  /*0190*/  SHF.L.U32 R8, R5, 0x3, RZ ;  /* 0x0000000305087819 */ /* 0x000fe400000006ff */
[----:B------:R-:W-:Y:S02]  /*01a0*/  IADD3 R4, R46, 0x10, RZ ;  /* 0x000000102e047810 */ /* 0x000fe40007ffe0ff */
[C---:B------:R-:W-:Y:S02]  /*01b0*/  ISETP.LT.AND P3, PT, R8.reuse, UR5, !P1 ;  /* 0x0000000508007c0c */ /* 0x040fe4000cf61270 */
[----:B------:R-:W-:-:S02]  /*01c0*/  ISETP.GE.AND P0, PT, R8, UR5, PT ;  /* 0x0000000508007c0c */ /* 0x000fc4000bf06270 */
[----:B------:R-:W-:Y:S02]  /*01d0*/  SHF.R.S32.HI R9, RZ, 0x1f, R8 ;  /* 0x0000001fff097819 */ /* 0x000fe40000011408 */
[----:B------:R-:W-:Y:S02]  /*01e0*/  ISETP.LT.AND P2, PT, R4, R3, !P0 ;  /* 0x000000030400720c */ /* 0x000fe40004741270 */
[----:B------:R-:W-:Y:S01]  /*01f0*/  SHF.R.S32.HI R47, RZ, 0x1f, R46 ;  /* 0x0000001fff2f7819 */ /* 0x000fe2000001142e */
[----:B------:R-:W-:-:S04]  /*0200*/  IMAD.WIDE.U32 R6, R10, UR8, R8 ;  /* 0x000000080a067c25 */ /* 0x000fc8000f8e0008 */
[----:B------:R-:W2:Y:S01]  /*0210*/  @P3 LDC.64 R14, c[0x0][0x228] ;  /* 0x00008a00ff0e3b82 */ /* 0x000ea20000000a00 */
[----:B0-----:R-:W-:Y:S01]  /*0220*/  IMAD R10, R40, UR11, RZ ;  /* 0x0000000b280a7c24 */ /* 0x001fe2000f8e02ff */
[----:B------:R-:W-:Y:S01]  /*0230*/  IADD3 R7, R7, R11, RZ ;  /* 0x0000000b07077210 */ /* 0x000fe20007ffe0ff */
[----:B------:R-:W-:Y:S02]  /*0240*/  IMAD R11, R19, UR8, R16 ;  /* 0x00000008130b7c24 */ /* 0x000fe4000f8e0210 */
[----:B------:R-:W-:-:S03]  /*0250*/  IMAD.WIDE.U32 R8, R18, UR8, R8 ;  /* 0x0000000812087c25 */ /* 0x000fc6000f8e0008 */
[----:B------:R-:W0:Y:S01]  /*0260*/  @P3 LDC.64 R12, c[0x0][0x248] ;  /* 0x00009200ff0c3b82 */ /* 0x000e220000000a00 */
[----:B------:R-:W-:Y:S01]  /*0270*/  IMAD R17, R41, UR9, R10 ;  /* 0x0000000929117c24 */ /* 0x000fe2000f8e020a */
[----:B------:R-:W-:Y:S01]  /*0280*/  IADD3 R9, R9, R11, RZ ;  /* 0x0000000b09097210 */ /* 0x000fe20007ffe0ff */
[----:B------:R-:W-:-:S04]  /*0290*/  IMAD.WIDE.U32 R40, R40, UR9, R6 ;  /* 0x0000000928287c25 */ /* 0x000fc8000f8e0006 */
[----:B-1----:R-:W-:Y:S01]  /*02a0*/  IMAD R16, R42, UR11, RZ ;  /* 0x0000000b2a107c24 */ /* 0x002fe2000f8e02ff */
[----:B------:R-:W1:Y:S01]  /*02b0*/  @P2 LDC.64 R6, c[0x0][0x228] ;  /* 0x00008a00ff062b82 */ /* 0x000e620000000a00 */
[----:B------:R-:W-:Y:S01]  /*02c0*/  IMAD.WIDE R48, R2, 0x40, R46 ;  /* 0x0000004002307825 */ /* 0x000fe200078e022e */
[----:B------:R-:W-:Y:S02]  /*02d0*/  IADD3 R41, R41, R17, RZ ;  /* 0x0000001129297210 */ /* 0x000fe40007ffe0ff */
[----:B------:R-:W-:Y:S01]  /*02e0*/  @P2 MOV R22, R40 ;  /* 0x0000002800162202 */ /* 0x000fe20000000f00 */
[----:B------:R-:W-:Y:S01]  /*02f0*/  IMAD R19, R43, UR9, R16 ;  /* 0x000000092b137c24 */ /* 0x000fe2000f8e0210 */
[----:B------:R-:W-:Y:S01]  /*0300*/  @P2 IADD3 R17, P5, R48, 0x10, RZ ;  /* 0x0000001030112810 */ /* 0x000fe20007fbe0ff */
[----:B------:R-:W-:Y:S01]  /*0310*/  IMAD.WIDE.U32 R42, R42, UR9, R8 ;  /* 0x000000092a2a7c25 */ /* 0x000fe2000f8e0008 */
[----:B------:R-:W3:Y:S01]  /*0320*/  @P3 LDC.64 R10, c[0x0][0x240] ;  /* 0x00009000ff0a3b82 */ /* 0x000ee20000000a00 */
[----:B------:R-:W-:-:S02]  /*0330*/  @P2 IADD3 R29, P4, R48, 0x10, RZ ;  /* 0x00000010301d2810 */ /* 0x000fc40007f9e0ff */
[----:B--2---:R-:W-:Y:S01]  /*0340*/  @P3 IMAD R16, R49, R14, RZ ;  /* 0x0000000e31103224 */ /* 0x004fe200078e02ff */
[----:B------:R-:W-:Y:S02]  /*0350*/  IADD3 R43, R43, R19, RZ ;  /* 0x000000132b2b7210 */ /* 0x000fe40007ffe0ff */
[----:B------:R-:W-:Y:S01]  /*0360*/  @P2 IADD3.X R19, RZ, R49, RZ, P5, !PT ;  /* 0x00000031ff132210 */ /* 0x000fe20002ffe4ff */
[C---:B------:R-:W-:Y:S01]  /*0370*/  @P3 IMAD R23, R48.reuse, R15, R16 ;  /* 0x0000000f30173224 */ /* 0x040fe200078e0210 */
[----:B------:R-:W2:Y:S01]  /*0380*/  @P3 LDC.64 R20, c[0x0][0x210] ;  /* 0x00008400ff143b82 */ /* 0x000ea20000000a00 */
[----:B0-----:R-:W-:Y:S01]  /*0390*/  @P3 IMAD R16, R49, R12, RZ ;  /* 0x0000000c31103224 */ /* 0x001fe200078e02ff */
[----:B------:R-:W-:Y:S01]  /*03a0*/  @P2 MOV R24, R42 ;  /* 0x0000002a00182202 */ /* 0x000fe20000000f00 */
[----:B------:R-:W-:-:S04]  /*03b0*/  @P3 IMAD.WIDE.U32 R14, R48, R14, R40 ;  /* 0x0000000e300e3225 */ /* 0x000fc800078e0028 */
[C---:B------:R-:W-:Y:S01]  /*03c0*/  @P3 IMAD R25, R48.reuse, R13, R16 ;  /* 0x0000000d30193224 */ /* 0x040fe200078e0210 */
[----:B------:R-:W0:Y:S01]  /*03d0*/  @P2 LDC.64 R8, c[0x0][0x248] ;  /* 0x00009200ff082b82 */ /* 0x000e220000000a00 */
[----:B------:R-:W-:Y:S01]  /*03e0*/  @P3 IMAD.WIDE.U32 R12, R48, R12, R42 ;  /* 0x0000000c300c3225 */ /* 0x000fe200078e002a */
[----:B------:R-:W-:Y:S02]  /*03f0*/  @P3 IADD3 R15, R15, R23, RZ ;  /* 0x000000170f0f3210 */ /* 0x000fe40007ffe0ff */
[----:B------:R-:W-:Y:S01]  /*0400*/  @P2 MOV R23, R41 ;  /* 0x0000002900172202 */ /* 0x000fe20000000f00 */
[----:B-1----:R-:W-:Y:S01]  /*0410*/  @P2 IMAD R16, R19, R6, RZ ;  /* 0x0000000613102224 */ /* 0x002fe200078e02ff */
[----:B------:R-:W-:Y:S02]  /*0420*/  @P3 IADD3 R13, R13, R25, RZ ;  /* 0x000000190d0d3210 */ /* 0x000fe40007ffe0ff */
[C---:B---3--:R-:W-:Y:S01]  /*0430*/  @P3 LEA R10, P6, R12.reuse, R10, 0x1 ;  /* 0x0000000a0c0a3211 */ /* 0x048fe200078c08ff */
[C---:B------:R-:W-:Y:S01]  /*0440*/  @P2 IMAD R7, R17.reuse, R7, R16 ;  /* 0x0000000711072224 */ /* 0x040fe200078e0210 */
[----:B------:R-:W-:Y:S01]  /*0450*/  @P2 IADD3.X R19, RZ, R49, RZ, P4, !PT ;  /* 0x00000031ff132210 */ /* 0x000fe200027fe4ff */
[----:B------:R-:W1:Y:S01]  /*0460*/  @P2 LDC.64 R52, c[0x0][0x210] ;  /* 0x00008400ff342b82 */ /* 0x000e620000000a00 */
[----:B------:R-:W-:Y:S01]  /*0470*/  @P3 LEA.HI.X R11, R12, R11, R13, 0x1, P6 ;  /* 0x0000000b0c0b3211 */ /* 0x000fe200030f0c0d */
[----:B------:R-:W-:Y:S01]  /*0480*/  @P2 IMAD.WIDE.U32 R22, R17, R6, R22 ;  /* 0x0000000611162225 */ /* 0x000fe200078e0016 */
[----:B------:R-:W-:-:S02]  /*0490*/  CS2R R16, SRZ ;  /* 0x0000000000107805 */ /* 0x000fc4000001ff00 */
[C---:B--2---:R-:W-:Y:S02]  /*04a0*/  @P3 LEA R20, P5, R14.reuse, R20, 0x1 ;  /* 0x000000140e143211 */ /* 0x044fe400078a08ff */
[----:B------:R-:W-:Y:S01]  /*04b0*/  @P2 MOV R25, R43 ;  /* 0x0000002b00192202 */ /* 0x000fe20000000f00 */
[----:B------:R-:W2:Y:S01]  /*04c0*/  @P2 LDC.64 R56, c[0x0][0x240] ;  /* 0x00009000ff382b82 */ /* 0x000ea20000000a00 */
[----:B------:R-:W-:Y:S02]  /*04d0*/  @P3 LEA.HI.X R21, R14, R21, R15, 0x1, P5 ;  /* 0x000000150e153211 */ /* 0x000fe400028f0c0f */
[----:B------:R-:W-:Y:S01]  /*04e0*/  CS2R R14, SRZ ;  /* 0x00000000000e7805 */ /* 0x000fe2000001ff00 */
[-C--:B0-----:R-:W-:Y:S01]  /*04f0*/  @P2 IMAD R12, R19, R8.reuse, RZ ;  /* 0x00000008130c2224 */ /* 0x081fe200078e02ff */
[----:B------:R-:W-:Y:S02]  /*0500*/  CS2R R18, SRZ ;  /* 0x0000000000127805 */ /* 0x000fe4000001ff00 */
[----:B------:R-:W-:Y:S01]  /*0510*/  IADD3 R6, R46, 0x20, RZ ;  /* 0x000000202e067810 */ /* 0x000fe20007ffe0ff */
[----:B------:R-:W-:-:S04]  /*0520*/  @P2 IMAD.WIDE.U32 R24, R29, R8, R24 ;  /* 0x000000081d182225 */ /* 0x000fc800078e0018 */
[----:B------:R-:W-:Y:S01]  /*0530*/  @P2 IMAD R27, R29, R9, R12 ;  /* 0x000000091d1b2224 */ /* 0x000fe200078e020c */
[----:B------:R-:W-:Y:S01]  /*0540*/  CS2R R12, SRZ ;  /* 0x00000000000c7805 */ /* 0x000fe2000001ff00 */
[----:B------:R-:W3:Y:S05]  /*0550*/  @P3 LDG.E.128 R16, desc[UR6][R10.64] ;  /* 0x000000060a103981 */ /* 0x000eea000c1e1d00 */
[----:B------:R0:W4:Y:S01]  /*0560*/  @P3 LDG.E.128 R12, desc[UR6][R20.64] ;  /* 0x00000006140c3981 */ /* 0x000122000c1e1d00 */
[----:B------:R-:W-:Y:S02]  /*0570*/  ISETP.LT.AND P3, PT, R6, R3, !P0 ;  /* 0x000000030600720c */ /* 0x000fe40004761270 */
[----:B------:R-:W-:-:S02]  /*0580*/  IADD3 R8, R46, 0x30, RZ ;  /* 0x000000302e087810 */ /* 0x000fc40007ffe0ff */
[----:B------:R-:W-:Y:S02]  /*0590*/  @P2 IADD3 R9, R23, R7, RZ ;  /* 0x0000000717092210 */ /* 0x000fe40007ffe0ff */
[----:B-1----:R-:W-:Y:S02]  /*05a0*/  @P2 LEA R52, P4, R22, R52, 0x1 ;  /* 0x0000003416342211 */ /* 0x002fe400078808ff */
[----:B------:R-:W-:Y:S02]  /*05b0*/  @P2 IADD3 R7, R25, R27, RZ ;  /* 0x0000001b19072210 */ /* 0x000fe40007ffe0ff */
[----:B--2---:R-:W-:-:S03]  /*05c0*/  @P2 LEA R56, P5, R24, R56, 0x1 ;  /* 0x0000003818382211 */ /* 0x004fc600078a08ff */
[----:B------:R-:W1:Y:S01]  /*05d0*/  @P3 LDC.64 R34, c[0x0][0x228] ;  /* 0x00008a00ff223b82 */ /* 0x000e620000000a00 */
[----:B------:R-:W-:Y:S02]  /*05e0*/  ISETP.LT.AND P0, PT, R8, R3, !P0 ;  /* 0x000000030800720c */ /* 0x000fe40004701270 */
[----:B0-----:R-:W-:Y:S02]  /*05f0*/  CS2R R20, SRZ ;  /* 0x0000000000147805 */ /* 0x001fe4000001ff00 */
[----:B------:R-:W-:Y:S02]  /*0600*/  @P2 LEA.HI.X R53, R22, R53, R9, 0x1, P4 ;  /* 0x0000003516352211 */ /* 0x000fe400020f0c09 */
[----:B------:R-:W-:Y:S02]  /*0610*/  CS2R R22, SRZ ;  /* 0x0000000000167805 */ /* 0x000fe4000001ff00 */
[----:B------:R-:W-:Y:S02]  /*0620*/  @P2 LEA.HI.X R57, R24, R57, R7, 0x1, P5 ;  /* 0x0000003918392211 */ /* 0x000fe400028f0c07 */
[----:B------:R-:W-:-:S02]  /*0630*/  CS2R R24, SRZ ;  /* 0x0000000000187805 */ /* 0x000fc4000001ff00 */
[----:B------:R-:W-:Y:S01]  /*0640*/  CS2R R26, SRZ ;  /* 0x00000000001a7805 */ /* 0x000fe2000001ff00 */
[----:B------:R-:W0:Y:S01]  /*0650*/  @P3 LDC.64 R36, c[0x0][0x248] ;  /* 0x00009200ff243b82 */ /* 0x000e220000000a00 */
[----:B------:R2:W4:Y:S04]  /*0660*/  @P2 LDG.E.128 R20, desc[UR6][R52.64] ;  /* 0x0000000634142981 */ /* 0x000528000c1e1d00 */
[----:B------:R1:W4:Y:S01]  /*0670*/  @P2 LDG.E.128 R24, desc[UR6][R56.64] ;  /* 0x0000000638182981 */ /* 0x000322000c1e1d00 */
[C---:B------:R-:W-:Y:S02]  /*0680*/  @P3 IADD3 R55, P2, R48.reuse, 0x20, RZ ;  /* 0x0000002030373810 */ /* 0x040fe40007f5e0ff */
[----:B------:R-:W0:Y:S01]  /*0690*/  @P0 LDC.64 R38, c[0x0][0x228] ;  /* 0x00008a00ff260b82 */ /* 0x000e220000000a00 */
[----:B------:R-:W-:-:S02]  /*06a0*/  @P3 IADD3 R50, P5, R48, 0x20, RZ ;  /* 0x0000002030323810 */ /* 0x000fc40007fbe0ff */
[C---:B------:R-:W-:Y:S02]  /*06b0*/  @P0 IADD3 R51, P4, R48.reuse, 0x30, RZ ;  /* 0x0000003030330810 */ /* 0x040fe40007f9e0ff */
[----:B------:R-:W-:Y:S02]  /*06c0*/  @P0 IADD3 R7, P6, R48, 0x30, RZ ;  /* 0x0000003030070810 */ /* 0x000fe40007fde0ff */
[-C--:B------:R-:W-:Y:S01]  /*06d0*/  @P3 IADD3.X R59, RZ, R49.reuse, RZ, P2, !PT ;  /* 0x00000031ff3b3210 */ /* 0x080fe200017fe4ff */
[----:B------:R-:W0:Y:S01]  /*06e0*/  @P3 LDC.64 R10, c[0x0][0x210] ;  /* 0x00008400ff0a3b82 */ /* 0x000e220000000a00 */
[-C--:B------:R-:W-:Y:S02]  /*06f0*/  @P3 IADD3.X R61, RZ, R49.reuse, RZ, P5, !PT ;  /* 0x00000031ff3d3210 */ /* 0x080fe40002ffe4ff */
[-C--:B--2---:R-:W-:Y:S01]  /*0700*/  @P0 IADD3.X R53, RZ, R49.reuse, RZ, P4, !PT ;  /* 0x00000031ff350210 */ /* 0x084fe200027fe4ff */
[----:B-1----:R-:W-:Y:S01]  /*0710*/  @P3 IMAD R54, R59, R34, RZ ;  /* 0x000000223b363224 */ /* 0x002fe200078e02ff */
[----:B------:R-:W-:-:S02]  /*0720*/  @P0 IADD3.X R9, RZ, R49, RZ, P6, !PT ;  /* 0x00000031ff090210 */ /* 0x000fc400037fe4ff */
[----:B------:R-:W-:Y:S01]  /*0730*/  @P3 MOV R48, R40 ;  /* 0x0000002800303202 */ /* 0x000fe20000000f00 */
[----:B------:R-:W1:Y:S01]  /*0740*/  @P0 LDC.64 R28, c[0x0][0x210] ;  /* 0x00008400ff1c0b82 */ /* 0x000e620000000a00 */
[----:B------:R-:W-:Y:S01]  /*0750*/  @P3 MOV R49, R41 ;  /* 0x0000002900313202 */ /* 0x000fe20000000f00 */
[----:B------:R-:W-:Y:S02]  /*0760*/  @P3 IMAD R57, R55, R35, R54 ;  /* 0x0000002337393224 */ /* 0x000fe400078e0236 */
[----:B0-----:R-:W-:Y:S02]  /*0770*/  @P3 IMAD R52, R61, R36, RZ ;  /* 0x000000243d343224 */ /* 0x001fe400078e02ff */
[----:B------:R-:W-:Y:S02]  /*0780*/  @P3 IMAD.WIDE.U32 R34, R55, R34, R48 ;  /* 0x0000002237223225 */ /* 0x000fe400078e0030 */
[----:B------:R-:W0:Y:S01]  /*0790*/  @P0 LDC.64 R32, c[0x0][0x248] ;  /* 0x00009200ff200b82 */ /* 0x000e220000000a00 */
[----:B------:R-:W-:-:S02]  /*07a0*/  @P3 MOV R48, R42 ;  /* 0x0000002a00303202 */ /* 0x000fc40000000f00 */
[----:B------:R-:W-:Y:S01]  /*07b0*/  @P3 MOV R49, R43 ;  /* 0x0000002b00313202 */ /* 0x000fe20000000f00 */
[----:B------:R-:W-:-:S04]  /*07c0*/  @P3 IMAD R55, R50, R37, R52 ;  /* 0x0000002532373224 */ /* 0x000fc800078e0234 */
[----:B------:R-:W2:Y:S01]  /*07d0*/  @P3 LDC.64 R30, c[0x0][0x240] ;  /* 0x00009000ff1e3b82 */ /* 0x000ea20000000a00 */
[----:B------:R-:W-:-:S07]  /*07e0*/  @P3 IMAD.WIDE.U32 R48, R50, R36, R48 ;  /* 0x0000002432303225 */ /* 0x000fce00078e0030 */
[----:B------:R-:W2:Y:S01]  /*07f0*/  @P0 LDC.64 R36, c[0x0][0x240] ;  /* 0x00009000ff240b82 */ /* 0x000ea20000000a00 */
[-C--:B------:R-:W-:Y:S02]  /*0800*/  @P0 IMAD R52, R53, R38.reuse, RZ ;  /* 0x0000002635340224 */ /* 0x080fe400078e02ff */
[----:B------:R-:W-:-:S04]  /*0810*/  @P0 IMAD.WIDE.U32 R40, R51, R38, R40 ;  /* 0x0000002633280225 */ /* 0x000fc800078e0028 */
[----:B------:R-:W-:Y:S01]  /*0820*/  @P0 IMAD R39, R51, R39, R52 ;  /* 0x0000002733270224 */ /* 0x000fe200078e0234 */
[----:B------:R-:W-:Y:S02]  /*0830*/  @P3 LEA R52, P2, R34, R10, 0x1 ;  /* 0x0000000a22343211 */ /* 0x000fe400078408ff */
[----:B-1----:R-:W-:Y:S01]  /*0840*/  @P0 LEA R10, P4, R40, R28, 0x1 ;  /* 0x0000001c280a0211 */ /* 0x002fe200078808ff */
[-C--:B0-----:R-:W-:Y:S01]  /*0850*/  @P0 IMAD R28, R9, R32.reuse, RZ ;  /* 0x00000020091c0224 */ /* 0x081fe200078e02ff */
[----:B------:R-:W-:Y:S01]  /*0860*/  @P3 IADD3 R57, R35, R57, RZ ;  /* 0x0000003923393210 */ /* 0x000fe20007ffe0ff */
[----:B------:R-:W-:Y:S01]  /*0870*/  @P0 IMAD.WIDE.U32 R42, R7, R32, R42 ;  /* 0x00000020072a0225 */ /* 0x000fe200078e002a */
[----:B------:R-:W-:-:S03]  /*0880*/  @P3 IADD3 R55, R49, R55, RZ ;  /* 0x0000003731373210 */ /* 0x000fc60007ffe0ff */
[----:B------:R-:W-:Y:S01]  /*0890*/  @P0 IMAD R9, R7, R33, R28 ;  /* 0x0000002107090224 */ /* 0x000fe200078e021c */
[----:B------:R-:W-:Y:S02]  /*08a0*/  @P0 IADD3 R39, R41, R39, RZ ;  /* 0x0000002729270210 */ /* 0x000fe40007ffe0ff */
[----:B--2---:R-:W-:Y:S02]  /*08b0*/  @P3 LEA R50, P5, R48, R30, 0x1 ;  /* 0x0000001e30323211 */ /* 0x004fe400078a08ff */
[----:B------:R-:W-:Y:S02]  /*08c0*/  @P3 LEA.HI.X R53, R34, R11, R57, 0x1, P2 ;  /* 0x0000000b22353211 */ /* 0x000fe400010f0c39 */
[----:B------:R-:W-:Y:S02]  /*08d0*/  @P0 IADD3 R7, R43, R9, RZ ;  /* 0x000000092b070210 */ /* 0x000fe40007ffe0ff */
[----:B------:R-:W-:Y:S02]  /*08e0*/  @P0 LEA R54, P2, R42, R36, 0x1 ;  /* 0x000000242a360211 */ /* 0x000fe400078408ff */
[----:B------:R-:W-:-:S02]  /*08f0*/  @P0 LEA.HI.X R11, R40, R29, R39, 0x1, P4 ;  /* 0x0000001d280b0211 */ /* 0x000fc400020f0c27 */
[----:B------:R-:W-:Y:S02]  /*0900*/  CS2R R28, SRZ ;  /* 0x00000000001c7805 */ /* 0x000fe4000001ff00 */
[----:B------:R-:W-:Y:S02]  /*0910*/  @P3 LEA.HI.X R51, R48, R31, R55, 0x1, P5 ;  /* 0x0000001f30333211 */ /* 0x000fe400028f0c37 */
[----:B------:R-:W-:Y:S02]  /*0920*/  CS2R R30, SRZ ;  /* 0x00000000001e7805 */ /* 0x000fe4000001ff00 */
[----:B------:R-:W-:Y:S02]  /*0930*/  CS2R R32, SRZ ;  /* 0x0000000000207805 */ /* 0x000fe4000001ff00 */
[----:B------:R-:W-:Y:S02]  /*0940*/  CS2R R34, SRZ ;  /* 0x0000000000227805 */ /* 0x000fe4000001ff00 */
[----:B------:R-:W-:-:S02]  /*0950*/  @P0 LEA.HI.X R55, R42, R37, R7, 0x1, P2 ;  /* 0x000000252a370211 */ /* 0x000fc400010f0c07 */
[----:B------:R-:W-:Y:S02]  /*0960*/  CS2R R36, SRZ ;  /* 0x0000000000247805 */ /* 0x000fe4000001ff00 */
[----:B------:R-:W-:Y:S02]  /*0970*/  CS2R R38, SRZ ;  /* 0x0000000000267805 */ /* 0x000fe4000001ff00 */
[----:B------:R-:W-:Y:S02]  /*0980*/  CS2R R40, SRZ ;  /* 0x0000000000287805 */ /* 0x000fe4000001ff00 */
[----:B------:R-:W-:Y:S01]  /*0990*/  CS2R R42, SRZ ;  /* 0x00000000002a7805 */ /* 0x000fe2000001ff00 */
[----:B------:R-:W2:Y:S04]  /*09a0*/  @P3 LDG.E.128 R28, desc[UR6][R52.64] ;  /* 0x00000006341c3981 */ /* 0x000ea8000c1e1d00 */
[----:B------:R-:W2:Y:S04]  /*09b0*/  @P3 LDG.E.128 R32, desc[UR6][R50.64] ;  /* 0x0000000632203981 */ /* 0x000ea8000c1e1d00 */
[----:B------:R-:W2:Y:S04]  /*09c0*/  @P0 LDG.E.128 R36, desc[UR6][R10.64] ;  /* 0x000000060a240981 */ /* 0x000ea8000c1e1d00 */
[----:B------:R0:W2:Y:S01]  /*09d0*/  @P0 LDG.E.128 R40, desc[UR6][R54.64] ;  /* 0x0000000636280981 */ /* 0x0000a2000c1e1d00 */
[----:B------:R-:W-:-:S04]  /*09e0*/  ISETP.GT.AND P0, PT, R0, 0x3f, PT ;  /* 0x0000003f0000780c */ /* 0x000fc80003f04270 */
[----:B------:R-:W-:-:S13]  /*09f0*/  ISETP.GE.OR P2, PT, R0, R3, P0 ;  /* 0x000000030000720c */ /* 0x000fda0000746670 */
[----:B0-----:R-:W-:Y:S01]  /*0a00*/  @!P2 SHF.R.S32.HI R55, RZ, 0x1f, R0 ;  /* 0x0000001fff37a819 */ /* 0x001fe20000011400 */
[----:B---3--:R-:W-:Y:S02]  /*0a10*/  HADD2.F32 R48, -RZ, R16.H1_H1 ;  /* 0x30000010ff307230 */ /* 0x008fe40000004100 */
[--C-:B----4-:R-:W-:Y:S02]  /*0a20*/  HADD2.F32 R7, -RZ, R12.reuse.H1_H1 ;  /* 0x3000000cff077230 */ /* 0x110fe40000004100 */
[----:B------:R-:W-:Y:S02]  /*0a30*/  HADD2.F32 R12, -RZ, R12.H0_H0 ;  /* 0x2000000cff0c7230 */ /* 0x000fe40000004100 */
[----:B------:R-:W-:Y:S02]  /*0a40*/  HADD2.F32 R9, -RZ, R16.H0_H0 ;  /* 0x20000010ff097230 */ /* 0x000fe40000004100 */
[----:B------:R-:W-:Y:S02]  /*0a50*/  FMUL.FTZ R51, R7, R48 ;  /* 0x0000003007337220 */ /* 0x000fe40000410000 */
[----:B------:R-:W0:Y:S01]  /*0a60*/  @!P2 LDC.64 R48, c[0x0][0x290] ;  /* 0x0000a400ff30ab82 */ /* 0x000e220000000a00 */
[----:B------:R-:W-:-:S02]  /*0a70*/  HADD2.F32 R7, -RZ, R13.H0_H0 ;  /* 0x2000000dff077230 */ /* 0x000fc40000004100 */
[----:B------:R-:W-:Y:S01]  /*0a80*/  FFMA.FTZ R16, R12, R9, R51 ;  /* 0x000000090c107223 */ /* 0x000fe20000010033 */
[----:B------:R-:W-:Y:S02]  /*0a90*/  HADD2.F32 R10, -RZ, R17.H0_H0 ;  /* 0x20000011ff0a7230 */ /* 0x000fe40000004100 */
[----:B------:R-:W-:Y:S02]  /*0aa0*/  HADD2.F32 R13, -RZ, R13.H1_H1 ;  /* 0x3000000dff0d7230 */ /* 0x000fe40000004100 */
[----:B------:R-:W-:Y:S02]  /*0ab0*/  HADD2.F32 R12, -RZ, R17.H1_H1 ;  /* 0x30000011ff0c7230 */ /* 0x000fe40000004100 */
[----:B------:R-:W-:Y:S01]  /*0ac0*/  FFMA.FTZ R16, R7, R10, R16 ;  /* 0x0000000a07107223 */ /* 0x000fe20000010010 */
[----:B------:R-:W-:Y:S02]  /*0ad0*/  HADD2.F32 R10, -RZ, R14.H0_H0 ;  /* 0x2000000eff0a7230 */ /* 0x000fe40000004100 */
[----:B------:R-:W-:-:S02]  /*0ae0*/  HADD2.F32 R11, -RZ, R18.H0_H0 ;  /* 0x20000012ff0b7230 */ /* 0x000fc40000004100 */
[----:B------:R-:W-:Y:S01]  /*0af0*/  FFMA.FTZ R13, R13, R12, R16 ;  /* 0x0000000c0d0d7223 */ /* 0x000fe20000010010 */
[--C-:B------:R-:W-:Y:S02]  /*0b00*/  HADD2.F32 R9, -RZ, R15.reuse.H0_H0 ;  /* 0x2000000fff097230 */ /* 0x100fe40000004100 */
[----:B------:R-:W-:Y:S02]  /*0b10*/  HADD2.F32 R7, -RZ, R15.H1_H1 ;  /* 0x3000000fff077230 */ /* 0x000fe40000004100 */
[----:B------:R-:W-:Y:S01]  /*0b20*/  FFMA.FTZ R51, R10, R11, R13 ;  /* 0x0000000b0a337223 */ /* 0x000fe2000001000d */
[----:B------:R-:W-:Y:S01]  /*0b30*/  HADD2.F32 R10, -RZ, R20.H1_H1 ;  /* 0x30000014ff0a7230 */ /* 0x000fe20000004100 */
[----:B------:R-:W1:Y:S01]  /*0b40*/  @!P2 LDC.64 R12, c[0x0][0x298] ;  /* 0x0000a600ff0cab82 */ /* 0x000e620000000a00 */
[----:B------:R-:W-:Y:S02]  /*0b50*/  HADD2.F32 R15, -RZ, R24.H1_H1 ;  /* 0x30000018ff0f7230 */ /* 0x000fe40000004100 */
[----:B------:R-:W-:-:S02]  /*0b60*/  HADD2.F32 R20, -RZ, R20.H0_H0 ;  /* 0x20000014ff147230 */ /* 0x000fc40000004100 */
[----:B------:R-:W-:Y:S02]  /*0b70*/  HADD2.F32 R11, -RZ, R24.H0_H0 ;  /* 0x20000018ff0b7230 */ /* 0x000fe40000004100 */
[----:B------:R-:W-:Y:S01]  /*0b80*/  FMUL.FTZ R53, R10, R15 ;  /* 0x0000000f0a357220 */ /* 0x000fe20000410000 */
[----:B0-----:R-:W-:Y:S02]  /*0b90*/  @!P2 IMAD R10, R48, UR10, RZ ;  /* 0x0000000a300aac24 */ /* 0x001fe4000f8e02ff */
[----:B------:R-:W-:Y:S02]  /*0ba0*/  HADD2.F32 R16, -RZ, R14.H1_H1 ;  /* 0x3000000eff107230 */ /* 0x000fe40000004100 */
[----:B------:R-:W-:Y:S01]  /*0bb0*/  FFMA.FTZ R50, R20, R11, R53 ;  /* 0x0000000b14327223 */ /* 0x000fe20000010035 */
[----:B------:R-:W-:Y:S01]  /*0bc0*/  @!P2 IMAD R49, R49, UR8, R10 ;  /* 0x000000083131ac24 */ /* 0x000fe2000f8e020a */
[----:B------:R-:W-:Y:S01]  /*0bd0*/  @!P2 IADD3 R14, P3, R44, R0, RZ ;  /* 0x000000002c0ea210 */ /* 0x000fe20007f7e0ff */
[----:B------:R-:W0:Y:S01]  /*0be0*/  @!P2 LDC.64 R10, c[0x0][0x288] ;  /* 0x0000a200ff0aab82 */ /* 0x000e220000000a00 */
[----:B------:R-:W-:-:S02]  /*0bf0*/  HADD2.F32 R17, -RZ, R18.H1_H1 ;  /* 0x30000012ff117230 */ /* 0x000fc40000004100 */
[----:B------:R-:W-:Y:S01]  /*0c00*/  @!P2 LEA.HI.X.SX32 R15, R44, R55, 0x1, P3 ;  /* 0x000000372c0fa211 */ /* 0x000fe200018f0eff */
[----:B------:R-:W-:Y:S02]  /*0c10*/  HADD2.F32 R18, -RZ, R25.H0_H0 ;  /* 0x20000019ff127230 */ /* 0x000fe40000004100 */
[----:B------:R-:W-:Y:S01]  /*0c20*/  FFMA.FTZ R16, R16, R17, R51 ;  /* 0x0000001110107223 */ /* 0x000fe20000010033 */
[----:B------:R-:W-:Y:S02]  /*0c30*/  HADD2.F32 R17, -RZ, R21.H0_H0 ;  /* 0x20000015ff117230 */ /* 0x000fe40000004100 */
[----:B------:R-:W-:-:S04]  /*0c40*/  @!P2 IMAD.WIDE.U32 R14, R48, UR8, R14 ;  /* 0x00000008300eac25 */ /* 0x000fc8000f8e000e */
[----:B------:R-:W-:Y:S01]  /*0c50*/  HADD2.F32 R24, -RZ, R19.H0_H0 ;  /* 0x20000013ff187230 */ /* 0x000fe20000004100 */
[----:B------:R-:W-:Y:S01]  /*0c60*/  @!P2 IADD3 R15, R15, R49, RZ ;  /* 0x000000310f0fa210 */ /* 0x000fe20007ffe0ff */
[----:B------:R-:W-:Y:S02]  /*0c70*/  HADD2.F32 R21, -RZ, R21.H1_H1 ;  /* 0x30000015ff157230 */ /* 0x000fe40000004100 */
[----:B------:R-:W-:Y:S01]  /*0c80*/  FFMA.FTZ R50, R17, R18, R50 ;  /* 0x0000001211327223 */ /* 0x000fe20000010032 */
[----:B------:R-:W-:Y:S02]  /*0c90*/  HADD2.F32 R20, -RZ, R25.H1_H1 ;  /* 0x30000019ff147230 */ /* 0x000fe40000004100 */
[----:B-1----:R-:W-:Y:S02]  /*0ca0*/  @!P2 IMAD R48, R12, UR11, RZ ;  /* 0x0000000b0c30ac24 */ /* 0x002fe4000f8e02ff */
[----:B------:R-:W-:Y:S01]  /*0cb0*/  FFMA.FTZ R24, R9, R24, R16 ;  /* 0x0000001809187223 */ /* 0x000fe20000010010 */
[----:B------:R-:W-:-:S02]  /*0cc0*/  HADD2.F32 R9, -RZ, R22.H0_H0 ;  /* 0x20000016ff097230 */ /* 0x000fc40000004100 */
[----:B------:R-:W-:Y:S01]  /*0cd0*/  FFMA.FTZ R20, R21, R20, R50 ;  /* 0x0000001415147223 */ /* 0x000fe20000010032 */
[----:B------:R-:W-:Y:S02]  /*0ce0*/  HADD2.F32 R16, -RZ, R26.H0_H0 ;  /* 0x2000001aff107230 */ /* 0x000fe40000004100 */
[----:B------:R-:W-:Y:S02]  /*0cf0*/  @!P2 IMAD R17, R13, UR9, R48 ;  /* 0x000000090d11ac24 */ /* 0x000fe4000f8e0230 */
[----:B------:R-:W-:-:S04]  /*0d00*/  @!P2 IMAD.WIDE.U32 R12, R12, UR9, R14 ;  /* 0x000000090c0cac25 */ /* 0x000fc8000f8e000e */
[----:B------:R-:W-:Y:S01]  /*0d10*/  FFMA.FTZ R9, R9, R16, R20 ;  /* 0x0000001009097223 */ /* 0x000fe20000010014 */
[----:B------:R-:W-:Y:S02]  /*0d20*/  HADD2.F32 R22, -RZ, R22.H1_H1 ;  /* 0x30000016ff167230 */ /* 0x000fe40000004100 */
[----:B------:R-:W-:Y:S01]  /*0d30*/  HADD2.F32 R15, -RZ, R26.H1_H1 ;  /* 0x3000001aff0f7230 */ /* 0x000fe20000004100 */
[----:B------:R-:W-:Y:S01]  /*0d40*/  @!P2 IADD3 R13, R13, R17, RZ ;  /* 0x000000110d0da210 */ /* 0x000fe20007ffe0ff */
[----:B------:R-:W-:Y:S01]  /*0d50*/  HADD2.F32 R18, -RZ, R19.H1_H1 ;  /* 0x30000013ff127230 */ /* 0x000fe20000004100 */
[----:B0-----:R-:W-:Y:S02]  /*0d60*/  @!P2 LEA R14, P3, R12, R10, 0x2 ;  /* 0x0000000a0c0ea211 */ /* 0x001fe400078610ff */
[----:B------:R-:W-:Y:S01]  /*0d70*/  FFMA.FTZ R22, R22, R15, R9 ;  /* 0x0000000f16167223 */ /* 0x000fe20000010009 */
[----:B------:R-:W-:Y:S02]  /*0d80*/  MOV R17, 0x7f800000 ;  /* 0x7f80000000117802 */ /* 0x000fe40000000f00 */
[----:B------:R-:W-:Y:S01]  /*0d90*/  @!P2 LEA.HI.X R15, R12, R11, R13, 0x2, P3 ;  /* 0x0000000b0c0fa211 */ /* 0x000fe200018f140d */
[----:B------:R-:W-:Y:S01]  /*0da0*/  FFMA.FTZ R7, R7, R18, R24 ;  /* 0x0000001207077223 */ /* 0x000fe20000010018 */
[----:B------:R-:W-:-:S02]  /*0db0*/  HADD2.F32 R9, -RZ, R23.H0_H0 ;  /* 0x20000017ff097230 */ /* 0x000fc40000004100 */
[--C-:B------:R-:W-:Y:S01]  /*0dc0*/  HADD2.F32 R16, -RZ, R27.reuse.H0_H0 ;  /* 0x2000001bff107230 */ /* 0x100fe20000004100 */
[----:B------:R0:W5:Y:S01]  /*0dd0*/  @!P2 LDG.E R17, desc[UR6][R14.64] ;  /* 0x000000060e11a981 */ /* 0x000162000c1e1900 */
[----:B------:R-:W-:-:S03]  /*0de0*/  HADD2.F32 R10, -RZ, R27.H1_H1 ;  /* 0x3000001bff0a7230 */ /* 0x000fc60000004100 */
[----:B------:R-:W-:Y:S01]  /*0df0*/  FFMA.FTZ R12, R9, R16, R22 ;  /* 0x00000010090c7223 */ /* 0x000fe20000010016 */
[--C-:B--2---:R-:W-:Y:S02]  /*0e00*/  HADD2.F32 R18, -RZ, R28.reuse.H0_H0 ;  /* 0x2000001cff127230 */ /* 0x104fe40000004100 */
[----:B------:R-:W-:Y:S02]  /*0e10*/  HADD2.F32 R28, -RZ, R28.H1_H1 ;  /* 0x3000001cff1c7230 */ /* 0x000fe40000004100 */
[--C-:B------:R-:W-:Y:S02]  /*0e20*/  HADD2.F32 R25, -RZ, R32.reuse.H1_H1 ;  /* 0x30000020ff197230 */ /* 0x100fe40000004100 */
[----:B------:R-:W-:Y:S02]  /*0e30*/  HADD2.F32 R21, -RZ, R32.H0_H0 ;  /* 0x20000020ff157230 */ /* 0x000fe40000004100 */
[----:B0-----:R-:W-:Y:S02]  /*0e40*/  HADD2.F32 R15, -RZ, R36.H1_H1 ;  /* 0x30000024ff0f7230 */ /* 0x001fe40000004100 */
[----:B------:R-:W-:Y:S01]  /*0e50*/  FMUL.FTZ R27, R28, R25 ;  /* 0x000000191c1b7220 */ /* 0x000fe20000410000 */
[----:B------:R-:W-:-:S02]  /*0e60*/  HADD2.F32 R20, -RZ, R40.H1_H1 ;  /* 0x30000028ff147230 */ /* 0x000fc40000004100 */
[--C-:B------:R-:W-:Y:S02]  /*0e70*/  HADD2.F32 R22, -RZ, R33.reuse.H0_H0 ;  /* 0x20000021ff167230 */ /* 0x100fe40000004100 */
[----:B------:R-:W-:Y:S02]  /*0e80*/  HADD2.F32 R24, -RZ, R33.H1_H1 ;  /* 0x30000021ff187230 */ /* 0x000fe40000004100 */
[----:B------:R-:W-:Y:S01]  /*0e90*/  FMUL.FTZ R33, R15, R20 ;  /* 0x000000140f217220 */ /* 0x000fe20000410000 */
[----:B------:R-:W-:Y:S02]  /*0ea0*/  HADD2.F32 R36, -RZ, R36.H0_H0 ;  /* 0x20000024ff247230 */ /* 0x000fe40000004100 */
[----:B------:R-:W-:Y:S02]  /*0eb0*/  HADD2.F32 R25, -RZ, R40.H0_H0 ;  /* 0x20000028ff197230 */ /* 0x000fe40000004100 */
[----:B------:R-:W-:Y:S01]  /*0ec0*/  FFMA.FTZ R20, R18, R21, R27 ;  /* 0x0000001512147223 */ /* 0x000fe2000001001b */
[----:B------:R-:W-:-:S02]  /*0ed0*/  HADD2.F32 R19, -RZ, R29.H0_H0 ;  /* 0x2000001dff137230 */ /* 0x000fc40000004100 */
[----:B------:R-:W-:Y:S02]  /*0ee0*/  HADD2.F32 R15, -RZ, R37.H0_H0 ;  /* 0x20000025ff0f7230 */ /* 0x000fe40000004100 */
[----:B------:R-:W-:Y:S01]  /*0ef0*/  FFMA.FTZ R36, R36, R25, R33 ;  /* 0x0000001924247223 */ /* 0x000fe20000010021 */
[----:B------:R-:W-:Y:S02]  /*0f00*/  HADD2.F32 R18, -RZ, R41.H0_H0 ;  /* 0x20000029ff127230 */ /* 0x000fe40000004100 */
[----:B------:R-:W-:Y:S01]  /*0f10*/  FFMA.FTZ R22, R19, R22, R20 ;  /* 0x0000001613167223 */ /* 0x000fe20000010014 */
[----:B------:R-:W-:Y:S02]  /*0f20*/  HADD2.F32 R29, -RZ, R29.H1_H1 ;  /* 0x3000001dff1d7230 */ /* 0x000fe40000004100 */
[----:B------:R-:W-:Y:S02]  /*0f30*/  HADD2.F32 R37, -RZ, R37.H1_H1 ;  /* 0x30000025ff257230 */ /* 0x000fe40000004100 */
[----:B------:R-:W-:Y:S01]  /*0f40*/  FFMA.FTZ R36, R15, R18, R36 ;  /* 0x000000120f247223 */ /* 0x000fe20000010024 */
[----:B------:R-:W-:-:S02]  /*0f50*/  HADD2.F32 R20, -RZ, R41.H1_H1 ;  /* 0x30000029ff147230 */ /* 0x000fc40000004100 */
[----:B------:R-:W-:Y:S01]  /*0f60*/  FFMA.FTZ R22, R29, R24, R22 ;  /* 0x000000181d167223 */ /* 0x000fe20000010016 */
[----:B------:R-:W-:Y:S02]  /*0f70*/  HADD2.F32 R11, -RZ, R30.H0_H0 ;  /* 0x2000001eff0b7230 */ /* 0x000fe40000004100 */
[----:B------:R-:W-:Y:S02]  /*0f80*/  HADD2.F32 R26, -RZ, R34.H0_H0 ;  /* 0x20000022ff1a7230 */ /* 0x000fe40000004100 */
[----:B------:R-:W-:Y:S01]  /*0f90*/  FFMA.FTZ R20, R37, R20, R36 ;  /* 0x0000001425147223 */ /* 0x000fe20000010024 */
[----:B------:R-:W-:Y:S02]  /*0fa0*/  HADD2.F32 R15, -RZ, R38.H0_H0 ;  /* 0x20000026ff0f7230 */ /* 0x000fe40000004100 */
[----:B------:R-:W-:Y:S02]  /*0fb0*/  HADD2.F32 R18, -RZ, R42.H0_H0 ;  /* 0x2000002aff127230 */ /* 0x000fe40000004100 */
[----:B------:R-:W-:Y:S01]  /*0fc0*/  FFMA.FTZ R11, R11, R26, R22 ;  /* 0x0000001a0b0b7223 */ /* 0x000fe20000010016 */
[----:B------:R-:W-:-:S02]  /*0fd0*/  HADD2.F32 R30, -RZ, R30.H1_H1 ;  /* 0x3000001eff1e7230 */ /* 0x000fc40000004100 */
[----:B------:R-:W-:Y:S02]  /*0fe0*/  HADD2.F32 R13, -RZ, R34.H1_H1 ;  /* 0x30000022ff0d7230 */ /* 0x000fe40000004100 */
[----:B------:R-:W-:Y:S01]  /*0ff0*/  FFMA.FTZ R15, R15, R18, R20 ;  /* 0x000000120f0f7223 */ /* 0x000fe20000010014 */
[----:B------:R-:W-:Y:S02]  /*1000*/  HADD2.F32 R38, -RZ, R38.H1_H1 ;  /* 0x30000026ff267230 */ /* 0x000fe40000004100 */
[----:B------:R-:W-:Y:S02]  /*1010*/  HADD2.F32 R19, -RZ, R42.H1_H1 ;  /* 0x3000002aff137230 */ /* 0x000fe40000004100 */
[----:B------:R-:W-:Y:S01]  /*1020*/  FFMA.FTZ R30, R30, R13, R11 ;  /* 0x0000000d1e1e7223 */ /* 0x000fe2000001000b */
[----:B------:R-:W-:Y:S02]  /*1030*/  HADD2.F32 R9, -RZ, R31.H0_H0 ;  /* 0x2000001fff097230 */ /* 0x000fe40000004100 */
[----:B------:R-:W-:-:S02]  /*1040*/  HADD2.F32 R16, -RZ, R35.H0_H0 ;  /* 0x20000023ff107230 */ /* 0x000fc40000004100 */
[----:B------:R-:W-:Y:S01]  /*1050*/  FFMA.FTZ R38, R38, R19, R15 ;  /* 0x0000001326267223 */ /* 0x000fe2000001000f */
[----:B------:R-:W-:Y:S02]  /*1060*/  HADD2.F32 R11, -RZ, R39.H0_H0 ;  /* 0x20000027ff0b7230 */ /* 0x000fe40000004100 */
[----:B------:R-:W-:Y:S02]  /*1070*/  HADD2.F32 R18, -RZ, R43.H0_H0 ;  /* 0x2000002bff127230 */ /* 0x000fe40000004100 */
[----:B------:R-:W-:Y:S01]  /*1080*/  FFMA.FTZ R30, R9, R16, R30 ;  /* 0x00000010091e7223 */ /* 0x000fe2000001001e */
[----:B------:R-:W-:Y:S02]  /*1090*/  HADD2.F32 R23, -RZ, R23.H1_H1 ;  /* 0x30000017ff177230 */ /* 0x000fe40000004100 */
[----:B------:R-:W-:Y:S02]  /*10a0*/  HADD2.F32 R31, -RZ, R31.H1_H1 ;  /* 0x3000001fff1f7230 */ /* 0x000fe40000004100 */
[----:B------:R-:W-:Y:S01]  /*10b0*/  FFMA.FTZ R18, R11, R18, R38 ;  /* 0x000000120b127223 */ /* 0x000fe20000010026 */
[----:B------:R-:W-:-:S02]  /*10c0*/  HADD2.F32 R14, -RZ, R35.H1_H1 ;  /* 0x30000023ff0e7230 */ /* 0x000fc40000004100 */
[----:B------:R-:W-:Y:S02]  /*10d0*/  HADD2.F32 R39, -RZ, R39.H1_H1 ;  /* 0x30000027ff277230 */ /* 0x000fe40000004100 */
[----:B------:R-:W-:Y:S02]  /*10e0*/  HADD2.F32 R16, -RZ, R43.H1_H1 ;  /* 0x3000002bff107230 */ /* 0x000fe40000004100 */
[----:B------:R-:W-:Y:S01]  /*10f0*/  FFMA.FTZ R12, R23, R10, R12 ;  /* 0x0000000a170c7223 */ /* 0x000fe2000001000c */
[----:B------:R-:W-:Y:S02]  /*1100*/  FFMA.FTZ R30, R31, R14, R30 ;  /* 0x0000000e1f1e7223 */ /* 0x000fe4000001001e */
[----:B------:R-:W-:Y:S02]  /*1110*/  FFMA.FTZ R18, R39, R16, R18 ;  /* 0x0000001027127223 */ /* 0x000fe40000010012 */
[----:B------:R-:W0:Y:S04]  /*1120*/  SHFL.BFLY PT, R9, R12, 0x8, 0x1f ;  /* 0x0d001f000c097f89 */ /* 0x000e2800000e0000 */
[----:B------:R-:W1:Y:S04]  /*1130*/  SHFL.BFLY PT, R10, R7, 0x8, 0x1f ;  /* 0x0d001f00070a7f89 */ /* 0x000e6800000e0000 */
[----:B------:R-:W2:Y:S04]  /*1140*/  SHFL.BFLY PT, R13, R30, 0x8, 0x1f ;  /* 0x0d001f001e0d7f89 */ /* 0x000ea800000e0000 */
[----:B------:R-:W3:Y:S01]  /*1150*/  SHFL.BFLY PT, R19, R18, 0x8, 0x1f ;  /* 0x0d001f0012137f89 */ /* 0x000ee200000e0000 */
[----:B0-----:R-:W-:Y:S01]  /*1160*/  FADD.FTZ R11, R12, R9 ;  /* 0x000000090c0b7221 */ /* 0x001fe20000010000 */
[----:B-1----:R-:W-:Y:S01]  /*1170*/  FADD.FTZ R10, R7, R10 ;  /* 0x0000000a070a7221 */ /* 0x002fe20000010000 */
[----:B--2---:R-:W-:Y:S01]  /*1180*/  FADD.FTZ R15, R30, R13 ;  /* 0x0000000d1e0f7221 */ /* 0x004fe20000010000 */
[----:B---3--:R-:W-:-:S02]  /*1190*/  FADD.FTZ R20, R18, R19 ;  /* 0x0000001312147221 */ /* 0x008fc40000010000 */
        /* <DEDUP_REMOVED lines=16> */
[----:B------:R-:W0:Y:S01]  /*12a0*/  SHFL.BFLY PT, R16, R15, 0x1, 0x1f ;  /* 0x0c201f000f107f89 */ /* 0x000e2200000e0000 */
[----:B------:R-:W1:Y:S03]  /*12b0*/  LDC.64 R12, c[0x0][0x2d0] ;  /* 0x0000b400ff0c7b82 */ /* 0x000e660000000a00 */
[----:B------:R-:W2:Y:S04]  /*12c0*/  SHFL.BFLY PT, R14, R7, 0x1, 0x1f ;  /* 0x0c201f00070e7f89 */ /* 0x000ea800000e0000 */
[----:B------:R-:W3:Y:S01]  /*12d0*/  SHFL.BFLY PT, R20, R19, 0x1, 0x1f ;  /* 0x0c201f0013147f89 */ /* 0x000ee200000e0000 */
[----:B------:R-:W4:Y:S03]  /*12e0*/  LDC.64 R10, c[0x0][0x2d8] ;  /* 0x0000b600ff0a7b82 */ /* 0x000f260000000a00 */
[----:B------:R-:W3:Y:S01]  /*12f0*/  SHFL.BFLY PT, R9, R22, 0x1, 0x1f ;  /* 0x0c201f0016097f89 */ /* 0x000ee200000e0000 */
[----:B------:R-:W-:Y:S01]  /*1300*/  ISETP.NE.AND P2, PT, R5, RZ, PT ;  /* 0x000000ff0500720c */ /* 0x000fe20003f45270 */
[----:B------:R-:W-:Y:S01]  /*1310*/  BSSY B0, `(.L_x_56) ;  /* 0x0000022000007945 */ /* 0x000fe20003800000 */
[----:B------:R-:W-:Y:S01]  /*1320*/  SHF.L.U32 R21, R0, 0x2, RZ ;  /* 0x0000000200157819 */ /* 0x000fe200000006ff */
[----:B0-----:R-:W-:Y:S01]  /*1330*/  FADD.FTZ R27, R15, R16 ;  /* 0x000000100f1b7221 */ /* 0x001fe20000010000 */
[----:B------:R-:W-:Y:S01]  /*1340*/  SHF.L.U32 R16, R2, 0xd, RZ ;  /* 0x0000000d02107819 */ /* 0x000fe200000006ff */
[----:B--2---:R-:W-:Y:S01]  /*1350*/  FADD.FTZ R26, R7, R14 ;  /* 0x0000000e071a7221 */ /* 0x004fe20000010000 */
[----:B---3--:R-:W-:Y:S01]  /*1360*/  FADD.FTZ R20, R19, R20 ;  /* 0x0000001413147221 */ /* 0x008fe20000010000 */
[----:B------:R-:W-:-:S06]  /*1370*/  FADD.FTZ R9, R22, R9 ;  /* 0x0000000916097221 */ /* 0x000fcc0000010000 */
[----:B------:R-:W-:Y:S05]  /*1380*/  @P2 BRA `(.L_x_57) ;  /* 0x0000000000682947 */ /* 0x000fea0003800000 */
[----:B------:R-:W0:Y:S01]  /*1390*/  LDC.64 R22, c[0x0][0x278] ;  /* 0x00009e00ff167b82 */ /* 0x000e220000000a00 */
[----:B------:R-:W-:Y:S01]  /*13a0*/  SHF.R.S32.HI R45, RZ, 0x1f, R44 ;  /* 0x0000001fff2d7819 */ /* 0x000fe2000001142c */
[----:B------:R-:W-:Y:S01]  /*13b0*/  ULDC.64 UR12, c[0x0][0x260] ;  /* 0x00009800000c7ab9 */ /* 0x000fe20000000a00 */
[-C--:B------:R-:W-:Y:S02]  /*13c0*/  ISETP.GE.AND P4, PT, R4, R3.reuse, PT ;  /* 0x000000030400720c */ /* 0x080fe40003f86270 */
[----:B------:R-:W-:-:S03]  /*13d0*/  ISETP.GE.AND P3, PT, R6, R3, PT ;  /* 0x000000030600720c */ /* 0x000fc60003f66270 */
[----:B------:R-:W2:Y:S01]  /*13e0*/  LDC.64 R24, c[0x0][0x280] ;  /* 0x0000a000ff187b82 */ /* 0x000ea20000000a00 */
[C---:B0-----:R-:W-:Y:S02]  /*13f0*/  IMAD R18, R22.reuse, UR10, RZ ;  /* 0x0000000a16127c24 */ /* 0x041fe4000f8e02ff */
[----:B------:R-:W-:-:S04]  /*1400*/  IMAD.WIDE.U32 R14, R22, UR8, R44 ;  /* 0x00000008160e7c25 */ /* 0x000fc8000f8e002c */
[----:B------:R-:W-:Y:S02]  /*1410*/  IMAD R5, R23, UR8, R18 ;  /* 0x0000000817057c24 */ /* 0x000fe4000f8e0212 */
[----:B--2---:R-:W-:-:S03]  /*1420*/  IMAD R18, R24, UR11, RZ ;  /* 0x0000000b18127c24 */ /* 0x004fc6000f8e02ff */
[----:B------:R-:W-:Y:S01]  /*1430*/  IADD3 R15, R15, R5, RZ ;  /* 0x000000050f0f7210 */ /* 0x000fe20007ffe0ff */
[----:B------:R-:W-:Y:S02]  /*1440*/  IMAD R7, R25, UR9, R18 ;  /* 0x0000000919077c24 */ /* 0x000fe4000f8e0212 */
[----:B------:R-:W-:-:S03]  /*1450*/  IMAD.WIDE.U32 R14, R24, UR9, R14 ;  /* 0x00000009180e7c25 */ /* 0x000fc6000f8e000e */
[----:B------:R-:W-:-:S04]  /*1460*/  IADD3 R5, P2, R46, R14, RZ ;  /* 0x0000000e2e057210 */ /* 0x000fc80007f5e0ff */
[----:B------:R-:W-:Y:S02]  /*1470*/  IADD3.X R46, R47, R15, R7, P2, !PT ;  /* 0x0000000f2f2e7210 */ /* 0x000fe400017fe407 */
[C---:B------:R-:W-:Y:S02]  /*1480*/  LEA R14, P5, R5.reuse, UR12, 0x2 ;  /* 0x0000000c050e7c11 */ /* 0x040fe4000f8a10ff */
[----:B------:R-:W-:Y:S02]  /*1490*/  ISETP.GE.AND P2, PT, R8, R3, PT ;  /* 0x000000030800720c */ /* 0x000fe40003f46270 */
[----:B------:R-:W-:Y:S02]  /*14a0*/  LEA.HI.X R15, R5, UR13, R46, 0x2, P5 ;  /* 0x0000000d050f7c11 */ /* 0x000fe4000a8f142e */
[----:B------:R-:W-:Y:S02]  /*14b0*/  FSEL R3, R26, RZ, !P1 ;  /* 0x000000ff1a037208 */ /* 0x000fe40004800000 */
[----:B------:R-:W-:-:S02]  /*14c0*/  FSEL R5, R27, RZ, !P4 ;  /* 0x000000ff1b057208 */ /* 0x000fc40006000000 */
[----:B------:R-:W-:Y:S01]  /*14d0*/  FSEL R7, R20, RZ, !P3 ;  /* 0x000000ff14077208 */ /* 0x000fe20005800000 */
[----:B------:R0:W-:Y:S01]  /*14e0*/  STG.E desc[UR6][R14.64], R3 ;  /* 0x000000030e007986 */ /* 0x0001e2000c101906 */
[----:B------:R-:W-:-:S03]  /*14f0*/  FSEL R9, R9, RZ, !P2 ;  /* 0x000000ff09097208 */ /* 0x000fc60005000000 */
[----:B------:R0:W-:Y:S04]  /*1500*/  STG.E desc[UR6][R14.64+0x40], R5 ;  /* 0x000040050e007986 */ /* 0x0001e8000c101906 */
[----:B------:R0:W-:Y:S04]  /*1510*/  STG.E desc[UR6][R14.64+0x80], R7 ;  /* 0x000080070e007986 */ /* 0x0001e8000c101906 */
[----:B------:R0:W-:Y:S02]  /*1520*/  STG.E desc[UR6][R14.64+0xc0], R9 ;  /* 0x0000c0090e007986 */ /* 0x0001e4000c101906 */
.L_x_57:
[----:B------:R-:W-:Y:S05]  /*1530*/  BSYNC B0 ;  /* 0x0000000000007941 */ /* 0x000fea0003800000 */
.L_x_56:
[----:B------:R-:W-:Y:S01]  /*1540*/  UIADD3 UR4, UR4, 0x3f, URZ ;  /* 0x0000003f04047890 */ /* 0x000fe2000fffe03f */
[----:B0-----:R-:W-:Y:S01]  /*1550*/  SHF.R.S32.HI R3, RZ, 0x1f, R21 ;  /* 0x0000001fff037819 */ /* 0x001fe20000011415 */
[----:B-1----:R-:W-:Y:S01]  /*1560*/  IMAD R6, R12, UR10, RZ ;  /* 0x0000000a0c067c24 */ /* 0x002fe2000f8e02ff */
[C---:B------:R-:W-:Y:S01]  /*1570*/  IADD3 R4, P1, R16.reuse, R21, RZ ;  /* 0x0000001510047210 */ /* 0x040fe20007f3e0ff */
[----:B------:R-:W-:Y:S01]  /*1580*/  USHF.R.S32.HI UR5, URZ, 0x1f, UR4 ;  /* 0x0000001f3f057899 */ /* 0x000fe20008011404 */
[----:B------:R-:W-:Y:S02]  /*1590*/  BSSY B0, `(.L_x_58) ;  /* 0x0000022000007945 */ /* 0x000fe40003800000 */
[----:B------:R-:W-:Y:S01]  /*15a0*/  LEA.HI.X.SX32 R5, R16, R3, 0x1, P1 ;  /* 0x0000000310057211 */ /* 0x000fe200008f0eff */
[----:B------:R-:W-:Y:S01]  /*15b0*/  ULEA.HI UR5, UR5, UR4, URZ, 0x6 ;  /* 0x0000000405057291 */ /* 0x000fe2000f8f303f */
[----:B------:R-:W-:Y:S02]  /*15c0*/  IMAD R3, R13, UR8, R6 ;  /* 0x000000080d037c24 */ /* 0x000fe4000f8e0206 */
[----:B------:R-:W-:Y:S01]  /*15d0*/  IMAD.WIDE.U32 R12, R12, UR8, R4 ;  /* 0x000000080c0c7c25 */ /* 0x000fe2000f8e0004 */
[----:B------:R-:W-:-:S03]  /*15e0*/  ULOP3.LUT UR5, UR5, 0xffffffc0, URZ, 0xc0, !UPT ;  /* 0xffffffc005057892 */ /* 0x000fc6000f8ec03f */
[----:B----4-:R-:W-:Y:S01]  /*15f0*/  IMAD R4, R10, UR11, RZ ;  /* 0x0000000b0a047c24 */ /* 0x010fe2000f8e02ff */
[----:B------:R-:W-:Y:S02]  /*1600*/  IADD3 R13, R13, R3, RZ ;  /* 0x000000030d0d7210 */ /* 0x000fe40007ffe0ff */
[----:B------:R-:W-:Y:S01]  /*1610*/  IADD3 R3, -R44, UR5, RZ ;  /* 0x000000052c037c10 */ /* 0x000fe2000fffe1ff */
[----:B------:R-:W-:Y:S02]  /*1620*/  IMAD R9, R11, UR9, R4 ;  /* 0x000000090b097c24 */ /* 0x000fe4000f8e0204 */
[----:B------:R-:W-:Y:S01]  /*1630*/  IMAD.WIDE.U32 R10, R10, UR9, R12 ;  /* 0x000000090a0a7c25 */ /* 0x000fe2000f8e000c */
[----:B------:R-:W-:-:S04]  /*1640*/  ISETP.GE.OR P0, PT, R0, R3, P0 ;  /* 0x000000030000720c */ /* 0x000fc80000706670 */
[----:B------:R-:W-:-:S09]  /*1650*/  IADD3 R9, R11, R9, RZ ;  /* 0x000000090b097210 */ /* 0x000fd20007ffe0ff */
[----:B------:R-:W-:Y:S05]  /*1660*/  @P0 BRA `(.L_x_59) ;  /* 0x0000000000500947 */ /* 0x000fea0003800000 */
[----:B------:R-:W0:Y:S01]  /*1670*/  LDC.64 R12, c[0x0][0x2a8] ;  /* 0x0000aa00ff0c7b82 */ /* 0x000e220000000a00 */
[----:B------:R-:W-:Y:S01]  /*1680*/  SHF.R.S32.HI R3, RZ, 0x1f, R0 ;  /* 0x0000001fff037819 */ /* 0x000fe20000011400 */
[----:B------:R-:W-:Y:S01]  /*1690*/  ULDC.64 UR4, c[0x0][0x2a0] ;  /* 0x0000a80000047ab9 */ /* 0x000fe20000000a00 */
[----:B------:R-:W-:-:S04]  /*16a0*/  IADD3 R4, P0, R44, R0, RZ ;  /* 0x000000002c047210 */ /* 0x000fc80007f1e0ff */
[----:B------:R-:W-:Y:S01]  /*16b0*/  LEA.HI.X.SX32 R5, R44, R3, 0x1, P0 ;  /* 0x000000032c057211 */ /* 0x000fe200000f0eff */
[----:B------:R-:W1:Y:S01]  /*16c0*/  LDC.64 R14, c[0x0][0x2b0] ;  /* 0x0000ac00ff0e7b82 */ /* 0x000e620000000a00 */
[----:B-----5:R-:W-:Y:S01]  /*16d0*/  FSETP.NEU.FTZ.AND P0, PT, R17, -INF , PT ;  /* 0xff8000001100780b */ /* 0x020fe20003f1d000 */
[C---:B0-----:R-:W-:Y:S02]  /*16e0*/  IMAD R6, R12.reuse, UR10, RZ ;  /* 0x0000000a0c067c24 */ /* 0x041fe4000f8e02ff */
[----:B------:R-:W-:-:S04]  /*16f0*/  IMAD.WIDE.U32 R4, R12, UR8, R4 ;  /* 0x000000080c047c25 */ /* 0x000fc8000f8e0004 */
[----:B------:R-:W-:Y:S02]  /*1700*/  IMAD R3, R13, UR8, R6 ;  /* 0x000000080d037c24 */ /* 0x000fe4000f8e0206 */
[----:B-1----:R-:W-:-:S03]  /*1710*/  IMAD R6, R14, UR11, RZ ;  /* 0x0000000b0e067c24 */ /* 0x002fc6000f8e02ff */
[----:B------:R-:W-:Y:S01]  /*1720*/  IADD3 R5, R5, R3, RZ ;  /* 0x0000000305057210 */ /* 0x000fe20007ffe0ff */
[----:B------:R-:W-:Y:S02]  /*1730*/  IMAD R7, R15, UR9, R6 ;  /* 0x000000090f077c24 */ /* 0x000fe4000f8e0206 */
[----:B------:R-:W-:Y:S01]  /*1740*/  FMUL.FTZ R3, R17, 1.4426950216293334961 ;  /* 0x3fb8aa3b11037820 */ /* 0x000fe20000410000 */
[----:B------:R-:W-:-:S04]  /*1750*/  IMAD.WIDE.U32 R4, R14, UR9, R4 ;  /* 0x000000090e047c25 */ /* 0x000fc8000f8e0004 */
[----:B------:R-:W-:Y:S02]  /*1760*/  FSEL R3, R3, RZ, P0 ;  /* 0x000000ff03037208 */ /* 0x000fe40000000000 */
[----:B------:R-:W-:Y:S02]  /*1770*/  IADD3 R5, R5, R7, RZ ;  /* 0x0000000705057210 */ /* 0x000fe40007ffe0ff */
[----:B------:R-:W-:-:S04]  /*1780*/  LEA R6, P1, R4, UR4, 0x2 ;  /* 0x0000000404067c11 */ /* 0x000fc8000f8210ff */
[----:B------:R-:W-:-:S05]  /*1790*/  LEA.HI.X R7, R4, UR5, R5, 0x2, P1 ;  /* 0x0000000504077c11 */ /* 0x000fca00088f1405 */
[----:B------:R0:W-:Y:S04]  /*17a0*/  STG.E desc[UR6][R6.64], R3 ;  /* 0x0000000306007986 */ /* 0x0001e8000c101906 */
.L_x_59:
[----:B------:R-:W-:Y:S05]  /*17b0*/  BSYNC B0 ;  /* 0x0000000000007941 */ /* 0x000fea0003800000 */
.L_x_58:
[----:B------:R-:W-:Y:S01]  /*17c0*/  ULDC.64 UR12, c[0x0][0x2e8] ;  /* 0x0000ba00000c7ab9 */ /* 0x000fe20000000a00 */
[----:B------:R-:W-:Y:S01]  /*17d0*/  ULDC.64 UR4, c[0x0][0x2b8] ;  /* 0x0000ae0000047ab9 */ /* 0x000fe20000000a00 */
[----:B------:R-:W-:Y:S02]  /*17e0*/  ISETP.NE.U32.AND P0, PT, RZ, UR12, PT ;  /* 0x0000000cff007c0c */ /* 0x000fe4000bf05070 */
[C---:B------:R-:W-:Y:S02]  /*17f0*/  LEA R4, P1, R10.reuse, UR4, 0x2 ;  /* 0x000000040a047c11 */ /* 0x040fe4000f8210ff */
[----:B------:R-:W-:Y:S02]  /*1800*/  ISETP.NE.AND.EX P0, PT, RZ, UR13, PT, P0 ;  /* 0x0000000dff007c0c */ /* 0x000fe4000bf05300 */
[----:B------:R-:W-:Y:S02]  /*1810*/  LEA.HI.X R5, R10, UR5, R9, 0x2, P1 ;  /* 0x000000050a057c11 */ /* 0x000fe400088f1409 */
[----:B------:R-:W-:-:S03]  /*1820*/  ISETP.NE.OR P0, PT, R0, RZ, !P0 ;  /* 0x000000ff0000720c */ /* 0x000fc60004705670 */
[----:B------:R1:W-:Y:S04]  /*1830*/  STG.E.128 desc[UR6][R4.64], RZ ;  /* 0x000000ff04007986 */ /* 0x0003e8000c101d06 */
[----:B------:R1:W-:Y:S04]  /*1840*/  STG.E.128 desc[UR6][R4.64+0x1000], RZ ;  /* 0x001000ff04007986 */ /* 0x0003e8000c101d06 */
[----:B------:R1:W-:Y:S04]  /*1850*/  STG.E.128 desc[UR6][R4.64+0x2000], RZ ;  /* 0x002000ff04007986 */ /* 0x0003e8000c101d06 */
[----:B------:R1:W-:Y:S04]  /*1860*/  STG.E.128 desc[UR6][R4.64+0x3000], RZ ;  /* 0x003000ff04007986 */ /* 0x0003e8000c101d06 */
[----:B------:R1:W-:Y:S04]  /*1870*/  STG.E.128 desc[UR6][R4.64+0x4000], RZ ;  /* 0x004000ff04007986 */ /* 0x0003e8000c101d06 */
[----:B------:R1:W-:Y:S04]  /*1880*/  STG.E.128 desc[UR6][R4.64+0x5000], RZ ;  /* 0x005000ff04007986 */ /* 0x0003e8000c101d06 */
[----:B------:R1:W-:Y:S04]  /*1890*/  STG.E.128 desc[UR6][R4.64+0x6000], RZ ;  /* 0x006000ff04007986 */ /* 0x0003e8000c101d06 */
[----:B------:R1:W-:Y:S01]  /*18a0*/  STG.E.128 desc[UR6][R4.64+0x7000], RZ ;  /* 0x007000ff04007986 */ /* 0x0003e2000c101d06 */
[----:B------:R-:W-:Y:S05]  /*18b0*/  @P0 EXIT ;  /* 0x000000000000094d */ /* 0x000fea0003800000 */
[----:B0-----:R-:W0:Y:S08]  /*18c0*/  LDC R3, c[0x0][0x2e0] ;  /* 0x0000b800ff037b82 */ /* 0x001e300000000800 */
[----:B------:R-:W2:Y:S08]  /*18d0*/  LDC R7, c[0x0][0x220] ;  /* 0x00008800ff077b82 */ /* 0x000eb00000000800 */
[----:B-1----:R-:W1:Y:S01]  /*18e0*/  LDC.64 R4, c[0x0][0x2e8] ;  /* 0x0000ba00ff047b82 */ /* 0x002e620000000a00 */
[----:B0-----:R-:W-:-:S04]  /*18f0*/  IMAD R2, R2, R3, UR9 ;  /* 0x0000000902027e24 */ /* 0x001fc8000f8e0203 */
[----:B--2---:R-:W-:-:S04]  /*1900*/  IMAD R3, R2, R7, UR8 ;  /* 0x0000000802037e24 */ /* 0x004fc8000f8e0207 */
[----:B-1----:R-:W-:-:S05]  /*1910*/  IMAD.WIDE R2, R3, 0x4, R4 ;  /* 0x0000000403027825 */ /* 0x002fca00078e0204 */
[----:B------:R-:W-:Y:S01]  /*1920*/  STG.E desc[UR6][R2.64], RZ ;  /* 0x000000ff02007986 */ /* 0x000fe2000c101906 */
[----:B------:R-:W-:Y:S05]  /*1930*/  EXIT ;  /* 0x000000000000794d */ /* 0x000fea0003800000 */
.L_x_60:
        /* <DEDUP_REMOVED lines=12> */
.L_x_142:


//--------------------- .text._ZN7cutlass13device_kernelIN5flash19enable_sm80_to_sm89INS1_16FlashAttnBwdSm80INS1_25CollectiveMainloopBwdSm80ILi2ELi2EN4cute5tupleIJNS5_1CILi64EEENS7_ILi128EEES9_EEENS_6half_tEfNS_4arch4Sm80ELb1ELb0ELb1ELb1ELb0ELb0ELb0ELb0ELi2ELi2ELi2ELi2ELb0EEENS1_21CollectiveEpilogueBwdISA_SB_SD_Li256ELb1ELb0ELi4EEENS1_25SingleTileBwdLPTSchedulerILb1ELi128ELb0EEEEEEEEEvNT_6ParamsE --------------------------
	.section	.text._ZN7cutlass13device_kernelIN5flash19enable_sm80_to_sm89INS1_16FlashAttnBwdSm80INS1_25CollectiveMainloopBwdSm80ILi2ELi2EN4cute5tupleIJNS5_1CILi64EEENS7_ILi128EEES9_EEENS_6half_tEfNS_4arch4Sm80ELb1ELb0ELb1ELb1ELb0ELb0ELb0ELb0ELi2ELi2ELi2ELi2ELb0EEENS1_21CollectiveEpilogueBwdISA_SB_SD_Li256ELb1ELb0ELi4EEENS1_25SingleTileBwdLPTSchedulerILb1ELi128ELb0EEEEEEEEEvNT_6ParamsE,"ax",@progbits
	.align	128
.text._ZN7cutlass13device_kernelIN5flash19enable_sm80_to_sm89INS1_16FlashAttnBwdSm80INS1_25CollectiveMainloopBwdSm80ILi2ELi2EN4cute5tupleIJNS5_1CILi64EEENS7_ILi128EEES9_EEENS_6half_tEfNS_4arch4Sm80ELb1ELb0ELb1ELb1ELb0ELb0ELb0ELb0ELi2ELi2ELi2ELi2ELb0EEENS1_21CollectiveEpilogueBwdISA_SB_SD_Li256ELb1ELb0ELi4EEENS1_25SingleTileBwdLPTSchedulerILb1ELi128ELb0EEEEEEEEEvNT_6ParamsE:
        .type           _ZN7cutlass13device_kernelIN5flash19enable_sm80_to_sm89INS1_16FlashAttnBwdSm80INS1_25CollectiveMainloopBwdSm80ILi2ELi2EN4cute5tupleIJNS5_1CILi64EEENS7_ILi128EEES9_EEENS_6half_tEfNS_4arch4Sm80ELb1ELb0ELb1ELb1ELb0ELb0ELb0ELb0ELi2ELi2ELi2ELi2ELb0EEENS1_21CollectiveEpilogueBwdISA_SB_SD_Li256ELb1ELb0ELi4EEENS1_25SingleTileBwdLPTSchedulerILb1ELi128ELb0EEEEEEEEEvNT_6ParamsE,@function
        .size           _ZN7cutlass13device_kernelIN5flash19enable_sm80_to_sm89INS1_16FlashAttnBwdSm80INS1_25CollectiveMainloopBwdSm80ILi2ELi2EN4cute5tupleIJNS5_1CILi64EEENS7_ILi128EEES9_EEENS_6half_tEfNS_4arch4Sm80ELb1ELb0ELb1ELb1ELb0ELb0ELb0ELb0ELi2ELi2ELi2ELi2ELb0EEENS1_21CollectiveEpilogueBwdISA_SB_SD_Li256ELb1ELb0ELi4EEENS1_25SingleTileBwdLPTSchedulerILb1ELi128ELb0EEEEEEEEEvNT_6ParamsE,(.L_x_143 - _ZN7cutlass13device_kernelIN5flash19enable_sm80_to_sm89INS1_16FlashAttnBwdSm80INS1_25CollectiveMainloopBwdSm80ILi2ELi2EN4cute5tupleIJNS5_1CILi64EEENS7_ILi128EEES9_EEENS_6half_tEfNS_4arch4Sm80ELb1ELb0ELb1ELb1ELb0ELb0ELb0ELb0ELi2ELi2ELi2ELi2ELb0EEENS1_21CollectiveEpilogueBwdISA_SB_SD_Li256ELb1ELb0ELi4EEENS1_25SingleTileBwdLPTSchedulerILb1ELi128ELb0EEEEEEEEEvNT_6ParamsE)
        .other          _ZN7cutlass13device_kernelIN5flash19enable_sm80_to_sm89INS1_16FlashAttnBwdSm80INS1_25CollectiveMainloopBwdSm80ILi2ELi2EN4cute5tupleIJNS5_1CILi64EEENS7_ILi128EEES9_EEENS_6half_tEfNS_4arch4Sm80ELb1ELb0ELb1ELb1ELb0ELb0ELb0ELb0ELi2ELi2ELi2ELi2ELb0EEENS1_21CollectiveEpilogueBwdISA_SB_SD_Li256ELb1ELb0ELi4EEENS1_25SingleTileBwdLPTSchedulerILb1ELi128ELb0EEEEEEEEEvNT_6ParamsE,@"STO_CUDA_ENTRY STV_DEFAULT"
_ZN7cutlass13device_kernelIN5flash19enable_sm80_to_sm89INS1_16FlashAttnBwdSm80INS1_25CollectiveMainloopBwdSm80ILi2ELi2EN4cute5tupleIJNS5_1CILi64EEENS7_ILi128EEES9_EEENS_6half_tEfNS_4arch4Sm80ELb1ELb0ELb1ELb1ELb0ELb0ELb0ELb0ELi2ELi2ELi2ELi2ELb0EEENS1_21CollectiveEpilogueBwdISA_SB_SD_Li256ELb1ELb0ELi4EEENS1_25SingleTileBwdLPTSchedulerILb1ELi128ELb0EEEEEEEEEvNT_6ParamsE:
[----:B------:R-:W-:Y:S01]  /*0000*/  LDC R1, c[0x0][0x28] ;  /* 0x00000a00ff017b82 */ /* 0x000fe20000000800 */
[----:B------:R-:W-:Y:S05]  /*0010*/  EXIT ;  /* 0x000000000000794d */ /* 0x000fea0003800000 */
.L_x_61:
        /* <DEDUP_REMOVED lines=14> */
.L_x_143:


//--------------------- .text._ZN7cutlass13device_kernelIN5flash19enable_sm80_to_sm89INS1_16FlashAttnBwdSm80INS1_25CollectiveMainloopBwdSm80ILi2ELi2EN4cute5tupleIJNS5_1CILi64EEENS7_ILi128EEES9_EEENS_6half_tEfNS_4arch4Sm80ELb1ELb0ELb1ELb1ELb1ELb0ELb0ELb0ELi2ELi2ELi2ELi2ELb0EEENS1_21CollectiveEpilogueBwdISA_SB_SD_Li256ELb1ELb0ELi4EEENS1_25SingleTileBwdLPTSchedulerILb1ELi128ELb1EEEEEEEEEvNT_6ParamsE --------------------------
	.section	.text._ZN7cutlass13device_kernelIN5flash19enable_sm80_to_sm89INS1_16FlashAttnBwdSm80INS1_25CollectiveMainloopBwdSm80ILi2ELi2EN4cute5tupleIJNS5_1CILi64EEENS7_ILi128EEES9_EEENS_6half_tEfNS_4arch4Sm80ELb1ELb0ELb1ELb1ELb1ELb0ELb0ELb0ELi2ELi2ELi2ELi2ELb0EEENS1_21CollectiveEpilogueBwdISA_SB_SD_Li256ELb1ELb0ELi4EEENS1_25SingleTileBwdLPTSchedulerILb1ELi128ELb1EEEEEEEEEvNT_6ParamsE,"ax",@progbits
	.align	128
.text._ZN7cutlass13device_kernelIN5flash19enable_sm80_to_sm89INS1_16FlashAttnBwdSm80INS1_25CollectiveMainloopBwdSm80ILi2ELi2EN4cute5tupleIJNS5_1CILi64EEENS7_ILi128EEES9_EEENS_6half_tEfNS_4arch4Sm80ELb1ELb0ELb1ELb1ELb1ELb0ELb0ELb0ELi2ELi2ELi2ELi2ELb0EEENS1_21CollectiveEpilogueBwdISA_SB_SD_Li256ELb1ELb0ELi4EEENS1_25SingleTileBwdLPTSchedulerILb1ELi128ELb1EEEEEEEEEvNT_6ParamsE:
        .type           _ZN7cutlass13device_kernelIN5flash19enable_sm80_to_sm89INS1_16FlashAttnBwdSm80INS1_25CollectiveMainloopBwdSm80ILi2ELi2EN4cute5tupleIJNS5_1CILi64EEENS7_ILi128EEES9_EEENS_6half_tEfNS_4arch4Sm80ELb1ELb0ELb1ELb1ELb1ELb0ELb0ELb0ELi2ELi2ELi2ELi2ELb0EEENS1_21CollectiveEpilogueBwdISA_SB_SD_Li256ELb1ELb0ELi4EEENS1_25SingleTileBwdLPTSchedulerILb1ELi128ELb1EEEEEEEEEvNT_6ParamsE,@function
        .size           _ZN7cutlass13device_kernelIN5flash19enable_sm80_to_sm89INS1_16FlashAttnBwdSm80INS1_25CollectiveMainloopBwdSm80ILi2ELi2EN4cute5tupleIJNS5_1CILi64EEENS7_ILi128EEES9_EEENS_6half_tEfNS_4arch4Sm80ELb1ELb0ELb1ELb1ELb1ELb0ELb0ELb0ELi2ELi2ELi2ELi2ELb0EEENS1_21CollectiveEpilogueBwdISA_SB_SD_Li256ELb1ELb0ELi4EEENS1_25SingleTileBwdLPTSchedulerILb1ELi128ELb1EEEEEEEEEvNT_6ParamsE,(.L_x_144 - _ZN7cutlass13device_kernelIN5flash19enable_sm80_to_sm89INS1_16FlashAttnBwdSm80INS1_25CollectiveMainloopBwdSm80ILi2ELi2EN4cute5tupleIJNS5_1CILi64EEENS7_ILi128EEES9_EEENS_6half_tEfNS_4arch4Sm80ELb1ELb0ELb1ELb1ELb1ELb0ELb0ELb0ELi2ELi2ELi2ELi2ELb0EEENS1_21CollectiveEpilogueBwdISA_SB_SD_Li256ELb1ELb0ELi4EEENS1_25SingleTileBwdLPTSchedulerILb1ELi128ELb1EEEEEEEEEvNT_6ParamsE)
        .other          _ZN7cutlass13device_kernelIN5flash19enable_sm80_to_sm89INS1_16FlashAttnBwdSm80INS1_25CollectiveMainloopBwdSm80ILi2ELi2EN4cute5tupleIJNS5_1CILi64EEENS7_ILi128EEES9_EEENS_6half_tEfNS_4arch4Sm80ELb1ELb0ELb1ELb1ELb1ELb0ELb0ELb0ELi2ELi2ELi2ELi2ELb0EEENS1_21CollectiveEpilogueBwdISA_SB_SD_Li256ELb1ELb0ELi4EEENS1_25SingleTileBwdLPTSchedulerILb1ELi128ELb1EEEEEEEEEvNT_6ParamsE,@"STO_CUDA_ENTRY STV_DEFAULT"
_ZN7cutlass13device_kernelIN5flash19enable_sm80_to_sm89INS1_16FlashAttnBwdSm80INS1_25CollectiveMainloopBwdSm80ILi2ELi2EN4cute5tupleIJNS5_1CILi64EEENS7_ILi128EEES9_EEENS_6half_tEfNS_4arch4Sm80ELb1ELb0ELb1ELb1ELb1ELb0ELb0ELb0ELi2ELi2ELi2ELi2ELb0EEENS1_21CollectiveEpilogueBwdISA_SB_SD_Li256ELb1ELb0ELi4EEENS1_25SingleTileBwdLPTSchedulerILb1ELi128ELb1EEEEEEEEEvNT_6ParamsE:
[----:B------:R-:W-:Y:S01]  /*0000*/  LDC R1, c[0x0][0x28] ;  /* 0x00000a00ff017b82 */ /* 0x000fe20000000800 */
[----:B------:R-:W-:Y:S05]  /*0010*/  EXIT ;  /* 0x000000000000794d */ /* 0x000fea0003800000 */
.L_x_62:
        /* <DEDUP_REMOVED lines=14> */
.L_x_144:


//--------------------- .text._ZN7cutlass13device_kernelIN5flash19enable_sm80_to_sm89INS1_16FlashAttnBwdSm80INS1_25CollectiveMainloopBwdSm80ILi2ELi2EN4cute5tupleIJNS5_1CILi64EEENS7_ILi128EEES9_EEENS_6half_tEfNS_4arch4Sm80ELb1ELb0ELb1ELb1ELb0ELb0ELb0ELb0ELi2ELi2ELi2ELi2ELb0EEENS1_24CollectiveEpilogueBwdGQAISA_fSD_Li256ELb1ELb0EEENS1_25SingleTileBwdLPTSchedulerILb1ELi128ELb0EEEEEEEEEvNT_6ParamsE --------------------------
	.section	.text._ZN7cutlass13device_kernelIN5flash19enable_sm80_to_sm89INS1_16FlashAttnBwdSm80INS1_25CollectiveMainloopBwdSm80ILi2ELi2EN4cute5tupleIJNS5_1CILi64EEENS7_ILi128EEES9_EEENS_6half_tEfNS_4arch4Sm80ELb1ELb0ELb1ELb1ELb0ELb0ELb0ELb0ELi2ELi2ELi2ELi2ELb0EEENS1_24CollectiveEpilogueBwdGQAISA_fSD_Li256ELb1ELb0EEENS1_25SingleTileBwdLPTSchedulerILb1ELi128ELb0EEEEEEEEEvNT_6ParamsE,"ax",@progbits
	.align	128
.text._ZN7cutlass13device_kernelIN5flash19enable_sm80_to_sm89INS1_16FlashAttnBwdSm80INS1_25CollectiveMainloopBwdSm80ILi2ELi2EN4cute5tupleIJNS5_1CILi64EEENS7_ILi128EEES9_EEENS_6half_tEfNS_4arch4Sm80ELb1ELb0ELb1ELb1ELb0ELb0ELb0ELb0ELi2ELi2ELi2ELi2ELb0EEENS1_24CollectiveEpilogueBwdGQAISA_fSD_Li256ELb1ELb0EEENS1_25SingleTileBwdLPTSchedulerILb1ELi128ELb0EEEEEEEEEvNT_6ParamsE:
        .type           _ZN7cutlass13device_kernelIN5flash19enable_sm80_to_sm89INS1_16FlashAttnBwdSm80INS1_25CollectiveMainloopBwdSm80ILi2ELi2EN4cute5tupleIJNS5_1CILi64EEENS7_ILi128EEES9_EEENS_6half_tEfNS_4arch4Sm80ELb1ELb0ELb1ELb1ELb0ELb0ELb0ELb0ELi2ELi2ELi2ELi2ELb0EEENS1_24CollectiveEpilogueBwdGQAISA_fSD_Li256ELb1ELb0EEENS1_25SingleTileBwdLPTSchedulerILb1ELi128ELb0EEEEEEEEEvNT_6ParamsE,@function
        .size           _ZN7cutlass13device_kernelIN5flash19enable_sm80_to_sm89INS1_16FlashAttnBwdSm80INS1_25CollectiveMainloopBwdSm80ILi2ELi2EN4cute5tupleIJNS5_1CILi64EEENS7_ILi128EEES9_EEENS_6half_tEfNS_4arch4Sm80ELb1ELb0ELb1ELb1ELb0ELb0ELb0ELb0ELi2ELi2ELi2ELi2ELb0EEENS1_24CollectiveEpilogueBwdGQAISA_fSD_Li256ELb1ELb0EEENS1_25SingleTileBwdLPTSchedulerILb1ELi128ELb0EEEEEEEEEvNT_6ParamsE,(.L_x_145 - _ZN7cutlass13device_kernelIN5flash19enable_sm80_to_sm89INS1_16FlashAttnBwdSm80INS1_25CollectiveMainloopBwdSm80ILi2ELi2EN4cute5tupleIJNS5_1CILi64EEENS7_ILi128EEES9_EEENS_6half_tEfNS_4arch4Sm80ELb1ELb0ELb1ELb1ELb0ELb0ELb0ELb0ELi2ELi2ELi2ELi2ELb0EEENS1_24CollectiveEpilogueBwdGQAISA_fSD_Li256ELb1ELb0EEENS1_25SingleTileBwdLPTSchedulerILb1ELi128ELb0EEEEEEEEEvNT_6ParamsE)
        .other          _ZN7cutlass13device_kernelIN5flash19enable_sm80_to_sm89INS1_16FlashAttnBwdSm80INS1_25CollectiveMainloopBwdSm80ILi2ELi2EN4cute5tupleIJNS5_1CILi64EEENS7_ILi128EEES9_EEENS_6half_tEfNS_4arch4Sm80ELb1ELb0ELb1ELb1ELb0ELb0ELb0ELb0ELi2ELi2ELi2ELi2ELb0EEENS1_24CollectiveEpilogueBwdGQAISA_fSD_Li256ELb1ELb0EEENS1_25SingleTileBwdLPTSchedulerILb1ELi128ELb0EEEEEEEEEvNT_6ParamsE,@"STO_CUDA_ENTRY STV_DEFAULT"
_ZN7cutlass13device_kernelIN5flash19enable_sm80_to_sm89INS1_16FlashAttnBwdSm80INS1_25CollectiveMainloopBwdSm80ILi2ELi2EN4cute5tupleIJNS5_1CILi64EEENS7_ILi128EEES9_EEENS_6half_tEfNS_4arch4Sm80ELb1ELb0ELb1ELb1ELb0ELb0ELb0ELb0ELi2ELi2ELi2ELi2ELb0EEENS1_24CollectiveEpilogueBwdGQAISA_fSD_Li256ELb1ELb0EEENS1_25SingleTileBwdLPTSchedulerILb1ELi128ELb0EEEEEEEEEvNT_6ParamsE:
[----:B------:R-:W-:Y:S01]  /*0000*/  LDC R1, c[0x0][0x28] ;  /* 0x00000a00ff017b82 */ /* 0x000fe20000000800 */
[----:B------:R-:W-:Y:S05]  /*0010*/  EXIT ;  /* 0x000000000000794d */ /* 0x000fea0003800000 */
.L_x_63:
        /* <DEDUP_REMOVED lines=14> */
.L_x_145:


//--------------------- .text._ZN7cutlass13device_kernelIN5flash32FlashAttnBwdPostprocessConvertdQIN4cute5tupleIJNS3_1CILi128EEES6_EEENS_6half_tEfNS_4arch4Sm80ELi256ENS3_8TiledMMAINS3_8MMA_AtomIJNS3_28SM80_16x8x16_F32F16F16F32_TNEEEENS3_6LayoutINS4_IJNS5_ILi2EEENS5_ILi4EEENS5_ILi1EEEEEENS4_IJSI_SG_NS5_ILi0EEEEEEEENS4_IJNS5_ILi32EEENS5_ILi64EEENS5_ILi16EEEEEEEELb0EEEEEvNT_6ParamsE --------------------------
	.section	.text._ZN7cutlass13device_kernelIN5flash32FlashAttnBwdPostprocessConvertdQIN4cute5tupleIJNS3_1CILi128EEES6_EEENS_6half_tEfNS_4arch4Sm80ELi256ENS3_8TiledMMAINS3_8MMA_AtomIJNS3_28SM80_16x8x16_F32F16F16F32_TNEEEENS3_6LayoutINS4_IJNS5_ILi2EEENS5_ILi4EEENS5_ILi1EEEEEENS4_IJSI_SG_NS5_ILi0EEEEEEEENS4_IJNS5_ILi32EEENS5_ILi64EEENS5_ILi16EEEEEEEELb0EEEEEvNT_6ParamsE,"ax",@progbits
	.align	128
.text._ZN7cutlass13device_kernelIN5flash32FlashAttnBwdPostprocessConvertdQIN4cute5tupleIJNS3_1CILi128EEES6_EEENS_6half_tEfNS_4arch4Sm80ELi256ENS3_8TiledMMAINS3_8MMA_AtomIJNS3_28SM80_16x8x16_F32F16F16F32_TNEEEENS3_6LayoutINS4_IJNS5_ILi2EEENS5_ILi4EEENS5_ILi1EEEEEENS4_IJSI_SG_NS5_ILi0EEEEEEEENS4_IJNS5_ILi32EEENS5_ILi64EEENS5_ILi16EEEEEEEELb0EEEEEvNT_6ParamsE:
        .type           _ZN7cutlass13device_kernelIN5flash32FlashAttnBwdPostprocessConvertdQIN4cute5tupleIJNS3_1CILi128EEES6_EEENS_6half_tEfNS_4arch4Sm80ELi256ENS3_8TiledMMAINS3_8MMA_AtomIJNS3_28SM80_16x8x16_F32F16F16F32_TNEEEENS3_6LayoutINS4_IJNS5_ILi2EEENS5_ILi4EEENS5_ILi1EEEEEENS4_IJSI_SG_NS5_ILi0EEEEEEEENS4_IJNS5_ILi32EEENS5_ILi64EEENS5_ILi16EEEEEEEELb0EEEEEvNT_6ParamsE,@function
        .size           _ZN7cutlass13device_kernelIN5flash32FlashAttnBwdPostprocessConvertdQIN4cute5tupleIJNS3_1CILi128EEES6_EEENS_6half_tEfNS_4arch4Sm80ELi256ENS3_8TiledMMAINS3_8MMA_AtomIJNS3_28SM80_16x8x16_F32F16F16F32_TNEEEENS3_6LayoutINS4_IJNS5_ILi2EEENS5_ILi4EEENS5_ILi1EEEEEENS4_IJSI_SG_NS5_ILi0EEEEEEEENS4_IJNS5_ILi32EEENS5_ILi64EEENS5_ILi16EEEEEEEELb0EEEEEvNT_6ParamsE,(.L_x_146 - _ZN7cutlass13device_kernelIN5flash32FlashAttnBwdPostprocessConvertdQIN4cute5tupleIJNS3_1CILi128EEES6_EEENS_6half_tEfNS_4arch4Sm80ELi256ENS3_8TiledMMAINS3_8MMA_AtomIJNS3_28SM80_16x8x16_F32F16F16F32_TNEEEENS3_6LayoutINS4_IJNS5_ILi2EEENS5_ILi4EEENS5_ILi1EEEEEENS4_IJSI_SG_NS5_ILi0EEEEEEEENS4_IJNS5_ILi32EEENS5_ILi64EEENS5_ILi16EEEEEEEELb0EEEEEvNT_6ParamsE)
        .other          _ZN7cutlass13device_kernelIN5flash32FlashAttnBwdPostprocessConvertdQIN4cute5tupleIJNS3_1CILi128EEES6_EEENS_6half_tEfNS_4arch4Sm80ELi256ENS3_8TiledMMAINS3_8MMA_AtomIJNS3_28SM80_16x8x16_F32F16F16F32_TNEEEENS3_6LayoutINS4_IJNS5_ILi2EEENS5_ILi4EEENS5_ILi1EEEEEENS4_IJSI_SG_NS5_ILi0EEEEEEEENS4_IJNS5_ILi32EEENS5_ILi64EEENS5_ILi16EEEEEEEELb0EEEEEvNT_6ParamsE,@"STO_CUDA_ENTRY STV_DEFAULT"
_ZN7cutlass13device_kernelIN5flash32FlashAttnBwdPostprocessConvertdQIN4cute5tupleIJNS3_1CILi128EEES6_EEENS_6half_tEfNS_4arch4Sm80ELi256ENS3_8TiledMMAINS3_8MMA_AtomIJNS3_28SM80_16x8x16_F32F16F16F32_TNEEEENS3_6LayoutINS4_IJNS5_ILi2EEENS5_ILi4EEENS5_ILi1EEEEEENS4_IJSI_SG_NS5_ILi0EEEEEEEENS4_IJNS5_ILi32EEENS5_ILi64EEENS5_ILi16EEEEEEEELb0EEEEEvNT_6ParamsE:
        /* <DEDUP_REMOVED lines=10> */
[----:B------:R-:W-:Y:S01]  /*00a0*/  ULDC UR8, c[0x0][0x240] ;  /* 0x0000900000087ab9 */ /* 0x000fe20000000800 */
[----:B-1----:R-:W-:-:S11]  /*00b0*/  IMAD.WIDE R4, R11, 0x4, R4 ;  /* 0x000000040b047825 */ /* 0x002fd600078e0204 */
[----:B------:R-:W0:Y:S01]  /*00c0*/  @P1 LDC.64 R6, c[0x0][0x278] ;  /* 0x00009e00ff061b82 */ /* 0x000e220000000a00 */
[----:B------:R-:W-:Y:S01]  /*00d0*/  IMAD.U32 R3, RZ, RZ, UR8 ;  /* 0x00000008ff037e24 */ /* 0x000fe2000f8e00ff */
[----:B------:R1:W5:Y:S01]  /*00e0*/  @P0 LDG.E R71, desc[UR6][R4.64] ;  /* 0x0000000604470981 */ /* 0x000362000c1e1900 */
[----:B------:R-:W2:Y:S01]  /*00f0*/  S2R R2, SR_CTAID.X ;  /* 0x0000000000027919 */ /* 0x000ea20000002500 */
[----:B0-----:R-:W-:-:S05]  /*0100*/  @P1 IMAD.WIDE R6, R11, 0x4, R6 ;  /* 0x000000040b061825 */ /* 0x001fca00078e0206 */
[----:B------:R1:W5:Y:S01]  /*0110*/  @P1 LDG.E R3, desc[UR6][R6.64] ;  /* 0x0000000606031981 */ /* 0x000362000c1e1900 */
[----:B--2---:R-:W-:Y:S01]  /*0120*/  IMAD.SHL.U32 R0, R2, 0x80, RZ ;  /* 0x0000008002007824 */ /* 0x004fe200078e00ff */
[----:B------:R-:W-:Y:S06]  /*0130*/  @P1 BRA `(.L_x_64) ;  /* 0x0000000000101947 */ /* 0x000fec0003800000 */
[----:B------:R-:W-:Y:S05]  /*0140*/  @!P0 BRA `(.L_x_64) ;  /* 0x00000000000c8947 */ /* 0x000fea0003800000 */
[----:B-1----:R-:W2:Y:S04]  /*0150*/  LDG.E R6, desc[UR6][R4.64] ;  /* 0x0000000604067981 */ /* 0x002ea8000c1e1900 */
[----:B-----5:R-:W2:Y:S02]  /*0160*/  LDG.E R3, desc[UR6][R4.64+0x4] ;  /* 0x0000040604037981 */ /* 0x020ea4000c1e1900 */
[----:B--2---:R-:W-:-:S07]  /*0170*/  IMAD.IADD R3, R3, 0x1, -R6 ;  /* 0x0000000103037824 */ /* 0x004fce00078e0a06 */
.L_x_64:
[----:B------:R-:W-:Y:S02]  /*0180*/  ISETP.NE.U32.AND P1, PT, RZ, UR4, PT ;  /* 0x00000004ff007c0c */ /* 0x000fe4000bf25070 */
[----:B-----5:R-:W-:Y:S02]  /*0190*/  ISETP.LE.AND P2, PT, R3, R0, PT ;  /* 0x000000000300720c */ /* 0x020fe40003f43270 */
[----:B------:R-:W-:-:S13]  /*01a0*/  ISETP.NE.AND.EX P1, PT, RZ, UR5, PT, P1 ;  /* 0x00000005ff007c0c */ /* 0x000fda000bf25310 */
[----:B------:R-:W-:Y:S05]  /*01b0*/  @P1 EXIT P2 ;  /* 0x000000000000194d */ /* 0x000fea0001000000 */
[----:B------:R-:W0:Y:S01]  /*01c0*/  S2R R72, SR_TID.X ;  /* 0x0000000000487919 */ /* 0x000e220000002100 */
[----:B-1----:R-:W-:Y:S01]  /*01d0*/  @P0 LEA R4, R11, R71, 0x7 ;  /* 0x000000470b040211 */ /* 0x002fe200078e38ff */
[----:B------:R-:W1:Y:S01]  /*01e0*/  S2UR UR8, SR_CTAID.Y ;  /* 0x00000000000879c3 */ /* 0x000e620000002600 */
[----:B------:R-:W-:Y:S01]  /*01f0*/  IMAD.SHL.U32 R9, R2, 0x4000, RZ ;  /* 0x0000400002097824 */ /* 0x000fe200078e00ff */
[----:B------:R-:W-:Y:S01]  /*0200*/  SHF.R.S32.HI R69, RZ, 0x1f, R11 ;  /* 0x0000001fff457819 */ /* 0x000fe2000001140b */
[----:B------:R-:W-:Y:S01]  /*0210*/  ULDC.64 UR4, c[0x0][0x230] ;  /* 0x00008c0000047ab9 */ /* 0x000fe20000000a00 */
[----:B------:R-:W-:Y:S02]  /*0220*/  @P0 SHF.R.S32.HI R5, RZ, 0x1f, R4 ;  /* 0x0000001fff050819 */ /* 0x000fe40000011404 */
[----:B------:R-:W-:Y:S02]  /*0230*/  SEL R69, R69, RZ, !P1 ;  /* 0x000000ff45457207 */ /* 0x000fe40004800000 */
[----:B------:R-:W2:Y:S01]  /*0240*/  LDC.64 R12, c[0x0][0x228] ;  /* 0x00008a00ff0c7b82 */ /* 0x000ea20000000a00 */
[----:B------:R-:W-:-:S02]  /*0250*/  @P0 LEA.HI R5, R5, R4, RZ, 0x7 ;  /* 0x0000000405050211 */ /* 0x000fc400078f38ff */
[----:B------:R-:W-:-:S03]  /*0260*/  SEL R68, R11, RZ, !P1 ;  /* 0x000000ff0b447207 */ /* 0x000fc60004800000 */
[----:B------:R-:W-:-:S05]  /*0270*/  @P0 IMAD.SHL.U32 R5, R5, 0x80, RZ ;  /* 0x0000008005050824 */ /* 0x000fca00078e00ff */
[----:B------:R-:W-:Y:S02]  /*0280*/  @P0 LOP3.LUT R7, R5, 0xffffc000, RZ, 0xc0, !PT ;  /* 0xffffc00005070812 */ /* 0x000fe400078ec0ff */
[----:B------:R-:W-:Y:S02]  /*0290*/  CS2R R4, SRZ ;  /* 0x0000000000047805 */ /* 0x000fe4000001ff00 */
[----:B------:R-:W-:Y:S01]  /*02a0*/  @P0 MOV R4, R7 ;  /* 0x0000000700040202 */ /* 0x000fe20000000f00 */
[----:B-1----:R-:W-:Y:S01]  /*02b0*/  USHF.R.S32.HI UR9, URZ, 0x1f, UR8 ;  /* 0x0000001f3f097899 */ /* 0x002fe20008011408 */
[----:B------:R-:W-:Y:S02]  /*02c0*/  @P0 SHF.R.S32.HI R5, RZ, 0x1f, R7 ;  /* 0x0000001fff050819 */ /* 0x000fe40000011407 */
[----:B------:R-:W-:Y:S01]  /*02d0*/  SHF.R.S32.HI R7, RZ, 0x1f, R9 ;  /* 0x0000001fff077819 */ /* 0x000fe20000011409 */
[----:B0-----:R-:W-:Y:S02]  /*02e0*/  IMAD.SHL.U32 R70, R72, 0x4, RZ ;  /* 0x0000000448467824 */ /* 0x001fe400078e00ff */
[----:B--2---:R-:W-:-:S03]  /*02f0*/  IMAD R8, R12, UR9, RZ ;  /* 0x000000090c087c24 */ /* 0x004fc6000f8e02ff */
[----:B------:R-:W-:Y:S01]  /*0300*/  IADD3 R4, P2, P3, R4, R70, R9 ;  /* 0x0000004604047210 */ /* 0x000fe20007b5e009 */
[----:B------:R-:W-:Y:S01]  /*0310*/  IMAD R9, R69, UR4, RZ ;  /* 0x0000000445097c24 */ /* 0x000fe2000f8e02ff */
[----:B------:R-:W-:-:S03]  /*0320*/  SHF.R.S32.HI R6, RZ, 0x1f, R70 ;  /* 0x0000001fff067819 */ /* 0x000fc60000011446 */
[----:B------:R-:W-:Y:S01]  /*0330*/  IMAD R9, R68, UR5, R9 ;  /* 0x0000000544097c24 */ /* 0x000fe2000f8e0209 */
[----:B------:R-:W-:Y:S01]  /*0340*/  IADD3.X R5, R5, R6, R7, P2, P3 ;  /* 0x0000000605057210 */ /* 0x000fe200017e6407 */
[----:B------:R-:W-:Y:S02]  /*0350*/  IMAD R7, R13, UR8, R8 ;  /* 0x000000080d077c24 */ /* 0x000fe4000f8e0208 */
[----:B------:R-:W-:-:S04]  /*0360*/  IMAD.WIDE.U32 R4, R12, UR8, R4 ;  /* 0x000000080c047c25 */ /* 0x000fc8000f8e0004 */
[----:B------:R-:W-:Y:S02]  /*0370*/  IMAD.IADD R5, R5, 0x1, R7 ;  /* 0x0000000105057824 */ /* 0x000fe400078e0207 */
        /* <DEDUP_REMOVED lines=21> */
[----:B------:R-:W-:Y:S01]  /*04d0*/  SHF.R.S32.HI R75, RZ, 0x1f, R72 ;  /* 0x0000001fff4b7819 */ /* 0x000fe20000011448 */
[----:B------:R-:W1:Y:S01]  /*04e0*/  S2UR UR5, SR_CgaCtaId ;  /* 0x00000000000579c3 */ /* 0x000e620000008800 */
[----:B------:R-:W-:Y:S01]  /*04f0*/  UMOV UR4, 0x400 ;  /* 0x0000040000047882 */ /* 0x000fe20000000000 */
[----:B------:R-:W-:Y:S01]  /*0500*/  BSSY B0, `(.L_x_65) ;  /* 0x000013f000007945 */ /* 0x000fe20003800000 */
[----:B------:R-:W-:-:S02]  /*0510*/  LEA.HI R73, R75, R72, RZ, 0x2 ;  /* 0x000000484b497211 */ /* 0x000fc400078f10ff */
[-C--:B------:R-:W-:Y:S02]  /*0520*/  LEA.HI R74, R75, R72.reuse, RZ, 0x7 ;  /* 0x000000484b4a7211 */ /* 0x080fe400078f38ff */
[----:B------:R-:W-:Y:S02]  /*0530*/  LOP3.LUT R79, R73, 0x7ffffffc, RZ, 0xc0, !PT ;  /* 0x7ffffffc494f7812 */ /* 0x000fe400078ec0ff */
[--C-:B------:R-:W-:Y:S01]  /*0540*/  SHF.R.S32.HI R78, RZ, 0x2, R73.reuse ;  /* 0x00000002ff4e7819 */ /* 0x100fe20000011449 */
[----:B------:R-:W-:Y:S01]  /*0550*/  IMAD.SHL.U32 R80, R74, 0x10, RZ ;  /* 0x000000104a507824 */ /* 0x000fe200078e00ff */
[----:B------:R-:W-:Y:S02]  /*0560*/  SHF.R.S32.HI R73, RZ, 0x1f, R73 ;  /* 0x0000001fff497819 */ /* 0x000fe40000011449 */
[----:B------:R-:W-:Y:S02]  /*0570*/  IADD3 R79, -R79, R72, RZ ;  /* 0x000000484f4f7210 */ /* 0x000fe40007ffe1ff */
[----:B0-----:R-:W-:-:S02]  /*0580*/  LEA.HI R76, R73, R78, RZ, 0x3 ;  /* 0x0000004e494c7211 */ /* 0x001fc400078f18ff */
[----:B------:R-:W-:Y:S02]  /*0590*/  LOP3.LUT R82, R80, 0xfffff800, RZ, 0xc0, !PT ;  /* 0xfffff80050527812 */ /* 0x000fe400078ec0ff */
[----:B------:R-:W-:Y:S02]  /*05a0*/  LOP3.LUT R77, R76, 0xfffffff8, RZ, 0xc0, !PT ;  /* 0xfffffff84c4d7812 */ /* 0x000fe400078ec0ff */
[-C--:B------:R-:W-:Y:S01]  /*05b0*/  LEA.HI R76, R75, R72.reuse, RZ, 0x6 ;  /* 0x000000484b4c7211 */ /* 0x080fe200078f30ff */
[----:B------:R-:W-:Y:S01]  /*05c0*/  IMAD R73, R79, 0x2, R82 ;  /* 0x000000024f497824 */ /* 0x000fe200078e0252 */
[CC--:B------:R-:W-:Y:S01]  /*05d0*/  LEA.HI R80, R75.reuse, R72.reuse, RZ, 0x5 ;  /* 0x000000484b507211 */ /* 0x0c0fe200078f28ff */
[----:B------:R-:W-:Y:S01]  /*05e0*/  IMAD.IADD R78, R78, 0x1, -R77 ;  /* 0x000000014e4e7824 */ /* 0x000fe200078e0a4d */
[----:B-1----:R-:W-:Y:S01]  /*05f0*/  ULEA UR4, UR5, UR4, 0x18 ;  /* 0x0000000405047291 */ /* 0x002fe2000f8ec03f */
[----:B------:R-:W-:Y:S02]  /*0600*/  SHF.R.S32.HI R79, RZ, 0x6, R76 ;  /* 0x00000006ff4f7819 */ /* 0x000fe4000001144c */
[----:B------:R-:W-:Y:S01]  /*0610*/  LEA.HI R83, R75, R72, RZ, 0x4 ;  /* 0x000000484b537211 */ /* 0x000fe200078f20ff */
[----:B------:R-:W-:Y:S01]  /*0620*/  ULDC UR5, c[0x0][0x268] ;  /* 0x00009a0000057ab9 */ /* 0x000fe20000000800 */
[----:B------:R-:W-:-:S02]  /*0630*/  SHF.R.S32.HI R77, RZ, 0x1f, R78 ;  /* 0x0000001fff4d7819 */ /* 0x000fc4000001144e */
[----:B------:R-:W-:Y:S02]  /*0640*/  LEA.HI R75, R76, R79, RZ, 0x1 ;  /* 0x0000004f4c4b7211 */ /* 0x000fe400078f08ff */
[----:B------:R-:W-:Y:S02]  /*0650*/  LEA.HI R76, R77, R78, RZ, 0x2 ;  /* 0x0000004e4d4c7211 */ /* 0x000fe400078f10ff */
[----:B------:R-:W-:Y:S02]  /*0660*/  SHF.R.S32.HI R81, RZ, 0x5, R80 ;  /* 0x00000005ff517819 */ /* 0x000fe40000011450 */
[----:B------:R-:W-:Y:S02]  /*0670*/  LEA R77, R72, UR4, 0x4 ;  /* 0x00000004484d7c11 */ /* 0x000fe4000f8e20ff */
[----:B------:R-:W-:Y:S02]  /*0680*/  LEA.HI R80, R80, R81, RZ, 0x1 ;  /* 0x0000005150507211 */ /* 0x000fe400078f08ff */
[----:B------:R-:W-:-:S02]  /*0690*/  LOP3.LUT R85, R83, 0xfffffff0, RZ, 0xc0, !PT ;  /* 0xfffffff053557812 */ /* 0x000fc400078ec0ff */
[----:B------:R-:W-:Y:S02]  /*06a0*/  LOP3.LUT R80, R80, 0xfffffe, RZ, 0xc0, !PT ;  /* 0x00fffffe50507812 */ /* 0x000fe400078ec0ff */
[----:B------:R-:W-:-:S03]  /*06b0*/  IADD3 R72, -R85, R72, RZ ;  /* 0x0000004855487210 */ /* 0x000fc60007ffe1ff */
[----:B------:R-:W-:Y:S01]  /*06c0*/  IMAD.IADD R82, R81, 0x1, -R80 ;  /* 0x0000000151527824 */ /* 0x000fe200078e0a50 */
[----:B------:R-:W-:Y:S02]  /*06d0*/  LOP3.LUT R80, R75, 0xfffffffe, RZ, 0xc0, !PT ;  /* 0xfffffffe4b507812 */ /* 0x000fe400078ec0ff */
[----:B------:R-:W-:Y:S01]  /*06e0*/  LOP3.LUT R81, R76, 0x7fffffc, RZ, 0xc0, !PT ;  /* 0x07fffffc4c517812 */ /* 0x000fe200078ec0ff */
[----:B------:R-:W-:Y:S01]  /*06f0*/  IMAD R75, R82, 0x100, R73 ;  /* 0x00000100524b7824 */ /* 0x000fe200078e0249 */
[----:B------:R-:W-:Y:S01]  /*0700*/  SHF.R.S32.HI R73, RZ, 0x4, R83 ;  /* 0x00000004ff497819 */ /* 0x000fe20000011453 */
[----:B------:R-:W-:Y:S02]  /*0710*/  IMAD.IADD R80, R79, 0x1, -R80 ;  /* 0x000000014f507824 */ /* 0x000fe400078e0a50 */
[----:B------:R-:W-:Y:S02]  /*0720*/  IMAD.SHL.U32 R76, R76, 0x10, RZ ;  /* 0x000000104c4c7824 */ /* 0x000fe400078e00ff */
[----:B------:R-:W-:-:S03]  /*0730*/  IMAD.IADD R78, R78, 0x1, -R81 ;  /* 0x000000014e4e7824 */ /* 0x000fc600078e0a51 */
[----:B------:R-:W-:Y:S01]  /*0740*/  LOP3.LUT R76, R76, 0x40, RZ, 0xc0, !PT ;  /* 0x000000404c4c7812 */ /* 0x000fe200078ec0ff */
[----:B------:R-:W-:Y:S01]  /*0750*/  IMAD R75, R78, 0x10, R75 ;  /* 0x000000104e4b7824 */ /* 0x000fe200078e024b */
[----:B--2---:R0:W-:Y:S04]  /*0760*/  STS.128 [R77], R4 ;  /* 0x000000044d007388 */ /* 0x0041e80000000c00 */
[----:B---3--:R1:W-:Y:S04]  /*0770*/  STS.128 [R77+0x1000], R8 ;  /* 0x001000084d007388 */ /* 0x0083e80000000c00 */
[----:B----4-:R2:W-:Y:S04]  /*0780*/  STS.128 [R77+0x2000], R12 ;  /* 0x0020000c4d007388 */ /* 0x0105e80000000c00 */
[----:B-----5:R-:W-:Y:S04]  /*0790*/  STS.128 [R77+0x3000], R16 ;  /* 0x003000104d007388 */ /* 0x020fe80000000c00 */
[----:B------:R-:W-:Y:S01]  /*07a0*/  STS.128 [R77+0x4000], R20 ;  /* 0x004000144d007388 */ /* 0x000fe20000000c00 */
[----:B0-----:R-:W-:-:S03]  /*07b0*/  SHF.R.S32.HI R4, RZ, 0x1f, R83 ;  /* 0x0000001fff047819 */ /* 0x001fc60000011453 */
[----:B------:R-:W-:Y:S01]  /*07c0*/  STS.128 [R77+0x5000], R24 ;  /* 0x005000184d007388 */ /* 0x000fe20000000c00 */
[----:B------:R-:W-:Y:S01]  /*07d0*/  LEA.HI R5, R4, R73, RZ, 0x2 ;  /* 0x0000004904057211 */ /* 0x000fe200078f10ff */
[----:B-1----:R-:W-:Y:S01]  /*07e0*/  IMAD.SHL.U32 R8, R72, 0x8, RZ ;  /* 0x0000000848087824 */ /* 0x002fe200078e00ff */
[C---:B------:R-:W-:Y:S01]  /*07f0*/  SHF.L.U32 R4, R80.reuse, 0x6, RZ ;  /* 0x0000000650047819 */ /* 0x040fe200000006ff */
[----:B------:R-:W-:Y:S01]  /*0800*/  STS.128 [R77+0x6000], R28 ;  /* 0x0060001c4d007388 */ /* 0x000fe20000000c00 */
[----:B------:R-:W-:Y:S01]  /*0810*/  LOP3.LUT R10, R5, 0xffffffc, RZ, 0xc0, !PT ;  /* 0x0ffffffc050a7812 */ /* 0x000fe200078ec0ff */
[----:B------:R-:W-:Y:S01]  /*0820*/  IMAD.SHL.U32 R5, R80, 0x8, RZ ;  /* 0x0000000850057824 */ /* 0x000fe200078e00ff */
[----:B------:R-:W-:Y:S01]  /*0830*/  LOP3.LUT R11, R4, 0x40, RZ, 0xc0, !PT ;  /* 0x00000040040b7812 */ /* 0x000fe200078ec0ff */
[----:B------:R0:W-:Y:S01]  /*0840*/  STS.128 [R77+0x7000], R32 ;  /* 0x007000204d007388 */ /* 0x0001e20000000c00 */
[----:B--2---:R-:W-:Y:S02]  /*0850*/  LOP3.LUT R13, R74, 0xffffff80, RZ, 0xc0, !PT ;  /* 0xffffff804a0d7812 */ /* 0x004fe400078ec0ff */
[----:B------:R-:W-:Y:S01]  /*0860*/  IADD3 R12, R73, -R10, RZ ;  /* 0x8000000a490c7210 */ /* 0x000fe20007ffe0ff */
[----:B------:R-:W-:Y:S01]  /*0870*/  STS.128 [R77+0x8000], R36 ;  /* 0x008000244d007388 */ /* 0x000fe20000000c00 */
[----:B------:R-:W-:-:S02]  /*0880*/  LOP3.LUT R5, R76, 0x8, R5, 0xf8, !PT ;  /* 0x000000084c057812 */ /* 0x000fc400078ef805 */
[----:B------:R-:W-:Y:S01]  /*0890*/  SHF.R.U32.HI R76, RZ, 0x3, R76 ;  /* 0x00000003ff4c7819 */ /* 0x000fe2000001164c */
[----:B------:R-:W-:Y:S01]  /*08a0*/  STS.128 [R77+0x9000], R40 ;  /* 0x009000284d007388 */ /* 0x000fe20000000c00 */
[----:B------:R-:W-:Y:S02]  /*08b0*/  LEA.HI R72, R72, R72, RZ, 0x1 ;  /* 0x0000004848487211 */ /* 0x000fe400078f08ff */
[----:B------:R-:W-:Y:S01]  /*08c0*/  LOP3.LUT R10, R11, 0x8, R8, 0xf8, !PT ;  /* 0x000000080b0a7812 */ /* 0x000fe200078ef808 */
[----:B------:R-:W-:Y:S01]  /*08d0*/  STS.128 [R77+0xa000], R44 ;  /* 0x00a0002c4d007388 */ /* 0x000fe20000000c00 */
[----:B------:R-:W-:Y:S01]  /*08e0*/  LOP3.LUT R76, R5, R76, RZ, 0x3c, !PT ;  /* 0x0000004c054c7212 */ /* 0x000fe200078e3cff */
[----:B------:R-:W-:Y:S01]  /*08f0*/  IMAD.SHL.U32 R72, R72, 0x400, RZ ;  /* 0x0000040048487824 */ /* 0x000fe200078e00ff */
[----:B------:R-:W-:Y:S01]  /*0900*/  SHF.R.U32.HI R11, RZ, 0x3, R11 ;  /* 0x00000003ff0b7819 */ /* 0x000fe2000001160b */
[----:B------:R-:W-:Y:S01]  /*0910*/  STS.128 [R77+0xb000], R48 ;  /* 0x00b000304d007388 */ /* 0x000fe20000000c00 */
[----:B0-----:R-:W-:-:S02]  /*0920*/  IMAD R35, R12, 0x10, R13 ;  /* 0x000000100c237824 */ /* 0x001fc400078e020d */
[----:B------:R-:W-:Y:S01]  /*0930*/  LOP3.LUT R34, R10, R11, RZ, 0x3c, !PT ;  /* 0x0000000b0a227212 */ /* 0x000fe200078e3cff */
[----:B------:R-:W-:Y:S01]  /*0940*/  STS.128 [R77+0xc000], R52 ;  /* 0x00c000344d007388 */ /* 0x000fe20000000c00 */
[----:B------:R-:W-:Y:S02]  /*0950*/  LOP3.LUT R12, R72, 0x7ffff800, RZ, 0xc0, !PT ;  /* 0x7ffff800480c7812 */ /* 0x000fe400078ec0ff */
[----:B------:R-:W-:Y:S01]  /*0960*/  CS2R R10, SRZ ;  /* 0x00000000000a7805 */ /* 0x000fe2000001ff00 */
[----:B------:R-:W-:Y:S01]  /*0970*/  STS.128 [R77+0xd000], R56 ;  /* 0x00d000384d007388 */ /* 0x000fe20000000c00 */
[----:B------:R-:W-:Y:S02]  /*0980*/  IADD3 R12, R34, R35, R12 ;  /* 0x00000023220c7210 */ /* 0x000fe40007ffe00c */
[----:B------:R-:W-:Y:S01]  /*0990*/  @P0 MOV R10, R71 ;  /* 0x00000047000a0202 */ /* 0x000fe20000000f00 */
[----:B------:R-:W-:Y:S01]  /*09a0*/  STS.128 [R77+0xe000], R60 ;  /* 0x00e0003c4d007388 */ /* 0x000fe20000000c00 */
[----:B------:R-:W-:-:S02]  /*09b0*/  @P0 SHF.R.S32.HI R11, RZ, 0x1f, R71 ;  /* 0x0000001fff0b0819 */ /* 0x000fc40000011447 */
[C---:B------:R-:W-:Y:S01]  /*09c0*/  IADD3 R10, P1, R73.reuse, R10, RZ ;  /* 0x0000000a490a7210 */ /* 0x040fe20007f3e0ff */
[----:B------:R-:W-:Y:S03]  /*09d0*/  STS.128 [R77+0xf000], R64 ;  /* 0x00f000404d007388 */ /* 0x000fe60000000c00 */
[----:B------:R-:W-:Y:S01]  /*09e0*/  LEA.HI.X.SX32 R11, R73, R11, 0x1, P1 ;  /* 0x0000000b490b7211 */ /* 0x000fe200008f0eff */
[----:B------:R-:W-:Y:S06]  /*09f0*/  BAR.SYNC.DEFER_BLOCKING 0x0 ;  /* 0x0000000000007b1d */ /* 0x000fec0000010000 */
        /* <DEDUP_REMOVED lines=12> */
[----:B------:R-:W-:-:S02]  /*0ac0*/  IMAD.IADD R4, R76, 0x1, R75 ;  /* 0x000000014c047824 */ /* 0x000fc400078e024b */
[----:B------:R-:W0:Y:S01]  /*0ad0*/  LDS R21, [R70+UR4+0x2c00] ;  /* 0x002c000446157984 */ /* 0x000e220008000800 */
[----:B-1----:R-:W-:-:S03]  /*0ae0*/  FMUL.FTZ R6, R6, UR5 ;  /* 0x0000000506067c20 */ /* 0x002fc60008410000 */
[----:B------:R-:W1:Y:S01]  /*0af0*/  LDS R26, [R70+UR4+0x4000] ;  /* 0x00400004461a7984 */ /* 0x000e620008000800 */
[----:B--2---:R-:W-:Y:S01]  /*0b00*/  FMUL.FTZ R7, R7, UR5 ;  /* 0x0000000507077c20 */ /* 0x004fe20008410000 */
[----:B------:R-:W-:Y:S02]  /*0b10*/  F2FP.F16.F32.PACK_AB R5, R6, R5 ;  /* 0x000000050605723e */ /* 0x000fe400000000ff */
[----:B------:R-:W2:Y:S01]  /*0b20*/  LDS R27, [R70+UR4+0x4400] ;  /* 0x00440004461b7984 */ /* 0x000ea20008000800 */
[----:B---3--:R-:W-:-:S03]  /*0b30*/  FMUL.FTZ R14, R9, UR5 ;  /* 0x00000005090e7c20 */ /* 0x008fc60008410000 */
[----:B------:R-:W3:Y:S02]  /*0b40*/  LDS R28, [R70+UR4+0x4800] ;  /* 0x00480004461c7984 */ /* 0x000ee40008000800 */
[----:B------:R-:W-:Y:S01]  /*0b50*/  F2FP.F16.F32.PACK_AB R6, R14, R7 ;  /* 0x000000070e06723e */ /* 0x000fe200000000ff */
[----:B----4-:R-:W-:Y:S01]  /*0b60*/  FMUL.FTZ R7, R13, UR5 ;  /* 0x000000050d077c20 */ /* 0x010fe20008410000 */
[----:B------:R-:W4:Y:S01]  /*0b70*/  LDS R29, [R70+UR4+0x4c00] ;  /* 0x004c0004461d7984 */ /* 0x000f220008000800 */
[----:B-----5:R-:W-:-:S03]  /*0b80*/  FMUL.FTZ R13, R18, UR5 ;  /* 0x00000005120d7c20 */ /* 0x020fc60008410000 */
        /* <DEDUP_REMOVED lines=44> */
[----:B------:R-:W-:Y:S01]  /*0e50*/  F2FP.F16.F32.PACK_AB R22, R37, R36 ;  /* 0x000000242516723e */ /* 0x000fe200000000ff */
[----:B--2---:R-:W-:Y:S01]  /*0e60*/  FMUL.FTZ R23, R38, UR5 ;  /* 0x0000000526177c20 */ /* 0x004fe20008410000 */
[----:B------:R-:W1:Y:S01]  /*0e70*/  LDS R36, [R70+UR4+0xb800] ;  /* 0x00b8000446247984 */ /* 0x000e620008000800 */
[----:B---3--:R-:W-:-:S03]  /*0e80*/  FMUL.FTZ R24, R39, UR5 ;  /* 0x0000000527187c20 */ /* 0x008fc60008410000 */
[----:B------:R-:W2:Y:S01]  /*0e90*/  LDS R51, [R70+UR4+0xbc00] ;  /* 0x00bc000446337984 */ /* 0x000ea20008000800 */
[----:B----4-:R-:W-:Y:S01]  /*0ea0*/  FMUL.FTZ R19, R30, UR5 ;  /* 0x000000051e137c20 */ /* 0x010fe20008410000 */
[----:B------:R-:W-:Y:S02]  /*0eb0*/  F2FP.F16.F32.PACK_AB R23, R24, R23 ;  /* 0x000000171817723e */ /* 0x000fe400000000ff */
[----:B------:R-:W3:Y:S01]  /*0ec0*/  LDS R56, [R70+UR4+0xd400] ;  /* 0x00d4000446387984 */ /* 0x000ee20008000800 */
[----:B-----5:R-:W-:Y:S01]  /*0ed0*/  FMUL.FTZ R25, R25, UR5 ;  /* 0x0000000519197c20 */ /* 0x020fe20008410000 */
[----:B------:R-:W-:Y:S02]  /*0ee0*/  F2FP.F16.F32.PACK_AB R19, R20, R19 ;  /* 0x000000131413723e */ /* 0x000fe400000000ff */
[----:B------:R-:W4:Y:S01]  /*0ef0*/  LDS R41, [R70+UR4+0x7c00] ;  /* 0x007c000446297984 */ /* 0x000f220008000800 */
[----:B------:R-:W-:Y:S01]  /*0f00*/  FMUL.FTZ R32, R32, UR5 ;  /* 0x0000000520207c20 */ /* 0x000fe20008410000 */
[----:B------:R-:W-:-:S02]  /*0f10*/  F2FP.F16.F32.PACK_AB R16, R25, R16 ;  /* 0x000000101910723e */ /* 0x000fc400000000ff */
        /* <DEDUP_REMOVED lines=8> */
[----:B------:R-:W-:-:S03]  /*0fa0*/  FMUL.FTZ R35, R29, UR5 ;  /* 0x000000051d237c20 */ /* 0x000fc60008410000 */
[----:B------:R-:W5:Y:S01]  /*0fb0*/  LDS R45, [R70+UR4+0x9800] ;  /* 0x00980004462d7984 */ /* 0x000f620008000800 */
[----:B0-----:R-:W-:Y:S01]  /*0fc0*/  FMUL.FTZ R34, R31, UR5 ;  /* 0x000000051f227c20 */ /* 0x001fe20008410000 */
[----:B------:R-:W-:Y:S02]  /*0fd0*/  F2FP.F16.F32.PACK_AB R30, R35, R30 ;  /* 0x0000001e231e723e */ /* 0x000fe400000000ff */
[----:B------:R-:W0:Y:S01]  /*0fe0*/  LDS R46, [R70+UR4+0x9c00] ;  /* 0x009c0004462e7984 */ /* 0x000e220008000800 */
[----:B-1----:R-:W-:-:S03]  /*0ff0*/  FMUL.FTZ R36, R36, UR5 ;  /* 0x0000000524247c20 */ /* 0x002fc60008410000 */
[----:B------:R-:W1:Y:S01]  /*1000*/  LDS R47, [R70+UR4+0xa000] ;  /* 0x00a00004462f7984 */ /* 0x000e620008000800 */
[----:B--2---:R-:W-:-:S03]  /*1010*/  FMUL.FTZ R51, R51, UR5 ;  /* 0x0000000533337c20 */ /* 0x004fc60008410000 */
[----:B------:R-:W2:Y:S04]  /*1020*/  LDS R48, [R70+UR4+0xa400] ;  /* 0x00a4000446307984 */ /* 0x000ea80008000800 */
        /* <DEDUP_REMOVED lines=20> */
[----:B0-----:R-:W-:Y:S01]  /*1170*/  FMUL.FTZ R46, R46, UR5 ;  /* 0x000000052e2e7c20 */ /* 0x001fe20008410000 */
[----:B------:R-:W-:-:S02]  /*1180*/  LEA R40, R4, UR4, 0x1 ;  /* 0x0000000404287c11 */ /* 0x000fc4000f8e08ff */
[----:B------:R-:W0:Y:S01]  /*1190*/  LDS R57, [R70+UR4+0xd800] ;  /* 0x00d8000446397984 */ /* 0x000e220008000800 */
[----:B-1----:R-:W-:Y:S01]  /*11a0*/  FMUL.FTZ R47, R47, UR5 ;  /* 0x000000052f2f7c20 */ /* 0x002fe20008410000 */
[----:B------:R-:W-:Y:S02]  /*11b0*/  F2FP.F16.F32.PACK_AB R45, R46, R45 ;  /* 0x0000002d2e2d723e */ /* 0x000fe400000000ff */
[----:B------:R-:W1:Y:S01]  /*11c0*/  LDS R58, [R70+UR4+0xdc00] ;  /* 0x00dc0004463a7984 */ /* 0x000e620008000800 */
[----:B--2---:R-:W-:-:S03]  /*11d0*/  FMUL.FTZ R48, R48, UR5 ;  /* 0x0000000530307c20 */ /* 0x004fc60008410000 */
[----:B------:R-:W2:Y:S01]  /*11e0*/  LDS R33, [R70+UR4+0xe000] ;  /* 0x00e0000446217984 */ /* 0x000ea20008000800 */
[----:B------:R-:W-:Y:S01]  /*11f0*/  FMUL.FTZ R49, R49, UR5 ;  /* 0x0000000531317c20 */ /* 0x000fe20008410000 */
        /* <DEDUP_REMOVED lines=18> */
[----:B0-----:R-:W-:Y:S02]  /*1320*/  FMUL.FTZ R57, R57, UR5 ;  /* 0x0000000539397c20 */ /* 0x001fe40008410000 */
[----:B------:R-:W-:Y:S02]  /*1330*/  STS [R40+0x10000], R5 ;  /* 0x0100000528007388 */ /* 0x000fe40000000800 */
[----:B------:R-:W-:Y:S01]  /*1340*/  F2FP.F16.F32.PACK_AB R54, R55, R54 ;  /* 0x000000363736723e */ /* 0x000fe200000000ff */
[----:B-1----:R-:W-:Y:S01]  /*1350*/  FMUL.FTZ R58, R58, UR5 ;  /* 0x000000053a3a7c20 */ /* 0x002fe20008410000 */
[----:B------:R-:W-:Y:S01]  /*1360*/  STS [R40+0x10100], R6 ;  /* 0x0101000628007388 */ /* 0x000fe20000000800 */
[----:B--2---:R-:W-:-:S03]  /*1370*/  FMUL.FTZ R33, R33, UR5 ;  /* 0x0000000521217c20 */ /* 0x004fc60008410000 */
[----:B------:R-:W-:Y:S01]  /*1380*/  F2FP.F16.F32.PACK_AB R57, R58, R57 ;  /* 0x000000393a39723e */ /* 0x000fe200000000ff */
[----:B------:R-:W-:Y:S01]  /*1390*/  STS [R40+0x12000], R17 ;  /* 0x0120001128007388 */ /* 0x000fe20000000800 */
[----:B------:R-:W-:-:S03]  /*13a0*/  FMUL.FTZ R32, R32, UR5 ;  /* 0x0000000520207c20 */ /* 0x000fc60008410000 */
[----:B------:R-:W-:Y:S01]  /*13b0*/  STS [R40+0x12100], R18 ;  /* 0x0121001228007388 */ /* 0x000fe20000000800 */
[----:B---3--:R-:W-:Y:S01]  /*13c0*/  FMUL.FTZ R27, R27, UR5 ;  /* 0x000000051b1b7c20 */ /* 0x008fe20008410000 */
[----:B------:R-:W-:Y:S02]  /*13d0*/  F2FP.F16.F32.PACK_AB R32, R32, R33 ;  /* 0x000000212020723e */ /* 0x000fe400000000ff */
[----:B------:R-:W-:Y:S01]  /*13e0*/  STS [R40+0x10400], R7 ;  /* 0x0104000728007388 */ /* 0x000fe20000000800 */
[----:B----4-:R-:W-:-:S03]  /*13f0*/  FMUL.FTZ R26, R26, UR5 ;  /* 0x000000051a1a7c20 */ /* 0x010fc60008410000 */
[----:B------:R0:W-:Y:S01]  /*1400*/  STS [R40+0x10500], R9 ;  /* 0x0105000928007388 */ /* 0x0001e20000000800 */
[----:B-----5:R-:W-:Y:S01]  /*1410*/  FMUL.FTZ R25, R25, UR5 ;  /* 0x0000000519197c20 */ /* 0x020fe20008410000 */
[----:B------:R-:W-:Y:S02]  /*1420*/  F2FP.F16.F32.PACK_AB R26, R26, R27 ;  /* 0x0000001b1a1a723e */ /* 0x000fe400000000ff */
[----:B------:R1:W-:Y:S01]  /*1430*/  STS [R40+0x12400], R19 ;  /* 0x0124001328007388 */ /* 0x0003e20000000800 */
[----:B------:R-:W-:-:S03]  /*1440*/  FMUL.FTZ R36, R31, UR5 ;  /* 0x000000051f247c20 */ /* 0x000fc60008410000 */
[----:B------:R2:W-:Y:S01]  /*1450*/  STS [R40+0x12500], R20 ;  /* 0x0125001428007388 */ /* 0x0005e20000000800 */
[----:B------:R-:W-:Y:S01]  /*1460*/  FMUL.FTZ R29, R29, UR5 ;  /* 0x000000051d1d7c20 */ /* 0x000fe20008410000 */
[----:B------:R-:W-:Y:S02]  /*1470*/  F2FP.F16.F32.PACK_AB R25, R36, R25 ;  /* 0x000000192419723e */ /* 0x000fe400000000ff */
[----:B------:R3:W-:Y:S01]  /*1480*/  STS [R40+0x10800], R13 ;  /* 0x0108000d28007388 */ /* 0x0007e20000000800 */
[----:B0-----:R-:W-:Y:S01]  /*1490*/  SHF.R.S32.HI R9, RZ, 0x1f, R8 ;  /* 0x0000001fff097819 */ /* 0x001fe20000011408 */
[----:B------:R-:W-:Y:S01]  /*14a0*/  FMUL.FTZ R28, R28, UR5 ;  /* 0x000000051c1c7c20 */ /* 0x000fe20008410000 */
[----:B-1----:R-:W0:Y:S01]  /*14b0*/  LDC.64 R18, c[0x0][0x258] ;  /* 0x00009600ff127b82 */ /* 0x002e220000000a00 */
[----:B------:R0:W-:Y:S01]  /*14c0*/  STS [R40+0x10900], R14 ;  /* 0x0109000e28007388 */ /* 0x0001e20000000800 */
[----:B------:R-:W-:Y:S01]  /*14d0*/  ULDC UR5, c[0x0][0x244] ;  /* 0x0000910000057ab9 */ /* 0x000fe20000000800 */
[----:B--2---:R-:W-:Y:S01]  /*14e0*/  VIADDMNMX R20, R3, -R0, 0x80, PT ;  /* 0x0000008003147446 */ /* 0x004fe20003800900 */
[----:B------:R-:W-:Y:S01]  /*14f0*/  VIADD R0, R73, 0x10 ;  /* 0x0000001049007836 */ /* 0x000fe20000000000 */
[----:B------:R-:W-:Y:S01]  /*1500*/  F2FP.F16.F32.PACK_AB R28, R29, R28 ;  /* 0x0000001c1d1c723e */ /* 0x000fe200000000ff */
[----:B------:R-:W-:Y:S01]  /*1510*/  STS [R40+0x12800], R21 ;  /* 0x0128001528007388 */ /* 0x000fe20000000800 */
[----:B---3--:R-:W-:Y:S01]  /*1520*/  LEA R13, R12, UR4, 0x1 ;  /* 0x000000040c0d7c11 */ /* 0x008fe2000f8e08ff */
[----:B------:R-:W-:Y:S01]  /*1530*/  VIADD R3, R73, 0x30 ;  /* 0x0000003049037836 */ /* 0x000fe20000000000 */
[----:B------:R-:W-:Y:S01]  /*1540*/  ISETP.GE.AND P0, PT, R8, UR5, PT ;  /* 0x0000000508007c0c */ /* 0x000fe2000bf06270 */
[----:B------:R-:W-:Y:S01]  /*1550*/  STS [R40+0x12900], R22 ;  /* 0x0129001628007388 */ /* 0x000fe20000000800 */
[----:B------:R-:W-:-:S02]  /*1560*/  UIADD3 UR4, UR4, 0x10000, URZ ;  /* 0x0001000004047890 */ /* 0x000fc4000fffe03f */
[CC--:B------:R-:W-:Y:S01]  /*1570*/  ISETP.GE.OR P1, PT, R73.reuse, R20.reuse, P0 ;  /* 0x000000144900720c */ /* 0x0c0fe20000726670 */
[----:B------:R-:W-:Y:S01]  /*1580*/  STS [R40+0x10c00], R15 ;  /* 0x010c000f28007388 */ /* 0x000fe20000000800 */
[-C--:B------:R-:W-:Y:S02]  /*1590*/  ISETP.GE.OR P6, PT, R0, R20.reuse, P0 ;  /* 0x000000140000720c */ /* 0x080fe400007c6670 */
[----:B------:R-:W-:Y:S01]  /*15a0*/  IADD3 R0, R73, 0x20, RZ ;  /* 0x0000002049007810 */ /* 0x000fe20007ffe0ff */
[----:B------:R1:W-:Y:S01]  /*15b0*/  STS [R40+0x10d00], R16 ;  /* 0x010d001028007388 */ /* 0x0003e20000000800 */
[-C--:B------:R-:W-:Y:S02]  /*15c0*/  ISETP.GE.OR P4, PT, R3, R20.reuse, P0 ;  /* 0x000000140300720c */ /* 0x080fe40000786670 */
[----:B------:R-:W-:Y:S01]  /*15d0*/  ISETP.GE.OR P5, PT, R0, R20, P0 ;  /* 0x000000140000720c */ /* 0x000fe200007a6670 */
[----:B------:R2:W-:Y:S01]  /*15e0*/  STS [R40+0x12c00], R23 ;  /* 0x012c001728007388 */ /* 0x0005e20000000800 */
[C---:B------:R-:W-:Y:S01]  /*15f0*/  VIADD R0, R73.reuse, 0x40 ;  /* 0x0000004049007836 */ /* 0x040fe20000000000 */
[----:B------:R-:W-:Y:S01]  /*1600*/  IADD3 R3, R73, 0x50, RZ ;  /* 0x0000005049037810 */ /* 0x000fe20007ffe0ff */
[C---:B0-----:R-:W-:Y:S01]  /*1610*/  IMAD R14, R18.reuse, UR9, RZ ;  /* 0x00000009120e7c24 */ /* 0x041fe2000f8e02ff */
[----:B------:R2:W-:Y:S01]  /*1620*/  STS [R40+0x12d00], R24 ;  /* 0x012d001828007388 */ /* 0x0005e20000000800 */
[----:B------:R-:W-:Y:S01]  /*1630*/  IMAD.WIDE.U32 R8, R18, UR8, R8 ;  /* 0x0000000812087c25 */ /* 0x000fe2000f8e0008 */
[----:B-1----:R-:W-:-:S02]  /*1640*/  LEA R16, R12, UR4, 0x1 ;  /* 0x000000040c107c11 */ /* 0x002fc4000f8e08ff */
[----:B------:R2:W-:Y:S01]  /*1650*/  STS [R40+0x14000], R30 ;  /* 0x0140001e28007388 */ /* 0x0005e20000000800 */
[----:B------:R-:W-:Y:S01]  /*1660*/  IMAD R15, R19, UR8, R14 ;  /* 0x00000008130f7c24 */ /* 0x000fe2000f8e020e */
[----:B------:R-:W-:Y:S01]  /*1670*/  ULDC.64 UR8, c[0x0][0x260] ;  /* 0x0000980000087ab9 */ /* 0x000fe20000000a00 */
[-C--:B------:R-:W-:Y:S01]  /*1680*/  ISETP.GE.OR P3, PT, R0, R20.reuse, P0 ;  /* 0x000000140000720c */ /* 0x080fe20000766670 */
[----:B------:R2:W-:Y:S01]  /*1690*/  STS [R40+0x14100], R34 ;  /* 0x0141002228007388 */ /* 0x0005e20000000800 */
[----:B------:R-:W-:Y:S01]  /*16a0*/  IMAD R69, R69, UR8, RZ ;  /* 0x0000000845457c24 */ /* 0x000fe2000f8e02ff */
[----:B------:R-:W-:Y:S01]  /*16b0*/  ISETP.GE.OR P2, PT, R3, R20, P0 ;  /* 0x000000140300720c */ /* 0x000fe20000746670 */
[----:B------:R-:W-:Y:S01]  /*16c0*/  IMAD.IADD R9, R9, 0x1, R15 ;  /* 0x0000000109097824 */ /* 0x000fe200078e020f */
[----:B------:R2:W-:Y:S01]  /*16d0*/  STS [R40+0x16000], R52 ;  /* 0x0160003428007388 */ /* 0x0005e20000000800 */
[C---:B------:R-:W-:Y:S02]  /*16e0*/  IMAD R15, R68.reuse, UR9, R69 ;  /* 0x00000009440f7c24 */ /* 0x040fe4000f8e0245 */
[----:B------:R-:W-:Y:S01]  /*16f0*/  IMAD.WIDE.U32 R68, R68, UR8, R8 ;  /* 0x0000000844447c25 */ /* 0x000fe2000f8e0008 */
[----:B------:R2:W-:Y:S03]  /*1700*/  STS [R40+0x16100], R54 ;  /* 0x0161003628007388 */ /* 0x0005e60000000800 */
[C---:B------:R-:W-:Y:S01]  /*1710*/  VIADD R0, R73.reuse, 0x60 ;  /* 0x0000006049007836 */ /* 0x040fe20000000000 */
[----:B------:R2:W-:Y:S01]  /*1720*/  STS [R40+0x14400], R43 ;  /* 0x0144002b28007388 */ /* 0x0005e20000000800 */
[----:B------:R-:W-:Y:S01]  /*1730*/  IMAD.WIDE R2, R2, 0x80, R10 ;  /* 0x0000008002027825 */ /* 0x000fe200078e020a */
[----:B------:R-:W-:-:S02]  /*1740*/  IADD3 R73, R73, 0x70, RZ ;  /* 0x0000007049497810 */ /* 0x000fc40007ffe0ff */
[----:B------:R2:W-:Y:S01]  /*1750*/  STS [R40+0x14500], R45 ;  /* 0x0145002d28007388 */ /* 0x0005e20000000800 */
[----:B------:R-:W-:-:S03]  /*1760*/  IMAD.IADD R9, R69, 0x1, R15 ;  /* 0x0000000145097824 */ /* 0x000fc600078e020f */
[----:B------:R2:W-:Y:S04]  /*1770*/  STS [R40+0x16400], R35 ;  /* 0x0164002328007388 */ /* 0x0005e80000000800 */
        /* <DEDUP_REMOVED lines=8> */
[----:B------:R2:W-:Y:S01]  /*1800*/  STS [R40+0x16d00], R28 ;  /* 0x016d001c28007388 */ /* 0x0005e20000000800 */
[----:B------:R-:W-:Y:S06]  /*1810*/  BAR.SYNC.DEFER_BLOCKING 0x0 ;  /* 0x0000000000007b1d */ /* 0x000fec0000010000 */
[----:B------:R2:W0:Y:S01]  /*1820*/  LDS.128 R4, [R13+0x10e00] ;  /* 0x010e00000d047984 */ /* 0x0004220000000c00 */
[----:B------:R-:W-:Y:S05]  /*1830*/  @P1 BRA `(.L_x_66) ;  /* 0x00000000002c1947 */ /* 0x000fea0003800000 */
[----:B------:R-:W1:Y:S01]  /*1840*/  LDS.128 R16, [R16] ;  /* 0x0000000010107984 */ /* 0x000e620000000c00 */
[----:B------:R-:W-:Y:S01]  /*1850*/  ULDC.64 UR4, c[0x0][0x250] ;  /* 0x0000940000047ab9 */ /* 0x000fe20000000a00 */
[----:B------:R-:W-:Y:S02]  /*1860*/  IMAD.MOV.U32 R8, RZ, RZ, R68 ;  /* 0x000000ffff087224 */ /* 0x000fe400078e0044 */
[----:B------:R-:W-:Y:S02]  /*1870*/  IMAD R15, R3, UR4, RZ ;  /* 0x00000004030f7c24 */ /* 0x000fe4000f8e02ff */
[----:B------:R-:W-:-:S04]  /*1880*/  IMAD.WIDE.U32 R10, R2, UR4, R8 ;  /* 0x00000004020a7c25 */ /* 0x000fc8000f8e0008 */
[----:B------:R-:W-:Y:S01]  /*1890*/  IMAD R15, R2, UR5, R15 ;  /* 0x00000005020f7c24 */ /* 0x000fe2000f8e020f */
[----:B------:R-:W-:Y:S02]  /*18a0*/  ULDC.64 UR4, c[0x0][0x238] ;  /* 0x00008e0000047ab9 */ /* 0x000fe40000000a00 */
[----:B------:R-:W-:Y:S02]  /*18b0*/  LEA R14, P1, R10, UR4, 0x1 ;  /* 0x000000040a0e7c11 */ /* 0x000fe4000f8208ff */
[----:B------:R-:W-:-:S04]  /*18c0*/  IADD3 R11, R11, R15, RZ ;  /* 0x0000000f0b0b7210 */ /* 0x000fc80007ffe0ff */
[----:B------:R-:W-:-:S05]  /*18d0*/  LEA.HI.X R15, R10, UR5, R11, 0x1, P1 ;  /* 0x000000050a0f7c11 */ /* 0x000fca00088f0c0b */
[----:B-1----:R1:W-:Y:S02]  /*18e0*/  STG.E.128 desc[UR6][R14.64], R16 ;  /* 0x000000100e007986 */ /* 0x0023e4000c101d06 */
.L_x_66:
[----:B------:R-:W-:Y:S05]  /*18f0*/  BSYNC B0 ;  /* 0x0000000000007941 */ /* 0x000fea0003800000 */
.L_x_65:
[----:B-1----:R1:W3:Y:S01]  /*1900*/  LDS.128 R16, [R13+0x10200] ;  /* 0x010200000d107984 */ /* 0x0022e20000000c00 */
[----:B------:R-:W-:Y:S01]  /*1910*/  BSSY B0, `(.L_x_67) ;  /* 0x0000011000007945 */ /* 0x000fe20003800000 */
[-C--:B------:R-:W-:Y:S02]  /*1920*/  ISETP.GE.OR P1, PT, R0, R20.reuse, P0 ;  /* 0x000000140000720c */ /* 0x080fe40000726670 */
[----:B------:R-:W-:Y:S01]  /*1930*/  ISETP.GE.OR P0, PT, R73, R20, P0 ;  /* 0x000000144900720c */ /* 0x000fe20000706670 */
[----:B------:R-:W-:-:S12]  /*1940*/  @P6 BRA `(.L_x_68) ;  /* 0x0000000000346947 */ /* 0x000fd80003800000 */
[----:B------:R-:W-:Y:S01]  /*1950*/  IADD3 R15, P6, R2, 0x10, RZ ;  /* 0x00000010020f7810 */ /* 0x000fe20007fde0ff */
[----:B------:R-:W-:Y:S01]  /*1960*/  ULDC.64 UR4, c[0x0][0x250] ;  /* 0x0000940000047ab9 */ /* 0x000fe20000000a00 */
[----:B------:R-:W-:Y:S01]  /*1970*/  MOV R11, R9 ;  /* 0x00000009000b7202 */ /* 0x000fe20000000f00 */
[----:B------:R-:W-:Y:S02]  /*1980*/  IMAD.MOV.U32 R10, RZ, RZ, R68 ;  /* 0x000000ffff0a7224 */ /* 0x000fe400078e0044 */
        /* <DEDUP_REMOVED lines=8> */
[----:B---3--:R4:W-:Y:S02]  /*1a10*/  STG.E.128 desc[UR6][R14.64], R16 ;  /* 0x000000100e007986 */ /* 0x0089e4000c101d06 */
.L_x_68:
[----:B------:R-:W-:Y:S05]  /*1a20*/  BSYNC B0 ;  /* 0x0000000000007941 */ /* 0x000fea0003800000 */
.L_x_67:
[----:B---34-:R3:W4:Y:S01]  /*1a30*/  LDS.128 R16, [R13+0x10400] ;  /* 0x010400000d107984 */ /* 0x0187220000000c00 */
[----:B------:R-:W-:Y:S04]  /*1a40*/  BSSY B0, `(.L_x_69) ;  /* 0x000000f000007945 */ /* 0x000fe80003800000 */
[----:B------:R-:W-:Y:S05]  /*1a50*/  @P5 BRA `(.L_x_70) ;  /* 0x0000000000345947 */ /* 0x000fea0003800000 */
        /* <DEDUP_REMOVED lines=12> */
[----:B----4-:R4:W-:Y:S02]  /*1b20*/  STG.E.128 desc[UR6][R14.64], R16 ;  /* 0x000000100e007986 */ /* 0x0109e4000c101d06 */
.L_x_70:
[----:B------:R-:W-:Y:S05]  /*1b30*/  BSYNC B0 ;  /* 0x0000000000007941 */ /* 0x000fea0003800000 */
.L_x_69:
[----:B----4-:R4:W0:Y:S01]  /*1b40*/  LDS.128 R16, [R13+0x10600] ;  /* 0x010600000d107984 */ /* 0x0108220000000c00 */
        /* <DEDUP_REMOVED lines=14> */
[----:B0-----:R0:W-:Y:S02]  /*1c30*/  STG.E.128 desc[UR6][R14.64], R16 ;  /* 0x000000100e007986 */ /* 0x0011e4000c101d06 */
.L_x_72:
[----:B------:R-:W-:Y:S05]  /*1c40*/  BSYNC B0 ;  /* 0x0000000000007941 */ /* 0x000fea0003800000 */
.L_x_71:
[----:B0-----:R0:W0:Y:S01]  /*1c50*/  LDS.128 R16, [R13+0x10800] ;  /* 0x010800000d107984 */ /* 0x0010220000000c00 */
        /* <DEDUP_REMOVED lines=14> */
[----:B0-----:R0:W-:Y:S02]  /*1d40*/  STG.E.128 desc[UR6][R14.64], R16 ;  /* 0x000000100e007986 */ /* 0x0011e4000c101d06 */
.L_x_74:
[----:B------:R-:W-:Y:S05]  /*1d50*/  BSYNC B0 ;  /* 0x0000000000007941 */ /* 0x000fea0003800000 */
.L_x_73:
        /* <DEDUP_REMOVED lines=16> */
.L_x_76:
[----:B------:R-:W-:Y:S05]  /*1e60*/  BSYNC B0 ;  /* 0x0000000000007941 */ /* 0x000fea0003800000 */
.L_x_75:
[----:B01234-:R-:W0:Y:S01]  /*1e70*/  LDS.128 R12, [R13+0x10c00] ;  /* 0x010c00000d0c7984 */ /* 0x01fe220000000c00 */
        /* <DEDUP_REMOVED lines=15> */
.L_x_78:
[----:B------:R-:W-:Y:S05]  /*1f70*/  BSYNC B0 ;  /* 0x0000000000007941 */ /* 0x000fea0003800000 */
.L_x_77:
[----:B------:R-:W-:Y:S05]  /*1f80*/  @P0 EXIT ;  /* 0x000000000000094d */ /* 0x000fea0003800000 */
[----:B------:R-:W-:Y:S01]  /*1f90*/  IADD3 R11, P0, R2, 0x70, RZ ;  /* 0x00000070020b7810 */ /* 0x000fe20007f1e0ff */
[----:B------:R-:W-:-:S04]  /*1fa0*/  ULDC.64 UR4, c[0x0][0x250] ;  /* 0x0000940000047ab9 */ /* 0x000fc80000000a00 */
[----:B------:R-:W-:Y:S01]  /*1fb0*/  IMAD.X R2, RZ, RZ, R3, P0 ;  /* 0x000000ffff027224 */ /* 0x000fe200000e0603 */
[----:B------:R-:W-:-:S03]  /*1fc0*/  MOV R3, R9 ;  /* 0x0000000900037202 */ /* 0x000fc60000000f00 */
[----:B------:R-:W-:Y:S02]  /*1fd0*/  IMAD R0, R2, UR4, RZ ;  /* 0x0000000402007c24 */ /* 0x000fe4000f8e02ff */
[----:B------:R-:W-:-:S04]  /*1fe0*/  IMAD.MOV.U32 R2, RZ, RZ, R68 ;  /* 0x000000ffff027224 */ /* 0x000fc800078e0044 */
[----:B------:R-:W-:-:S04]  /*1ff0*/  IMAD.WIDE.U32 R2, R11, UR4, R2 ;  /* 0x000000040b027c25 */ /* 0x000fc8000f8e0002 */
[----:B------:R-:W-:Y:S01]  /*2000*/  IMAD R11, R11, UR5, R0 ;  /* 0x000000050b0b7c24 */ /* 0x000fe2000f8e0200 */
[----:B------:R-:W-:Y:S02]  /*2010*/  ULDC.64 UR4, c[0x0][0x238] ;  /* 0x00008e0000047ab9 */ /* 0x000fe40000000a00 */
[----:B------:R-:W-:Y:S01]  /*2020*/  LEA R8, P0, R2, UR4, 0x1 ;  /* 0x0000000402087c11 */ /* 0x000fe2000f8008ff */
[----:B------:R-:W-:-:S05]  /*2030*/  IMAD.IADD R3, R3, 0x1, R11 ;  /* 0x0000000103037824 */ /* 0x000fca00078e020b */
[----:B------:R-:W-:-:S05]  /*2040*/  LEA.HI.X R9, R2, UR5, R3, 0x1, P0 ;  /* 0x0000000502097c11 */ /* 0x000fca00080f0c03 */
[----:B------:R-:W-:Y:S01]  /*2050*/  STG.E.128 desc[UR6][R8.64], R4 ;  /* 0x0000000408007986 */ /* 0x000fe2000c101d06 */
[----:B------:R-:W-:Y:S05]  /*2060*/  EXIT ;  /* 0x000000000000794d */ /* 0x000fea0003800000 */
.L_x_79:
        /* <DEDUP_REMOVED lines=9> */
.L_x_146:


//--------------------- .text._ZN7cutlass13device_kernelIN5flash32FlashAttnBwdPostprocessConvertdQIN4cute5tupleIJNS3_1CILi64EEENS5_ILi128EEEEEENS_6half_tEfNS_4arch4Sm80ELi256ENS3_8TiledMMAINS3_8MMA_AtomIJNS3_28SM80_16x8x16_F32F16F16F32_TNEEEENS3_6LayoutINS4_IJNS5_ILi2EEENS5_ILi4EEENS5_ILi1EEEEEENS4_IJSJ_SH_NS5_ILi0EEEEEEEENS4_IJNS5_ILi32EEES6_NS5_ILi16EEEEEEEELb0EEEEEvNT_6ParamsE --------------------------
	.section	.text._ZN7cutlass13device_kernelIN5flash32FlashAttnBwdPostprocessConvertdQIN4cute5tupleIJNS3_1CILi64EEENS5_ILi128EEEEEENS_6half_tEfNS_4arch4Sm80ELi256ENS3_8TiledMMAINS3_8MMA_AtomIJNS3_28SM80_16x8x16_F32F16F16F32_TNEEEENS3_6LayoutINS4_IJNS5_ILi2EEENS5_ILi4EEENS5_ILi1EEEEEENS4_IJSJ_SH_NS5_ILi0EEEEEEEENS4_IJNS5_ILi32EEES6_NS5_ILi16EEEEEEEELb0EEEEEvNT_6ParamsE,"ax",@progbits
	.align	128
.text._ZN7cutlass13device_kernelIN5flash32FlashAttnBwdPostprocessConvertdQIN4cute5tupleIJNS3_1CILi64EEENS5_ILi128EEEEEENS_6half_tEfNS_4arch4Sm80ELi256ENS3_8TiledMMAINS3_8MMA_AtomIJNS3_28SM80_16x8x16_F32F16F16F32_TNEEEENS3_6LayoutINS4_IJNS5_ILi2EEENS5_ILi4EEENS5_ILi1EEEEEENS4_IJSJ_SH_NS5_ILi0EEEEEEEENS4_IJNS5_ILi32EEES6_NS5_ILi16EEEEEEEELb0EEEEEvNT_6ParamsE:
        .type           _ZN7cutlass13device_kernelIN5flash32FlashAttnBwdPostprocessConvertdQIN4cute5tupleIJNS3_1CILi64EEENS5_ILi128EEEEEENS_6half_tEfNS_4arch4Sm80ELi256ENS3_8TiledMMAINS3_8MMA_AtomIJNS3_28SM80_16x8x16_F32F16F16F32_TNEEEENS3_6LayoutINS4_IJNS5_ILi2EEENS5_ILi4EEENS5_ILi1EEEEEENS4_IJSJ_SH_NS5_ILi0EEEEEEEENS4_IJNS5_ILi32EEES6_NS5_ILi16EEEEEEEELb0EEEEEvNT_6ParamsE,@function
        .size           _ZN7cutlass13device_kernelIN5flash32FlashAttnBwdPostprocessConvertdQIN4cute5tupleIJNS3_1CILi64EEENS5_ILi128EEEEEENS_6half_tEfNS_4arch4Sm80ELi256ENS3_8TiledMMAINS3_8MMA_AtomIJNS3_28SM80_16x8x16_F32F16F16F32_TNEEEENS3_6LayoutINS4_IJNS5_ILi2EEENS5_ILi4EEENS5_ILi1EEEEEENS4_IJSJ_SH_NS5_ILi0EEEEEEEENS4_IJNS5_ILi32EEES6_NS5_ILi16EEEEEEEELb0EEEEEvNT_6ParamsE,(.L_x_147 - _ZN7cutlass13device_kernelIN5flash32FlashAttnBwdPostprocessConvertdQIN4cute5tupleIJNS3_1CILi64EEENS5_ILi128EEEEEENS_6half_tEfNS_4arch4Sm80ELi256ENS3_8TiledMMAINS3_8MMA_AtomIJNS3_28SM80_16x8x16_F32F16F16F32_TNEEEENS3_6LayoutINS4_IJNS5_ILi2EEENS5_ILi4EEENS5_ILi1EEEEEENS4_IJSJ_SH_NS5_ILi0EEEEEEEENS4_IJNS5_ILi32EEES6_NS5_ILi16EEEEEEEELb0EEEEEvNT_6ParamsE)
        .other          _ZN7cutlass13device_kernelIN5flash32FlashAttnBwdPostprocessConvertdQIN4cute5tupleIJNS3_1CILi64EEENS5_ILi128EEEEEENS_6half_tEfNS_4arch4Sm80ELi256ENS3_8TiledMMAINS3_8MMA_AtomIJNS3_28SM80_16x8x16_F32F16F16F32_TNEEEENS3_6LayoutINS4_IJNS5_ILi2EEENS5_ILi4EEENS5_ILi1EEEEEENS4_IJSJ_SH_NS5_ILi0EEEEEEEENS4_IJNS5_ILi32EEES6_NS5_ILi16EEEEEEEELb0EEEEEvNT_6ParamsE,@"STO_CUDA_ENTRY STV_DEFAULT"
_ZN7cutlass13device_kernelIN5flash32FlashAttnBwdPostprocessConvertdQIN4cute5tupleIJNS3_1CILi64EEENS5_ILi128EEEEEENS_6half_tEfNS_4arch4Sm80ELi256ENS3_8TiledMMAINS3_8MMA_AtomIJNS3_28SM80_16x8x16_F32F16F16F32_TNEEEENS3_6LayoutINS4_IJNS5_ILi2EEENS5_ILi4EEENS5_ILi1EEEEEENS4_IJSJ_SH_NS5_ILi0EEEEEEEENS4_IJNS5_ILi32EEES6_NS5_ILi16EEEEEEEELb0EEEEEvNT_6ParamsE:
        /* <DEDUP_REMOVED lines=24> */
.L_x_80:
[----:B------:R-:W-:Y:S02]  /*0180*/  ISETP.NE.U32.AND P1, PT, RZ, UR4, PT ;  /* 0x00000004ff007c0c */ /* 0x000fe4000bf25070 */
[----:B-----5:R-:W-:Y:S02]  /*0190*/  ISETP.LE.AND P2, PT, R3, R0, PT ;  /* 0x000000000300720c */ /* 0x020fe40003f43270 */
[----:B------:R-:W-:-:S13]  /*01a0*/  ISETP.NE.AND.EX P1, PT, RZ, UR5, PT, P1 ;  /* 0x00000005ff007c0c */ /* 0x000fda000bf25310 */
[----:B------:R-:W-:Y:S05]  /*01b0*/  @P1 EXIT P2 ;  /* 0x000000000000194d */ /* 0x000fea0001000000 */
[----:B------:R-:W0:Y:S01]  /*01c0*/  S2R R45, SR_TID.X ;  /* 0x00000000002d7919 */ /* 0x000e220000002100 */
[----:B-1----:R-:W-:Y:S01]  /*01d0*/  @P0 IMAD R4, R11, 0x40, R36 ;  /* 0x000000400b040824 */ /* 0x002fe200078e0224 */
[----:B------:R-:W1:Y:S01]  /*01e0*/  S2UR UR8, SR_CTAID.Y ;  /* 0x00000000000879c3 */ /* 0x000e620000002600 */
[----:B------:R-:W-:Y:S01]  /*01f0*/  IMAD.SHL.U32 R9, R2, 0x2000, RZ ;  /* 0x0000200002097824 */ /* 0x000fe200078e00ff */
[----:B------:R-:W-:Y:S01]  /*0200*/  SHF.R.S32.HI R37, RZ, 0x1f, R11 ;  /* 0x0000001fff257819 */ /* 0x000fe2000001140b */
[----:B------:R-:W-:Y:S01]  /*0210*/  ULDC.64 UR4, c[0x0][0x230] ;  /* 0x00008c0000047ab9 */ /* 0x000fe20000000a00 */
[----:B------:R-:W-:Y:S02]  /*0220*/  @P0 SHF.R.S32.HI R5, RZ, 0x1f, R4 ;  /* 0x0000001fff050819 */ /* 0x000fe40000011404 */
[----:B------:R-:W-:Y:S02]  /*0230*/  SEL R37, R37, RZ, !P1 ;  /* 0x000000ff25257207 */ /* 0x000fe40004800000 */
[----:B------:R-:W-:Y:S01]  /*0240*/  @P0 LEA.HI R5, R5, R4, RZ, 0x6 ;  /* 0x0000000405050211 */ /* 0x000fe200078f30ff */
[----:B------:R-:W2:Y:S01]  /*0250*/  LDC.64 R12, c[0x0][0x228] ;  /* 0x00008a00ff0c7b82 */ /* 0x000ea20000000a00 */
[----:B------:R-:W-:-:S03]  /*0260*/  SEL R38, R11, RZ, !P1 ;  /* 0x000000ff0b267207 */ /* 0x000fc60004800000 */
[----:B------:R-:W-:-:S05]  /*0270*/  @P0 IMAD.SHL.U32 R5, R5, 0x80, RZ ;  /* 0x0000008005050824 */ /* 0x000fca00078e00ff */
[----:B------:R-:W-:Y:S02]  /*0280*/  @P0 LOP3.LUT R7, R5, 0xffffe000, RZ, 0xc0, !PT ;  /* 0xffffe00005070812 */ /* 0x000fe400078ec0ff */
[----:B------:R-:W-:Y:S02]  /*0290*/  CS2R R4, SRZ ;  /* 0x0000000000047805 */ /* 0x000fe4000001ff00 */
[--C-:B------:R-:W-:Y:S01]  /*02a0*/  @P0 SHF.R.S32.HI R5, RZ, 0x1f, R7.reuse ;  /* 0x0000001fff050819 */ /* 0x100fe20000011407 */
[----:B------:R-:W-:Y:S01]  /*02b0*/  @P0 IMAD.MOV.U32 R4, RZ, RZ, R7 ;  /* 0x000000ffff040224 */ /* 0x000fe200078e0007 */
        /* <DEDUP_REMOVED lines=28> */
[----:B------:R-:W-:Y:S02]  /*0480*/  BSSY B0, `(.L_x_81) ;  /* 0x00000d1000007945 */ /* 0x000fe40003800000 */
[----:B------:R-:W-:-:S02]  /*0490*/  LEA.HI R39, R44, R45, RZ, 0x2 ;  /* 0x0000002d2c277211 */ /* 0x000fc400078f10ff */
[-C--:B------:R-:W-:Y:S02]  /*04a0*/  LEA.HI R46, R44, R45.reuse, RZ, 0x7 ;  /* 0x0000002d2c2e7211 */ /* 0x080fe400078f38ff */
[--C-:B------:R-:W-:Y:S02]  /*04b0*/  SHF.R.S32.HI R42, RZ, 0x2, R39.reuse ;  /* 0x00000002ff2a7819 */ /* 0x100fe40000011427 */
[----:B------:R-:W-:Y:S02]  /*04c0*/  SHF.R.S32.HI R41, RZ, 0x1f, R39 ;  /* 0x0000001fff297819 */ /* 0x000fe40000011427 */
[----:B------:R-:W-:Y:S01]  /*04d0*/  LOP3.LUT R52, R39, 0x7ffffffc, RZ, 0xc0, !PT ;  /* 0x7ffffffc27347812 */ /* 0x000fe200078ec0ff */
[----:B------:R-:W-:Y:S01]  /*04e0*/  IMAD.SHL.U32 R39, R46, 0x8, RZ ;  /* 0x000000082e277824 */ /* 0x000fe200078e00ff */
[----:B------:R-:W-:Y:S02]  /*04f0*/  LEA.HI R41, R41, R42, RZ, 0x3 ;  /* 0x0000002a29297211 */ /* 0x000fe400078f18ff */
[----:B------:R-:W-:Y:S01]  /*0500*/  LEA.HI R43, R44, R45, RZ, 0x5 ;  /* 0x0000002d2c2b7211 */ /* 0x000fe200078f28ff */
[----:B------:R-:W-:Y:S01]  /*0510*/  IMAD.IADD R52, R45, 0x1, -R52 ;  /* 0x000000012d347824 */ /* 0x000fe200078e0a34 */
[----:B------:R-:W-:-:S02]  /*0520*/  LOP3.LUT R47, R39, 0xfffffc00, RZ, 0xc0, !PT ;  /* 0xfffffc00272f7812 */ /* 0x000fc400078ec0ff */
[----:B------:R-:W-:Y:S02]  /*0530*/  LOP3.LUT R39, R41, 0xfffffff8, RZ, 0xc0, !PT ;  /* 0xfffffff829277812 */ /* 0x000fe400078ec0ff */
[CC--:B0-----:R-:W-:Y:S01]  /*0540*/  LEA.HI R50, R44.reuse, R45.reuse, RZ, 0x6 ;  /* 0x0000002d2c327211 */ /* 0x0c1fe200078f30ff */
[----:B-1----:R-:W-:Y:S01]  /*0550*/  ULEA UR4, UR5, UR4, 0x18 ;  /* 0x0000000405047291 */ /* 0x002fe2000f8ec03f */
[----:B------:R-:W-:Y:S01]  /*0560*/  LEA.HI R44, R44, R45, RZ, 0x4 ;  /* 0x0000002d2c2c7211 */ /* 0x000fe200078f20ff */
[----:B------:R-:W-:Y:S01]  /*0570*/  IMAD.IADD R42, R42, 0x1, -R39 ;  /* 0x000000012a2a7824 */ /* 0x000fe200078e0a27 */
[----:B------:R-:W-:Y:S01]  /*0580*/  LEA R41, R52, R47, 0x1 ;  /* 0x0000002f34297211 */ /* 0x000fe200078e08ff */
[----:B------:R-:W-:Y:S01]  /*0590*/  ULDC UR5, c[0x0][0x268] ;  /* 0x00009a0000057ab9 */ /* 0x000fe20000000800 */
[--C-:B------:R-:W-:Y:S02]  /*05a0*/  SHF.R.S32.HI R39, RZ, 0x4, R44.reuse ;  /* 0x00000004ff277819 */ /* 0x100fe4000001142c */
[----:B------:R-:W-:-:S02]  /*05b0*/  SHF.R.S32.HI R52, RZ, 0x1f, R44 ;  /* 0x0000001fff347819 */ /* 0x000fc4000001142c */
[----:B------:R-:W-:Y:S02]  /*05c0*/  LOP3.LUT R44, R44, 0xfffffff0, RZ, 0xc0, !PT ;  /* 0xfffffff02c2c7812 */ /* 0x000fe400078ec0ff */
[----:B------:R-:W-:Y:S02]  /*05d0*/  SHF.R.S32.HI R48, RZ, 0x5, R43 ;  /* 0x00000005ff307819 */ /* 0x000fe4000001142b */
[----:B------:R-:W-:Y:S01]  /*05e0*/  SHF.R.S32.HI R47, RZ, 0x6, R50 ;  /* 0x00000006ff2f7819 */ /* 0x000fe20000011432 */
[C---:B------:R-:W-:Y:S01]  /*05f0*/  IMAD.IADD R44, R45.reuse, 0x1, -R44 ;  /* 0x000000012d2c7824 */ /* 0x040fe200078e0a2c */
[----:B------:R-:W-:Y:S02]  /*0600*/  LEA R45, R45, UR4, 0x4 ;  /* 0x000000042d2d7c11 */ /* 0x000fe4000f8e20ff */
[----:B------:R-:W-:Y:S02]  /*0610*/  LEA.HI R43, R43, R48, RZ, 0x1 ;  /* 0x000000302b2b7211 */ /* 0x000fe400078f08ff */
[----:B------:R-:W-:-:S02]  /*0620*/  LEA.HI R49, R50, R47, RZ, 0x1 ;  /* 0x0000002f32317211 */ /* 0x000fc400078f08ff */
[----:B------:R-:W-:Y:S02]  /*0630*/  LOP3.LUT R43, R43, 0xfffffe, RZ, 0xc0, !PT ;  /* 0x00fffffe2b2b7812 */ /* 0x000fe400078ec0ff */
[----:B------:R-:W-:Y:S02]  /*0640*/  LEA.HI R52, R52, R39, RZ, 0x2 ;  /* 0x0000002734347211 */ /* 0x000fe400078f10ff */
[----:B------:R-:W-:Y:S01]  /*0650*/  LOP3.LUT R50, R49, 0xfffffffe, RZ, 0xc0, !PT ;  /* 0xfffffffe31327812 */ /* 0x000fe200078ec0ff */
[----:B------:R-:W-:Y:S01]  /*0660*/  IMAD.IADD R48, R48, 0x1, -R43 ;  /* 0x0000000130307824 */ /* 0x000fe200078e0a2b */
[----:B------:R-:W-:Y:S02]  /*0670*/  SHF.R.S32.HI R43, RZ, 0x1f, R42 ;  /* 0x0000001fff2b7819 */ /* 0x000fe4000001142a */
[----:B------:R-:W-:Y:S01]  /*0680*/  LOP3.LUT R52, R52, 0xffffffc, RZ, 0xc0, !PT ;  /* 0x0ffffffc34347812 */ /* 0x000fe200078ec0ff */
[----:B------:R-:W-:Y:S01]  /*0690*/  IMAD.IADD R47, R47, 0x1, -R50 ;  /* 0x000000012f2f7824 */ /* 0x000fe200078e0a32 */
[----:B------:R-:W-:-:S02]  /*06a0*/  LEA.HI R43, R43, R42, RZ, 0x2 ;  /* 0x0000002a2b2b7211 */ /* 0x000fc400078f10ff */
[----:B------:R-:W-:Y:S01]  /*06b0*/  LOP3.LUT R49, R46, 0xffffff80, RZ, 0xc0, !PT ;  /* 0xffffff802e317812 */ /* 0x000fe200078ec0ff */
[----:B------:R-:W-:Y:S01]  /*06c0*/  IMAD.IADD R52, R39, 0x1, -R52 ;  /* 0x0000000127347824 */ /* 0x000fe200078e0a34 */
[----:B------:R-:W-:Y:S01]  /*06d0*/  LOP3.LUT R51, R43, 0x7fffffc, RZ, 0xc0, !PT ;  /* 0x07fffffc2b337812 */ /* 0x000fe200078ec0ff */
[----:B------:R-:W-:Y:S02]  /*06e0*/  IMAD.SHL.U32 R50, R47, 0x40, RZ ;  /* 0x000000402f327824 */ /* 0x000fe400078e00ff */
[----:B------:R-:W-:Y:S02]  /*06f0*/  IMAD.SHL.U32 R43, R43, 0x10, RZ ;  /* 0x000000102b2b7824 */ /* 0x000fe400078e00ff */
[----:B------:R-:W-:Y:S01]  /*0700*/  IMAD R46, R48, 0x100, R41 ;  /* 0x00000100302e7824 */ /* 0x000fe200078e0229 */
[----:B------:R-:W-:Y:S01]  /*0710*/  LEA.HI R48, R44, R44, RZ, 0x1 ;  /* 0x0000002c2c307211 */ /* 0x000fe200078f08ff */
[----:B------:R-:W-:Y:S01]  /*0720*/  IMAD R41, R52, 0x10, R49 ;  /* 0x0000001034297824 */ /* 0x000fe200078e0231 */
[----:B------:R-:W-:Y:S01]  /*0730*/  LOP3.LUT R43, R43, 0x40, RZ, 0xc0, !PT ;  /* 0x000000402b2b7812 */ /* 0x000fe200078ec0ff */
[----:B------:R-:W-:Y:S01]  /*0740*/  IMAD.IADD R49, R42, 0x1, -R51 ;  /* 0x000000012a317824 */ /* 0x000fe200078e0a33 */
[----:B------:R-:W-:Y:S01]  /*0750*/  SHF.L.U32 R42, R44, 0x3, RZ ;  /* 0x000000032c2a7819 */ /* 0x000fe200000006ff */
[----:B------:R-:W-:-:S05]  /*0760*/  IMAD.SHL.U32 R48, R48, 0x200, RZ ;  /* 0x0000020030307824 */ /* 0x000fca00078e00ff */
[----:B------:R-:W-:Y:S01]  /*0770*/  LOP3.LUT R48, R48, 0x7ffffc00, RZ, 0xc0, !PT ;  /* 0x7ffffc0030307812 */ /* 0x000fe200078ec0ff */
[----:B--2---:R0:W-:Y:S04]  /*0780*/  STS.128 [R45], R4 ;  /* 0x000000042d007388 */ /* 0x0041e80000000c00 */
[----:B---3--:R-:W-:Y:S04]  /*0790*/  STS.128 [R45+0x1000], R8 ;  /* 0x001000082d007388 */ /* 0x008fe80000000c00 */
[----:B----4-:R-:W-:Y:S04]  /*07a0*/  STS.128 [R45+0x2000], R12 ;  /* 0x0020000c2d007388 */ /* 0x010fe80000000c00 */
[----:B-----5:R-:W-:Y:S04]  /*07b0*/  STS.128 [R45+0x3000], R16 ;  /* 0x003000102d007388 */ /* 0x020fe80000000c00 */
[----:B------:R-:W-:Y:S01]  /*07c0*/  STS.128 [R45+0x4000], R20 ;  /* 0x004000142d007388 */ /* 0x000fe20000000c00 */
[----:B0-----:R-:W-:Y:S01]  /*07d0*/  IMAD.SHL.U32 R4, R47, 0x8, RZ ;  /* 0x000000082f047824 */ /* 0x001fe200078e00ff */
[----:B------:R-:W-:-:S02]  /*07e0*/  LOP3.LUT R5, R50, 0x40, RZ, 0xc0, !PT ;  /* 0x0000004032057812 */ /* 0x000fc400078ec0ff */
[----:B------:R-:W-:Y:S02]  /*07f0*/  STS.128 [R45+0x5000], R24 ;  /* 0x005000182d007388 */ /* 0x000fe40000000c00 */
[----:B------:R-:W-:Y:S02]  /*0800*/  LOP3.LUT R6, R5, 0x8, R42, 0xf8, !PT ;  /* 0x0000000805067812 */ /* 0x000fe400078ef82a */
[----:B------:R-:W-:Y:S01]  /*0810*/  STS.128 [R45+0x6000], R28 ;  /* 0x0060001c2d007388 */ /* 0x000fe20000000c00 */
[----:B------:R-:W-:Y:S02]  /*0820*/  LOP3.LUT R4, R43, 0x8, R4, 0xf8, !PT ;  /* 0x000000082b047812 */ /* 0x000fe400078ef804 */
[----:B------:R-:W-:Y:S01]  /*0830*/  SHF.R.U32.HI R5, RZ, 0x3, R5 ;  /* 0x00000003ff057819 */ /* 0x000fe20000011605 */
[----:B------:R-:W-:Y:S01]  /*0840*/  STS.128 [R45+0x7000], R32 ;  /* 0x007000202d007388 */ /* 0x000fe20000000c00 */
[----:B------:R-:W-:Y:S02]  /*0850*/  SHF.R.U32.HI R43, RZ, 0x3, R43 ;  /* 0x00000003ff2b7819 */ /* 0x000fe4000001162b */
[----:B------:R-:W-:Y:S01]  /*0860*/  LOP3.LUT R6, R6, R5, RZ, 0x3c, !PT ;  /* 0x0000000506067212 */ /* 0x000fe200078e3cff */
[----:B------:R-:W-:Y:S01]  /*0870*/  BAR.SYNC.DEFER_BLOCKING 0x0 ;  /* 0x0000000000007b1d */ /* 0x000fe20000010000 */
[----:B------:R-:W-:Y:S01]  /*0880*/  LOP3.LUT R4, R4, R43, RZ, 0x3c, !PT ;  /* 0x0000002b04047212 */ /* 0x000fe200078e3cff */
[----:B------:R-:W-:Y:S01]  /*0890*/  IMAD R5, R49, 0x10, R46 ;  /* 0x0000001031057824 */ /* 0x000fe200078e022e */
[----:B------:R-:W-:-:S03]  /*08a0*/  IADD3 R41, R6, R41, R48 ;  /* 0x0000002906297210 */ /* 0x000fc60007ffe030 */
[----:B------:R-:W-:Y:S01]  /*08b0*/  IMAD.IADD R5, R4, 0x1, R5 ;  /* 0x0000000104057824 */ /* 0x000fe200078e0205 */
[----:B------:R-:W0:Y:S04]  /*08c0*/  LDS R25, [R40+UR4+0x400] ;  /* 0x0004000428197984 */ /* 0x000e280008000800 */
[----:B------:R-:W1:Y:S04]  /*08d0*/  LDS R21, [R40+UR4+0x800] ;  /* 0x0008000428157984 */ /* 0x000e680008000800 */
[----:B------:R-:W2:Y:S04]  /*08e0*/  LDS R20, [R40+UR4+0xc00] ;  /* 0x000c000428147984 */ /* 0x000ea80008000800 */
[----:B------:R-:W3:Y:S04]  /*08f0*/  LDS R30, [R40+UR4] ;  /* 0x00000004281e7984 */ /* 0x000ee80008000800 */
[----:B------:R-:W4:Y:S04]  /*0900*/  LDS R32, [R40+UR4+0x1800] ;  /* 0x0018000428207984 */ /* 0x000f280008000800 */
[----:B------:R-:W5:Y:S04]  /*0910*/  LDS R29, [R40+UR4+0x1c00] ;  /* 0x001c0004281d7984 */ /* 0x000f680008000800 */
[----:B------:R-:W5:Y:S04]  /*0920*/  LDS R23, [R40+UR4+0x2000] ;  /* 0x0020000428177984 */ /* 0x000f680008000800 */
[----:B------:R-:W5:Y:S04]  /*0930*/  LDS R18, [R40+UR4+0x4400] ;  /* 0x0044000428127984 */ /* 0x000f680008000800 */
[----:B------:R-:W5:Y:S04]  /*0940*/  LDS R11, [R40+UR4+0x4800] ;  /* 0x00480004280b7984 */ /* 0x000f680008000800 */
[----:B------:R-:W5:Y:S04]  /*0950*/  LDS R17, [R40+UR4+0x4c00] ;  /* 0x004c000428117984 */ /* 0x000f680008000800 */
[----:B------:R-:W5:Y:S01]  /*0960*/  LDS R10, [R40+UR4+0x3800] ;  /* 0x00380004280a7984 */ /* 0x000f620008000800 */
[----:B0-----:R-:W-:-:S03]  /*0970*/  FMUL.FTZ R31, R25, UR5 ;  /* 0x00000005191f7c20 */ /* 0x001fc60008410000 */
[----:B------:R-:W0:Y:S01]  /*0980*/  LDS R19, [R40+UR4+0x3c00] ;  /* 0x003c000428137984 */ /* 0x000e220008000800 */
[----:B-1----:R-:W-:-:S03]  /*0990*/  FMUL.FTZ R35, R21, UR5 ;  /* 0x0000000515237c20 */ /* 0x002fc60008410000 */
[----:B------:R-:W1:Y:S01]  /*09a0*/  LDS R16, [R40+UR4+0x5400] ;  /* 0x0054000428107984 */ /* 0x000e620008000800 */
[----:B--2---:R-:W-:-:S03]  /*09b0*/  FMUL.FTZ R44, R20, UR5 ;  /* 0x00000005142c7c20 */ /* 0x004fc60008410000 */
[----:B------:R-:W2:Y:S01]  /*09c0*/  LDS R8, [R40+UR4+0x6c00] ;  /* 0x006c000428087984 */ /* 0x000ea20008000800 */
[----:B---3--:R-:W-:-:S03]  /*09d0*/  FMUL.FTZ R30, R30, UR5 ;  /* 0x000000051e1e7c20 */ /* 0x008fc60008410000 */
[----:B------:R-:W3:Y:S01]  /*09e0*/  LDS R34, [R40+UR4+0x1000] ;  /* 0x0010000428227984 */ /* 0x000ee20008000800 */
[----:B----4-:R-:W-:Y:S01]  /*09f0*/  FMUL.FTZ R32, R32, UR5 ;  /* 0x0000000520207c20 */ /* 0x010fe20008410000 */
[----:B------:R-:W-:Y:S02]  /*0a00*/  F2FP.F16.F32.PACK_AB R30, R31, R30 ;  /* 0x0000001e1f1e723e */ /* 0x000fe400000000ff */
[----:B------:R-:W4:Y:S01]  /*0a10*/  LDS R33, [R40+UR4+0x1400] ;  /* 0x0014000428217984 */ /* 0x000f220008000800 */
[----:B-----5:R-:W-:Y:S01]  /*0a20*/  FMUL.FTZ R29, R29, UR5 ;  /* 0x000000051d1d7c20 */ /* 0x020fe20008410000 */
[----:B------:R-:W-:Y:S02]  /*0a30*/  F2FP.F16.F32.PACK_AB R31, R44, R35 ;  /* 0x000000232c1f723e */ /* 0x000fe400000000ff */
[----:B------:R-:W5:Y:S01]  /*0a40*/  LDS R28, [R40+UR4+0x2400] ;  /* 0x00240004281c7984 */ /* 0x000f620008000800 */
[----:B------:R-:W-:Y:S01]  /*0a50*/  FMUL.FTZ R35, R23, UR5 ;  /* 0x0000000517237c20 */ /* 0x000fe20008410000 */
[----:B------:R-:W-:-:S02]  /*0a60*/  F2FP.F16.F32.PACK_AB R23, R29, R32 ;  /* 0x000000201d17723e */ /* 0x000fc400000000ff */
[----:B------:R-:W5:Y:S01]  /*0a70*/  LDS R22, [R40+UR4+0x2800] ;  /* 0x0028000428167984 */ /* 0x000f620008000800 */
[----:B------:R-:W-:-:S03]  /*0a80*/  FMUL.FTZ R29, R18, UR5 ;  /* 0x00000005121d7c20 */ /* 0x000fc60008410000 */
[----:B------:R-:W5:Y:S01]  /*0a90*/  LDS R27, [R40+UR4+0x2c00] ;  /* 0x002c0004281b7984 */ /* 0x000f620008000800 */
[----:B------:R-:W-:-:S03]  /*0aa0*/  FMUL.FTZ R11, R11, UR5 ;  /* 0x000000050b0b7c20 */ /* 0x000fc60008410000 */
[----:B------:R-:W-:Y:S01]  /*0ab0*/  LDS R24, [R40+UR4+0x3000] ;  /* 0x0030000428187984 */ /* 0x000fe20008000800 */
        /* <DEDUP_REMOVED lines=12> */
[----:B---3--:R-:W-:-:S03]  /*0b80*/  FMUL.FTZ R34, R34, UR5 ;  /* 0x0000000522227c20 */ /* 0x008fc60008410000 */
[----:B------:R-:W3:Y:S01]  /*0b90*/  LDS R6, [R40+UR4+0x6000] ;  /* 0x0060000428067984 */ /* 0x000ee20008000800 */
[----:B----4-:R-:W-:-:S03]  /*0ba0*/  FMUL.FTZ R33, R33, UR5 ;  /* 0x0000000521217c20 */ /* 0x010fc60008410000 */
[----:B------:R-:W4:Y:S01]  /*0bb0*/  LDS R9, [R40+UR4+0x6400] ;  /* 0x0064000428097984 */ /* 0x000f220008000800 */
[----:B-----5:R-:W-:-:S03]  /*0bc0*/  FMUL.FTZ R28, R28, UR5 ;  /* 0x000000051c1c7c20 */ /* 0x020fc60008410000 */
[----:B------:R-:W5:Y:S01]  /*0bd0*/  LDS R4, [R40+UR4+0x6800] ;  /* 0x0068000428047984 */ /* 0x000f620008000800 */
[----:B------:R-:W-:Y:S01]  /*0be0*/  FMUL.FTZ R43, R22, UR5 ;  /* 0x00000005162b7c20 */ /* 0x000fe20008410000 */
[----:B------:R-:W-:Y:S02]  /*0bf0*/  F2FP.F16.F32.PACK_AB R22, R33, R34 ;  /* 0x000000222116723e */ /* 0x000fe400000000ff */
[----:B------:R-:W5:Y:S01]  /*0c00*/  LDS R7, [R40+UR4+0x7000] ;  /* 0x0070000428077984 */ /* 0x000f620008000800 */
[----:B------:R-:W-:-:S03]  /*0c10*/  FMUL.FTZ R44, R27, UR5 ;  /* 0x000000051b2c7c20 */ /* 0x000fc60008410000 */
[----:B------:R-:W5:Y:S02]  /*0c20*/  LDS R21, [R40+UR4+0x7400] ;  /* 0x0074000428157984 */ /* 0x000f640008000800 */
[----:B------:R-:W-:Y:S02]  /*0c30*/  F2FP.F16.F32.PACK_AB R27, R44, R43 ;  /* 0x0000002b2c1b723e */ /* 0x000fe400000000ff */
[----:B------:R-:W5:Y:S01]  /*0c40*/  LDS R20, [R40+UR4+0x7800] ;  /* 0x0078000428147984 */ /* 0x000f620008000800 */
[----:B------:R-:W-:Y:S01]  /*0c50*/  FMUL.FTZ R45, R26, UR5 ;  /* 0x000000051a2d7c20 */ /* 0x000fe20008410000 */
[----:B------:R-:W-:Y:S02]  /*0c60*/  SHF.R.S32.HI R43, RZ, 0x1f, R42 ;  /* 0x0000001fff2b7819 */ /* 0x000fe4000001142a */
[----:B------:R1:W5:Y:S01]  /*0c70*/  LDS R25, [R40+UR4+0x7c00] ;  /* 0x007c000428197984 */ /* 0x0003620008000800 */
[----:B------:R-:W-:Y:S01]  /*0c80*/  FMUL.FTZ R12, R12, UR5 ;  /* 0x000000050c0c7c20 */ /* 0x000fe20008410000 */
[----:B0-----:R-:W-:-:S04]  /*0c90*/  FMUL.FTZ R14, R14, UR5 ;  /* 0x000000050e0e7c20 */ /* 0x001fc80008410000 */
[----:B------:R-:W-:Y:S01]  /*0ca0*/  F2FP.F16.F32.PACK_AB R29, R29, R12 ;  /* 0x0000000c1d1d723e */ /* 0x000fe200000000ff */
[----:B-1----:R-:W-:Y:S01]  /*0cb0*/  FMUL.FTZ R40, R24, UR5 ;  /* 0x0000000518287c20 */ /* 0x002fe20008410000 */
[----:B------:R-:W-:Y:S01]  /*0cc0*/  FMUL.FTZ R13, R13, UR5 ;  /* 0x000000050d0d7c20 */ /* 0x000fe20008410000 */
[----:B------:R-:W-:Y:S01]  /*0cd0*/  F2FP.F16.F32.PACK_AB R24, R28, R35 ;  /* 0x000000231c18723e */ /* 0x000fe200000000ff */
[----:B--2---:R-:W-:Y:S02]  /*0ce0*/  FMUL.FTZ R16, R15, UR5 ;  /* 0x000000050f107c20 */ /* 0x004fe40008410000 */
[----:B------:R-:W-:Y:S02]  /*0cf0*/  F2FP.F16.F32.PACK_AB R26, R45, R40 ;  /* 0x000000282d1a723e */ /* 0x000fe400000000ff */
[----:B------:R-:W-:Y:S01]  /*0d00*/  F2FP.F16.F32.PACK_AB R17, R17, R14 ;  /* 0x0000000e1111723e */ /* 0x000fe200000000ff */
[----:B---3--:R-:W-:Y:S01]  /*0d10*/  FMUL.FTZ R6, R6, UR5 ;  /* 0x0000000506067c20 */ /* 0x008fe20008410000 */
[----:B------:R-:W-:-:S02]  /*0d20*/  F2FP.F16.F32.PACK_AB R16, R16, R13 ;  /* 0x0000000d1010723e */ /* 0x000fc400000000ff */
[----:B------:R-:W-:Y:S01]  /*0d30*/  CS2R R14, SRZ ;  /* 0x00000000000e7805 */ /* 0x000fe2000001ff00 */
[----:B------:R-:W0:Y:S01]  /*0d40*/  LDC.64 R12, c[0x0][0x258] ;  /* 0x00009600ff0c7b82 */ /* 0x000e220000000a00 */
[----:B----4-:R-:W-:Y:S01]  /*0d50*/  FMUL.FTZ R9, R9, UR5 ;  /* 0x0000000509097c20 */ /* 0x010fe20008410000 */
[--C-:B------:R-:W-:Y:S01]  /*0d60*/  @P0 IMAD.MOV.U32 R14, RZ, RZ, R36.reuse ;  /* 0x000000ffff0e0224 */ /* 0x100fe200078e0024 */
[----:B------:R-:W-:Y:S01]  /*0d70*/  @P0 SHF.R.S32.HI R15, RZ, 0x1f, R36 ;  /* 0x0000001fff0f0819 */ /* 0x000fe20000011424 */
[----:B-----5:R-:W-:Y:S02]  /*0d80*/  FMUL.FTZ R4, R4, UR5 ;  /* 0x0000000504047c20 */ /* 0x020fe40008410000 */
[----:B------:R-:W-:Y:S01]  /*0d90*/  F2FP.F16.F32.PACK_AB R9, R9, R6 ;  /* 0x000000060909723e */ /* 0x000fe200000000ff */
[----:B------:R-:W-:Y:S02]  /*0da0*/  FMUL.FTZ R7, R7, UR5 ;  /* 0x0000000507077c20 */ /* 0x000fe40008410000 */
[----:B------:R-:W-:Y:S01]  /*0db0*/  F2FP.F16.F32.PACK_AB R11, R11, R4 ;  /* 0x000000040b0b723e */ /* 0x000fe200000000ff */
[----:B------:R-:W-:Y:S01]  /*0dc0*/  FMUL.FTZ R8, R21, UR5 ;  /* 0x0000000515087c20 */ /* 0x000fe20008410000 */
[----:B------:R-:W-:Y:S01]  /*0dd0*/  LEA R21, R5, UR4, 0x1 ;  /* 0x0000000405157c11 */ /* 0x000fe2000f8e08ff */
[----:B------:R-:W-:-:S03]  /*0de0*/  FMUL.FTZ R20, R20, UR5 ;  /* 0x0000000514147c20 */ /* 0x000fc60008410000 */
[----:B------:R-:W-:Y:S01]  /*0df0*/  F2FP.F16.F32.PACK_AB R19, R8, R7 ;  /* 0x000000070813723e */ /* 0x000fe200000000ff */
[----:B------:R-:W-:Y:S01]  /*0e00*/  STS [R21+0x8000], R30 ;  /* 0x0080001e15007388 */ /* 0x000fe20000000800 */
[----:B------:R-:W-:Y:S01]  /*0e10*/  LEA R8, R41, UR4, 0x1 ;  /* 0x0000000429087c11 */ /* 0x000fe2000f8e08ff */
[----:B------:R-:W-:Y:S01]  /*0e20*/  FMUL.FTZ R25, R25, UR5 ;  /* 0x0000000519197c20 */ /* 0x000fe20008410000 */
[----:B------:R-:W-:Y:S01]  /*0e30*/  ULDC UR5, c[0x0][0x244] ;  /* 0x0000910000057ab9 */ /* 0x000fe20000000800 */
[----:B------:R-:W-:Y:S01]  /*0e40*/  STS [R21+0x8100], R31 ;  /* 0x0081001f15007388 */ /* 0x000fe20000000800 */
[----:B------:R-:W-:Y:S02]  /*0e50*/  UIADD3 UR4, UR4, 0x8000, URZ ;  /* 0x0000800004047890 */ /* 0x000fe4000fffe03f */
[----:B------:R-:W-:Y:S01]  /*0e60*/  F2FP.F16.F32.PACK_AB R20, R25, R20 ;  /* 0x000000141914723e */ /* 0x000fe200000000ff */
[----:B------:R-:W-:Y:S04]  /*0e70*/  STS [R21+0x9000], R24 ;  /* 0x0090001815007388 */ /* 0x000fe80000000800 */
[----:B------:R-:W-:Y:S04]  /*0e80*/  STS [R21+0x9100], R27 ;  /* 0x0091001b15007388 */ /* 0x000fe80000000800 */
[----:B------:R-:W-:Y:S04]  /*0e90*/  STS [R21+0x8400], R22 ;  /* 0x0084001615007388 */ /* 0x000fe80000000800 */
[----:B------:R-:W-:Y:S04]  /*0ea0*/  STS [R21+0x8500], R23 ;  /* 0x0085001715007388 */ /* 0x000fe80000000800 */
[----:B------:R-:W-:Y:S04]  /*0eb0*/  STS [R21+0x9400], R26 ;  /* 0x0094001a15007388 */ /* 0x000fe80000000800 */
[----:B------:R1:W-:Y:S04]  /*0ec0*/  STS [R21+0x9500], R10 ;  /* 0x0095000a15007388 */ /* 0x0003e80000000800 */
[----:B------:R-:W-:Y:S04]  /*0ed0*/  STS [R21+0xa000], R29 ;  /* 0x00a0001d15007388 */ /* 0x000fe80000000800 */
[----:B------:R-:W-:Y:S01]  /*0ee0*/  STS [R21+0xa100], R18 ;  /* 0x00a1001215007388 */ /* 0x000fe20000000800 */
[----:B-1----:R-:W-:Y:S01]  /*0ef0*/  IADD3 R10, P0, R39, R14, RZ ;  /* 0x0000000e270a7210 */ /* 0x002fe20007f1e0ff */
[----:B0-----:R-:W-:-:S02]  /*0f00*/  IMAD R14, R12, UR9, RZ ;  /* 0x000000090c0e7c24 */ /* 0x001fc4000f8e02ff */
[----:B------:R0:W-:Y:S04]  /*0f10*/  STS [R21+0xb000], R9 ;  /* 0x00b0000915007388 */ /* 0x0001e80000000800 */
[----:B------:R1:W-:Y:S04]  /*0f20*/  STS [R21+0xb100], R11 ;  /* 0x00b1000b15007388 */ /* 0x0003e80000000800 */
[----:B------:R2:W-:Y:S01]  /*0f30*/  STS [R21+0xa400], R17 ;  /* 0x00a4001115007388 */ /* 0x0005e20000000800 */
[----:B0-----:R-:W-:Y:S01]  /*0f40*/  VIADDMNMX R9, R3, -R0, 0x40, PT ;  /* 0x0000004003097446 */ /* 0x001fe20003800900 */
[----:B------:R-:W-:-:S02]  /*0f50*/  VIADD R0, R39, 0x10 ;  /* 0x0000001027007836 */ /* 0x000fc40000000000 */
[----:B------:R2:W-:Y:S01]  /*0f60*/  STS [R21+0xa500], R16 ;  /* 0x00a5001015007388 */ /* 0x0005e20000000800 */
[----:B------:R-:W-:Y:S01]  /*0f70*/  IMAD R3, R13, UR8, R14 ;  /* 0x000000080d037c24 */ /* 0x000fe2000f8e020e */
[----:B-1----:R-:W-:Y:S01]  /*0f80*/  LEA.HI.X.SX32 R11, R39, R15, 0x1, P0 ;  /* 0x0000000f270b7211 */ /* 0x002fe200000f0eff */
[----:B------:R-:W-:Y:S01]  /*0f90*/  IMAD.WIDE.U32 R12, R12, UR8, R42 ;  /* 0x000000080c0c7c25 */ /* 0x000fe2000f8e002a */
[----:B------:R2:W-:Y:S01]  /*0fa0*/  STS [R21+0xb400], R19 ;  /* 0x00b4001315007388 */ /* 0x0005e20000000800 */
[----:B------:R-:W-:Y:S01]  /*0fb0*/  ISETP.GE.AND P0, PT, R42, UR5, PT ;  /* 0x000000052a007c0c */ /* 0x000fe2000bf06270 */
[----:B------:R-:W-:Y:S01]  /*0fc0*/  ULDC.64 UR8, c[0x0][0x260] ;  /* 0x0000980000087ab9 */ /* 0x000fe20000000a00 */
[----:B------:R-:W-:Y:S01]  /*0fd0*/  IMAD.IADD R13, R13, 0x1, R3 ;  /* 0x000000010d0d7824 */ /* 0x000fe200078e0203 */
[----:B------:R2:W-:Y:S01]  /*0fe0*/  STS [R21+0xb500], R20 ;  /* 0x00b5001415007388 */ /* 0x0005e20000000800 */
[----:B------:R-:W-:Y:S01]  /*0ff0*/  BAR.SYNC.DEFER_BLOCKING 0x0 ;  /* 0x0000000000007b1d */ /* 0x000fe20000010000 */
[-C--:B------:R-:W-:Y:S01]  /*1000*/  ISETP.GE.OR P3, PT, R39, R9.reuse, P0 ;  /* 0x000000092700720c */ /* 0x080fe20000766670 */
[----:B------:R-:W-:Y:S01]  /*1010*/  IMAD R37, R37, UR8, RZ ;  /* 0x0000000825257c24 */ /* 0x000fe2000f8e02ff */
[----:B------:R-:W-:Y:S01]  /*1020*/  ISETP.GE.OR P2, PT, R0, R9, P0 ;  /* 0x000000090000720c */ /* 0x000fe20000746670 */
[C---:B------:R-:W-:Y:S01]  /*1030*/  VIADD R0, R39.reuse, 0x20 ;  /* 0x0000002027007836 */ /* 0x040fe20000000000 */
[----:B------:R-:W-:Y:S01]  /*1040*/  IADD3 R39, R39, 0x30, RZ ;  /* 0x0000003027277810 */ /* 0x000fe20007ffe0ff */
[----:B------:R-:W-:-:S02]  /*1050*/  IMAD R37, R38, UR9, R37 ;  /* 0x0000000926257c24 */ /* 0x000fc4000f8e0225 */
[----:B------:R-:W-:Y:S01]  /*1060*/  IMAD.WIDE R2, R2, 0x40, R10 ;  /* 0x0000004002027825 */ /* 0x000fe200078e020a */
[-C--:B------:R-:W-:Y:S02]  /*1070*/  ISETP.GE.OR P1, PT, R0, R9.reuse, P0 ;  /* 0x000000090000720c */ /* 0x080fe40000726670 */
[----:B------:R-:W-:Y:S01]  /*1080*/  ISETP.GE.OR P0, PT, R39, R9, P0 ;  /* 0x000000092700720c */ /* 0x000fe20000706670 */
[----:B------:R-:W-:Y:S01]  /*1090*/  IMAD.WIDE.U32 R38, R38, UR8, R12 ;  /* 0x0000000826267c25 */ /* 0x000fe2000f8e000c */
[----:B------:R-:W-:-:S03]  /*10a0*/  LEA R12, R41, UR4, 0x1 ;  /* 0x00000004290c7c11 */ /* 0x000fc6000f8e08ff */
[----:B------:R-:W-:Y:S01]  /*10b0*/  IMAD.IADD R11, R39, 0x1, R37 ;  /* 0x00000001270b7824 */ /* 0x000fe200078e0225 */
[----:B------:R2:W0:Y:S01]  /*10c0*/  LDS.128 R4, [R8+0x8600] ;  /* 0x0086000008047984 */ /* 0x0004220000000c00 */
[----:B------:R-:W-:Y:S06]  /*10d0*/  @P3 BRA `(.L_x_82) ;  /* 0x00000000002c3947 */ /* 0x000fec0003800000 */
[----:B------:R-:W1:Y:S01]  /*10e0*/  LDS.128 R12, [R12] ;  /* 0x000000000c0c7984 */ /* 0x000e620000000c00 */
[----:B------:R-:W-:Y:S01]  /*10f0*/  ULDC.64 UR4, c[0x0][0x250] ;  /* 0x0000940000047ab9 */ /* 0x000fe20000000a00 */
[----:B------:R-:W-:Y:S02]  /*1100*/  IMAD.MOV.U32 R10, RZ, RZ, R38 ;  /* 0x000000ffff0a7224 */ /* 0x000fe400078e0026 */
[----:B------:R-:W-:Y:S02]  /*1110*/  IMAD R9, R3, UR4, RZ ;  /* 0x0000000403097c24 */ /* 0x000fe4000f8e02ff */
[----:B--2---:R-:W-:-:S04]  /*1120*/  IMAD.WIDE.U32 R16, R2, UR4, R10 ;  /* 0x0000000402107c25 */ /* 0x004fc8000f8e000a */
[----:B------:R-:W-:Y:S01]  /*1130*/  IMAD R9, R2, UR5, R9 ;  /* 0x0000000502097c24 */ /* 0x000fe2000f8e0209 */
[----:B------:R-:W-:Y:S02]  /*1140*/  ULDC.64 UR4, c[0x0][0x238] ;  /* 0x00008e0000047ab9 */ /* 0x000fe40000000a00 */
[----:B------:R-:W-:Y:S01]  /*1150*/  LEA R18, P3, R16, UR4, 0x1 ;  /* 0x0000000410127c11 */ /* 0x000fe2000f8608ff */
[----:B------:R-:W-:-:S05]  /*1160*/  IMAD.IADD R9, R17, 0x1, R9 ;  /* 0x0000000111097824 */ /* 0x000fca00078e0209 */
[----:B------:R-:W-:-:S05]  /*1170*/  LEA.HI.X R19, R16, UR5, R9, 0x1, P3 ;  /* 0x0000000510137c11 */ /* 0x000fca00098f0c09 */
[----:B-1----:R1:W-:Y:S02]  /*1180*/  STG.E.128 desc[UR6][R18.64], R12 ;  /* 0x0000000c12007986 */ /* 0x0023e4000c101d06 */
.L_x_82:
[----:B------:R-:W-:Y:S05]  /*1190*/  BSYNC B0 ;  /* 0x0000000000007941 */ /* 0x000fea0003800000 */
.L_x_81:
[----:B-1----:R1:W3:Y:S01]  /*11a0*/  LDS.128 R12, [R8+0x8200] ;  /* 0x00820000080c7984 */ /* 0x0022e20000000c00 */
[----:B------:R-:W-:Y:S04]  /*11b0*/  BSSY B0, `(.L_x_83) ;  /* 0x000000f000007945 */ /* 0x000fe80003800000 */
[----:B------:R-:W-:Y:S05]  /*11c0*/  @P2 BRA `(.L_x_84) ;  /* 0x0000000000342947 */ /* 0x000fea0003800000 */
[----:B------:R-:W-:Y:S01]  /*11d0*/  IADD3 R9, P2, R2, 0x10, RZ ;  /* 0x0000001002097810 */ /* 0x000fe20007f5e0ff */
[----:B------:R-:W-:Y:S01]  /*11e0*/  ULDC.64 UR4, c[0x0][0x250] ;  /* 0x0000940000047ab9 */ /* 0x000fe20000000a00 */
[----:B--2---:R-:W-:Y:S02]  /*11f0*/  IMAD.MOV.U32 R16, RZ, RZ, R38 ;  /* 0x000000ffff107224 */ /* 0x004fe400078e0026 */
        /* <DEDUP_REMOVED lines=10> */
.L_x_84:
[----:B------:R-:W-:Y:S05]  /*12a0*/  BSYNC B0 ;  /* 0x0000000000007941 */ /* 0x000fea0003800000 */
.L_x_83:
[----:B---34-:R3:W4:Y:S01]  /*12b0*/  LDS.128 R12, [R8+0x8400] ;  /* 0x00840000080c7984 */ /* 0x0187220000000c00 */
[----:B------:R-:W-:Y:S04]  /*12c0*/  BSSY B0, `(.L_x_85) ;  /* 0x000000f000007945 */ /* 0x000fe80003800000 */
[----:B------:R-:W-:Y:S05]  /*12d0*/  @P1 BRA `(.L_x_86) ;  /* 0x0000000000341947 */ /* 0x000fea0003800000 */
[----:B--2---:R-:W-:Y:S01]  /*12e0*/  IADD3 R17, P1, R2, 0x20, RZ ;  /* 0x0000002002117810 */ /* 0x004fe20007f3e0ff */
[----:B------:R-:W-:Y:S01]  /*12f0*/  ULDC.64 UR4, c[0x0][0x250] ;  /* 0x0000940000047ab9 */ /* 0x000fe20000000a00 */
[----:B-1-3--:R-:W-:Y:S02]  /*1300*/  IMAD.MOV.U32 R8, RZ, RZ, R38 ;  /* 0x000000ffff087224 */ /* 0x00afe400078e0026 */
        /* <DEDUP_REMOVED lines=9> */
[----:B----4-:R1:W-:Y:S02]  /*13a0*/  STG.E.128 desc[UR6][R16.64], R12 ;  /* 0x0000000c10007986 */ /* 0x0103e4000c101d06 */
.L_x_86:
[----:B------:R-:W-:Y:S05]  /*13b0*/  BSYNC B0 ;  /* 0x0000000000007941 */ /* 0x000fea0003800000 */
.L_x_85:
[----:B------:R-:W-:Y:S05]  /*13c0*/  @P0 EXIT ;  /* 0x000000000000094d */ /* 0x000fea0003800000 */
[----:B------:R-:W-:Y:S01]  /*13d0*/  IADD3 R9, P0, R2, 0x30, RZ ;  /* 0x0000003002097810 */ /* 0x000fe20007f1e0ff */
[----:B------:R-:W-:-:S04]  /*13e0*/  ULDC.64 UR4, c[0x0][0x250] ;  /* 0x0000940000047ab9 */ /* 0x000fc80000000a00 */
[----:B------:R-:W-:Y:S02]  /*13f0*/  IMAD.X R2, RZ, RZ, R3, P0 ;  /* 0x000000ffff027224 */ /* 0x000fe400000e0603 */
[----:B------:R-:W-:Y:S02]  /*1400*/  IMAD.MOV.U32 R3, RZ, RZ, R11 ;  /* 0x000000ffff037224 */ /* 0x000fe400078e000b */
[----:B------:R-:W-:Y:S02]  /*1410*/  IMAD R0, R2, UR4, RZ ;  /* 0x0000000402007c24 */ /* 0x000fe4000f8e02ff */
[----:B------:R-:W-:-:S04]  /*1420*/  IMAD.MOV.U32 R2, RZ, RZ, R38 ;  /* 0x000000ffff027224 */ /* 0x000fc800078e0026 */
[----:B------:R-:W-:-:S04]  /*1430*/  IMAD.WIDE.U32 R2, R9, UR4, R2 ;  /* 0x0000000409027c25 */ /* 0x000fc8000f8e0002 */
[----:B------:R-:W-:Y:S01]  /*1440*/  IMAD R9, R9, UR5, R0 ;  /* 0x0000000509097c24 */ /* 0x000fe2000f8e0200 */
[----:B------:R-:W-:Y:S02]  /*1450*/  ULDC.64 UR4, c[0x0][0x238] ;  /* 0x00008e0000047ab9 */ /* 0x000fe40000000a00 */
[----:B-123--:R-:W-:Y:S01]  /*1460*/  LEA R8, P0, R2, UR4, 0x1 ;  /* 0x0000000402087c11 */ /* 0x00efe2000f8008ff */
[----:B------:R-:W-:-:S05]  /*1470*/  IMAD.IADD R3, R3, 0x1, R9 ;  /* 0x0000000103037824 */ /* 0x000fca00078e0209 */
[----:B------:R-:W-:-:S05]  /*1480*/  LEA.HI.X R9, R2, UR5, R3, 0x1, P0 ;  /* 0x0000000502097c11 */ /* 0x000fca00080f0c03 */
[----:B0-----:R-:W-:Y:S01]  /*1490*/  STG.E.128 desc[UR6][R8.64], R4 ;  /* 0x0000000408007986 */ /* 0x001fe2000c101d06 */
[----:B------:R-:W-:Y:S05]  /*14a0*/  EXIT ;  /* 0x000000000000794d */ /* 0x000fea0003800000 */
.L_x_87:
        /* <DEDUP_REMOVED lines=13> */
.L_x_147:


//--------------------- .text._ZN7cutlass13device_kernelIN5flash19enable_sm80_to_sm89INS1_16FlashAttnBwdSm80INS1_25CollectiveMainloopBwdSm80ILi2ELi2EN4cute5tupleIJNS5_1CILi64EEENS7_ILi128EEES9_EEENS_6half_tEfNS_4arch4Sm80ELb1ELb0ELb1ELb1ELb1ELb0ELb0ELb0ELi2ELi2ELi2ELi2ELb0EEENS1_24CollectiveEpilogueBwdGQAISA_fSD_Li256ELb1ELb1EEENS1_25SingleTileBwdLPTSchedulerILb1ELi128ELb1EEEEEEEEEvNT_6ParamsE --------------------------
	.section	.text._ZN7cutlass13device_kernelIN5flash19enable_sm80_to_sm89INS1_16FlashAttnBwdSm80INS1_25CollectiveMainloopBwdSm80ILi2ELi2EN4cute5tupleIJNS5_1CILi64EEENS7_ILi128EEES9_EEENS_6half_tEfNS_4arch4Sm80ELb1ELb0ELb1ELb1ELb1ELb0ELb0ELb0ELi2ELi2ELi2ELi2ELb0EEENS1_24CollectiveEpilogueBwdGQAISA_fSD_Li256ELb1ELb1EEENS1_25SingleTileBwdLPTSchedulerILb1ELi128ELb1EEEEEEEEEvNT_6ParamsE,"ax",@progbits
	.align	128
.text._ZN7cutlass13device_kernelIN5flash19enable_sm80_to_sm89INS1_16FlashAttnBwdSm80INS1_25CollectiveMainloopBwdSm80ILi2ELi2EN4cute5tupleIJNS5_1CILi64EEENS7_ILi128EEES9_EEENS_6half_tEfNS_4arch4Sm80ELb1ELb0ELb1ELb1ELb1ELb0ELb0ELb0ELi2ELi2ELi2ELi2ELb0EEENS1_24CollectiveEpilogueBwdGQAISA_fSD_Li256ELb1ELb1EEENS1_25SingleTileBwdLPTSchedulerILb1ELi128ELb1EEEEEEEEEvNT_6ParamsE:
        .type           _ZN7cutlass13device_kernelIN5flash19enable_sm80_to_sm89INS1_16FlashAttnBwdSm80INS1_25CollectiveMainloopBwdSm80ILi2ELi2EN4cute5tupleIJNS5_1CILi64EEENS7_ILi128EEES9_EEENS_6half_tEfNS_4arch4Sm80ELb1ELb0ELb1ELb1ELb1ELb0ELb0ELb0ELi2ELi2ELi2ELi2ELb0EEENS1_24CollectiveEpilogueBwdGQAISA_fSD_Li256ELb1ELb1EEENS1_25SingleTileBwdLPTSchedulerILb1ELi128ELb1EEEEEEEEEvNT_6ParamsE,@function
        .size           _ZN7cutlass13device_kernelIN5flash19enable_sm80_to_sm89INS1_16FlashAttnBwdSm80INS1_25CollectiveMainloopBwdSm80ILi2ELi2EN4cute5tupleIJNS5_1CILi64EEENS7_ILi128EEES9_EEENS_6half_tEfNS_4arch4Sm80ELb1ELb0ELb1ELb1ELb1ELb0ELb0ELb0ELi2ELi2ELi2ELi2ELb0EEENS1_24CollectiveEpilogueBwdGQAISA_fSD_Li256ELb1ELb1EEENS1_25SingleTileBwdLPTSchedulerILb1ELi128ELb1EEEEEEEEEvNT_6ParamsE,(.L_x_148 - _ZN7cutlass13device_kernelIN5flash19enable_sm80_to_sm89INS1_16FlashAttnBwdSm80INS1_25CollectiveMainloopBwdSm80ILi2ELi2EN4cute5tupleIJNS5_1CILi64EEENS7_ILi128EEES9_EEENS_6half_tEfNS_4arch4Sm80ELb1ELb0ELb1ELb1ELb1ELb0ELb0ELb0ELi2ELi2ELi2ELi2ELb0EEENS1_24CollectiveEpilogueBwdGQAISA_fSD_Li256ELb1ELb1EEENS1_25SingleTileBwdLPTSchedulerILb1ELi128ELb1EEEEEEEEEvNT_6ParamsE)
        .other          _ZN7cutlass13device_kernelIN5flash19enable_sm80_to_sm89INS1_16FlashAttnBwdSm80INS1_25CollectiveMainloopBwdSm80ILi2ELi2EN4cute5tupleIJNS5_1CILi64EEENS7_ILi128EEES9_EEENS_6half_tEfNS_4arch4Sm80ELb1ELb0ELb1ELb1ELb1ELb0ELb0ELb0ELi2ELi2ELi2ELi2ELb0EEENS1_24CollectiveEpilogueBwdGQAISA_fSD_Li256ELb1ELb1EEENS1_25SingleTileBwdLPTSchedulerILb1ELi128ELb1EEEEEEEEEvNT_6ParamsE,@"STO_CUDA_ENTRY STV_DEFAULT"
_ZN7cutlass13device_kernelIN5flash19enable_sm80_to_sm89INS1_16FlashAttnBwdSm80INS1_25CollectiveMainloopBwdSm80ILi2ELi2EN4cute5tupleIJNS5_1CILi64EEENS7_ILi128EEES9_EEENS_6half_tEfNS_4arch4Sm80ELb1ELb0ELb1ELb1ELb1ELb0ELb0ELb0ELi2ELi2ELi2ELi2ELb0EEENS1_24CollectiveEpilogueBwdGQAISA_fSD_Li256ELb1ELb1EEENS1_25SingleTileBwdLPTSchedulerILb1ELi128ELb1EEEEEEEEEvNT_6ParamsE:
[----:B------:R-:W-:Y:S01]  /*0000*/  LDC R1, c[0x0][0x28] ;  /* 0x00000a00ff017b82 */ /* 0x000fe20000000800 */
[----:B------:R-:W-:Y:S05]  /*0010*/  EXIT ;  /* 0x000000000000794d */ /* 0x000fea0003800000 */
.L_x_88:
        /* <DEDUP_REMOVED lines=14> */
.L_x_148:


//--------------------- .text._ZN7cutlass13device_kernelIN5flash22FlashAttnBwdPreprocessIN4cute5tupleIJNS3_1CILi64EEENS5_ILi128EEEEEENS_6half_tEfNS_4arch4Sm80ELb1ELb1EEEEEvNT_6ParamsE --------------------------
	.section	.text._ZN7cutlass13device_kernelIN5flash22FlashAttnBwdPreprocessIN4cute5tupleIJNS3_1CILi64EEENS5_ILi128EEEEEENS_6half_tEfNS_4arch4Sm80ELb1ELb1EEEEEvNT_6ParamsE,"ax",@progbits
	.align	128
.text._ZN7cutlass13device_kernelIN5flash22FlashAttnBwdPreprocessIN4cute5tupleIJNS3_1CILi64EEENS5_ILi128EEEEEENS_6half_tEfNS_4arch4Sm80ELb1ELb1EEEEEvNT_6ParamsE:
        .type           _ZN7cutlass13device_kernelIN5flash22FlashAttnBwdPreprocessIN4cute5tupleIJNS3_1CILi64EEENS5_ILi128EEEEEENS_6half_tEfNS_4arch4Sm80ELb1ELb1EEEEEvNT_6ParamsE,@function
        .size           _ZN7cutlass13device_kernelIN5flash22FlashAttnBwdPreprocessIN4cute5tupleIJNS3_1CILi64EEENS5_ILi128EEEEEENS_6half_tEfNS_4arch4Sm80ELb1ELb1EEEEEvNT_6ParamsE,(.L_x_149 - _ZN7cutlass13device_kernelIN5flash22FlashAttnBwdPreprocessIN4cute5tupleIJNS3_1CILi64EEENS5_ILi128EEEEEENS_6half_tEfNS_4arch4Sm80ELb1ELb1EEEEEvNT_6ParamsE)
        .other          _ZN7cutlass13device_kernelIN5flash22FlashAttnBwdPreprocessIN4cute5tupleIJNS3_1CILi64EEENS5_ILi128EEEEEENS_6half_tEfNS_4arch4Sm80ELb1ELb1EEEEEvNT_6ParamsE,@"STO_CUDA_ENTRY STV_DEFAULT"
_ZN7cutlass13device_kernelIN5flash22FlashAttnBwdPreprocessIN4cute5tupleIJNS3_1CILi64EEENS5_ILi128EEEEEENS_6half_tEfNS_4arch4Sm80ELb1ELb1EEEEEvNT_6ParamsE:
[----:B------:R-:W-:Y:S08]  /*0000*/  LDC R1, c[0x0][0x28] ;  /* 0x00000a00ff017b82 */ /* 0x000ff00000000800 */
[----:B------:R-:W0:Y:S01]  /*0010*/  LDC.64 R2, c[0x0][0x2f8] ;  /* 0x0000be00ff027b82 */ /* 0x000e220000000a00 */
[----:B------:R-:W1:Y:S01]  /*0020*/  S2R R0, SR_CTAID.Z ;  /* 0x0000000000007919 */ /* 0x000e620000002700 */
[----:B------:R-:W-:-:S06]  /*0030*/  ULDC.64 UR4, c[0x0][0x208] ;  /* 0x0000820000047ab9 */ /* 0x000fcc0000000a00 */
[----:B------:R-:W2:Y:S08]  /*0040*/  LDC.64 R4, c[0x0][0x2f0] ;  /* 0x0000bc00ff047b82 */ /* 0x000eb00000000a00 */
[----:B------:R-:W1:Y:S01]  /*0050*/  LDC.64 R6, c[0x0][0x2f0] ;  /* 0x0000bc00ff067b82 */ /* 0x000e620000000a00 */
[----:B0-----:R-:W-:-:S04]  /*0060*/  ISETP.NE.U32.AND P1, PT, R2, RZ, PT ;  /* 0x000000ff0200720c */ /* 0x001fc80003f25070 */
[----:B------:R-:W-:Y:S02]  /*0070*/  ISETP.NE.AND.EX P1, PT, R3, RZ, PT, P1 ;  /* 0x000000ff0300720c */ /* 0x000fe40003f25310 */
[----:B--2---:R-:W-:-:S04]  /*0080*/  ISETP.NE.U32.AND P0, PT, R4, RZ, PT ;  /* 0x000000ff0400720c */ /* 0x004fc80003f05070 */
[----:B------:R-:W-:Y:S01]  /*0090*/  ISETP.NE.AND.EX P0, PT, R5, RZ, PT, P0 ;  /* 0x000000ff0500720c */ /* 0x000fe20003f05300 */
[----:B------:R-:W-:Y:S01]  /*00a0*/  ULDC UR6, c[0x0][0x218] ;  /* 0x0000860000067ab9 */ /* 0x000fe20000000800 */
[----:B------:R-:W-:Y:S01]  /*00b0*/  ISETP.NE.U32.AND P2, PT, R4, RZ, PT ;  /* 0x000000ff0400720c */ /* 0x000fe20003f45070 */
[----:B-1----:R-:W-:-:S04]  /*00c0*/  IMAD.WIDE R6, R0, 0x4, R6 ;  /* 0x0000000400067825 */ /* 0x002fc800078e0206 */
[----:B------:R-:W0:Y:S01]  /*00d0*/  @P1 LDC.64 R8, c[0x0][0x2f8] ;  /* 0x0000be00ff081b82 */ /* 0x000e220000000a00 */
[----:B------:R-:W-:-:S05]  /*00e0*/  MOV R4, UR6 ;  /* 0x0000000600047c02 */ /* 0x000fca0008000f00 */
[----:B------:R1:W5:Y:S01]  /*00f0*/  @P0 LDG.E R48, desc[UR4][R6.64] ;  /* 0x0000000406300981 */ /* 0x000362000c1e1900 */
[----:B------:R-:W-:Y:S01]  /*0100*/  ISETP.NE.AND.EX P2, PT, R5, RZ, PT, P2 ;  /* 0x000000ff0500720c */ /* 0x000fe20003f45320 */
[----:B------:R-:W2:Y:S01]  /*0110*/  S2R R2, SR_CTAID.X ;  /* 0x0000000000027919 */ /* 0x000ea20000002500 */
[----:B------:R-:W3:Y:S01]  /*0120*/  S2R R3, SR_TID.X ;  /* 0x0000000000037919 */ /* 0x000ee20000002100 */
[----:B0-----:R-:W-:-:S05]  /*0130*/  @P1 IMAD.WIDE R8, R0, 0x4, R8 ;  /* 0x0000000400081825 */ /* 0x001fca00078e0208 */
[----:B------:R1:W5:Y:S01]  /*0140*/  @P1 LDG.E R4, desc[UR4][R8.64] ;  /* 0x0000000408041981 */ /* 0x000362000c1e1900 */
[----:B--2---:R-:W-:Y:S01]  /*0150*/  SHF.L.U32 R5, R2, 0x6, RZ ;  /* 0x0000000602057819 */ /* 0x004fe200000006ff */
[----:B---3--:R-:W-:Y:S06]  /*0160*/  @P1 BRA `(.L_x_89) ;  /* 0x0000000000101947 */ /* 0x008fec0003800000 */
[----:B------:R-:W-:Y:S05]  /*0170*/  @!P0 BRA `(.L_x_89) ;  /* 0x00000000000c8947 */ /* 0x000fea0003800000 */
[----:B-1----:R-:W2:Y:S04]  /*0180*/  LDG.E R9, desc[UR4][R6.64] ;  /* 0x0000000406097981 */ /* 0x002ea8000c1e1900 */
[----:B-----5:R-:W2:Y:S02]  /*0190*/  LDG.E R4, desc[UR4][R6.64+0x4] ;  /* 0x0000040406047981 */ /* 0x020ea4000c1e1900 */
[----:B--2---:R-:W-:-:S07]  /*01a0*/  IADD3 R4, -R9, R4, RZ ;  /* 0x0000000409047210 */ /* 0x004fce0007ffe1ff */
.L_x_89:
[----:B-----5:R-:W-:-:S13]  /*01b0*/  ISETP.LE.AND P1, PT, R4, R5, PT ;  /* 0x000000050400720c */ /* 0x020fda0003f23270 */
[----:B------:R-:W-:Y:S05]  /*01c0*/  @P2 EXIT P1 ;  /* 0x000000000000294d */ /* 0x000fea0000800000 */
[----:B------:R-:W0:Y:S01]  /*01d0*/  S2UR UR6, SR_CTAID.Y ;  /* 0x00000000000679c3 */ /* 0x000e220000002600 */
[----:B------:R-:W-:Y:S01]  /*01e0*/  ISETP.GT.AND P1, PT, R3, 0x3f, PT ;  /* 0x0000003f0300780c */ /* 0x000fe20003f24270 */
[----:B------:R-:W-:Y:S01]  /*01f0*/  BSSY B0, `(.L_x_90) ;  /* 0x0000026000007945 */ /* 0x000fe20003800000 */
[----:B------:R-:W-:Y:S02]  /*0200*/  IADD3 R47, -R5, R4, RZ ;  /* 0x00000004052f7210 */ /* 0x000fe40007ffe1ff */
[----:B------:R-:W-:Y:S02]  /*0210*/  CS2R R14, SRZ ;  /* 0x00000000000e7805 */ /* 0x000fe4000001ff00 */
[----:B-1----:R-:W-:Y:S02]  /*0220*/  SHF.R.S32.HI R6, RZ, 0x1f, R3 ;  /* 0x0000001fff067819 */ /* 0x002fe40000011403 */
[----:B------:R-:W-:Y:S01]  /*0230*/  ISETP.GE.OR P4, PT, R3, R47, P1 ;  /* 0x0000002f0300720c */ /* 0x000fe20000f86670 */
[----:B------:R-:W1:Y:S01]  /*0240*/  LDC.64 R10, c[0x0][0x230] ;  /* 0x00008c00ff0a7b82 */ /* 0x000e620000000a00 */
[----:B------:R-:W-:-:S02]  /*0250*/  LEA.HI R7, R6, R3, RZ, 0x4 ;  /* 0x0000000306077211 */ /* 0x000fc400078f20ff */
[----:B------:R-:W-:Y:S02]  /*0260*/  SHF.R.S32.HI R41, RZ, 0x1f, R0 ;  /* 0x0000001fff297819 */ /* 0x000fe40000011400 */
[----:B------:R-:W-:Y:S02]  /*0270*/  LOP3.LUT R8, R7, 0xfffffff0, RZ, 0xc0, !PT ;  /* 0xfffffff007087812 */ /* 0x000fe400078ec0ff */
[----:B------:R-:W-:Y:S02]  /*0280*/  SHF.R.S32.HI R6, RZ, 0x4, R7 ;  /* 0x00000004ff067819 */ /* 0x000fe40000011407 */
[----:B------:R-:W-:Y:S02]  /*0290*/  IADD3 R45, -R8, R3, RZ ;  /* 0x00000003082d7210 */ /* 0x000fe40007ffe1ff */
[----:B------:R-:W-:Y:S02]  /*02a0*/  @P0 SHF.R.S32.HI R15, RZ, 0x1f, R48 ;  /* 0x0000001fff0f0819 */ /* 0x000fe40000011430 */
[----:B------:R-:W-:-:S02]  /*02b0*/  @P0 MOV R14, R48 ;  /* 0x00000030000e0202 */ /* 0x000fc40000000f00 */
[----:B------:R-:W-:Y:S01]  /*02c0*/  ISETP.GE.AND P3, PT, R6, R47, PT ;  /* 0x0000002f0600720c */ /* 0x000fe20003f66270 */
[----:B0-----:R-:W-:Y:S01]  /*02d0*/  USHF.R.S32.HI UR7, URZ, 0x1f, UR6 ;  /* 0x0000001f3f077899 */ /* 0x001fe20008011406 */
[----:B------:R-:W-:Y:S02]  /*02e0*/  SEL R7, R0, RZ, !P2 ;  /* 0x000000ff00077207 */ /* 0x000fe40005000000 */
[----:B------:R-:W-:Y:S02]  /*02f0*/  MOV R40, 0x7f800000 ;  /* 0x7f80000000287802 */ /* 0x000fe40000000f00 */
[----:B------:R-:W-:Y:S02]  /*0300*/  SHF.L.U32 R8, R45, 0x3, RZ ;  /* 0x000000032d087819 */ /* 0x000fe400000006ff */
[----:B------:R-:W-:Y:S01]  /*0310*/  SEL R41, R41, RZ, !P2 ;  /* 0x000000ff29297207 */ /* 0x000fe20005000000 */
[----:B------:R-:W-:Y:S06]  /*0320*/  @P4 BRA `(.L_x_91) ;  /* 0x0000000000484947 */ /* 0x000fec0003800000 */
[----:B------:R-:W0:Y:S01]  /*0330*/  LDC.64 R18, c[0x0][0x290] ;  /* 0x0000a400ff127b82 */ /* 0x000e220000000a00 */
[----:B------:R-:W-:Y:S01]  /*0340*/  SHF.R.S32.HI R13, RZ, 0x1f, R5 ;  /* 0x0000001fff0d7819 */ /* 0x000fe20000011405 */
[----:B------:R-:W-:Y:S01]  /*0350*/  ULDC.64 UR8, c[0x0][0x298] ;  /* 0x0000a60000087ab9 */ /* 0x000fe20000000a00 */
[--C-:B------:R-:W-:Y:S02]  /*0360*/  SHF.R.S32.HI R16, RZ, 0x1f, R3.reuse ;  /* 0x0000001fff107819 */ /* 0x100fe40000011403 */
[----:B------:R-:W-:-:S04]  /*0370*/  IADD3 R12, P2, P4, R14, R5, R3 ;  /* 0x000000050e0c7210 */ /* 0x000fc80007c5e003 */
[----:B------:R-:W-:Y:S01]  /*0380*/  IADD3.X R13, R15, R13, R16, P2, P4 ;  /* 0x0000000d0f0d7210 */ /* 0x000fe200017e8410 */
[C---:B0-----:R-:W-:Y:S02]  /*0390*/  IMAD R16, R18.reuse, UR7, RZ ;  /* 0x0000000712107c24 */ /* 0x041fe4000f8e02ff */
[----:B------:R-:W-:-:S04]  /*03a0*/  IMAD.WIDE.U32 R12, R18, UR6, R12 ;  /* 0x00000006120c7c25 */ /* 0x000fc8000f8e000c */
[----:B------:R-:W-:Y:S02]  /*03b0*/  IMAD R17, R19, UR6, R16 ;  /* 0x0000000613117c24 */ /* 0x000fe4000f8e0210 */
[----:B------:R-:W-:-:S03]  /*03c0*/  IMAD R16, R41, UR8, RZ ;  /* 0x0000000829107c24 */ /* 0x000fc6000f8e02ff */
[----:B------:R-:W-:Y:S01]  /*03d0*/  IADD3 R13, R13, R17, RZ ;  /* 0x000000110d0d7210 */ /* 0x000fe20007ffe0ff */
[C---:B------:R-:W-:Y:S02]  /*03e0*/  IMAD R17, R7.reuse, UR9, R16 ;  /* 0x0000000907117c24 */ /* 0x040fe4000f8e0210 */
[----:B------:R-:W-:Y:S01]  /*03f0*/  IMAD.WIDE.U32 R12, R7, UR8, R12 ;  /* 0x00000008070c7c25 */ /* 0x000fe2000f8e000c */
[----:B------:R-:W-:-:S04]  /*0400*/  ULDC.64 UR8, c[0x0][0x288] ;  /* 0x0000a20000087ab9 */ /* 0x000fc80000000a00 */
[----:B------:R-:W-:Y:S02]  /*0410*/  IADD3 R13, R13, R17, RZ ;  /* 0x000000110d0d7210 */ /* 0x000fe40007ffe0ff */
[----:B------:R-:W-:-:S04]  /*0420*/  LEA R16, P2, R12, UR8, 0x2 ;  /* 0x000000080c107c11 */ /* 0x000fc8000f8410ff */
[----:B------:R-:W-:-:S05]  /*0430*/  LEA.HI.X R17, R12, UR9, R13, 0x2, P2 ;  /* 0x000000090c117c11 */ /* 0x000fca00090f140d */
[----:B------:R0:W5:Y:S04]  /*0440*/  LDG.E R40, desc[UR4][R16.64] ;  /* 0x0000000410287981 */ /* 0x000168000c1e1900 */
.L_x_91:
[----:B------:R-:W-:Y:S05]  /*0450*/  BSYNC B0 ;  /* 0x0000000000007941 */ /* 0x000fea0003800000 */
.L_x_90:
[----:B------:R-:W-:Y:S01]  /*0460*/  ULDC UR8, c[0x0][0x21c] ;  /* 0x0000870000087ab9 */ /* 0x000fe20000000800 */
[----:B0-----:R-:W0:Y:S01]  /*0470*/  LDC.64 R16, c[0x0][0x250] ;  /* 0x00009400ff107b82 */ /* 0x001e220000000a00 */
[----:B------:R-:W-:Y:S02]  /*0480*/  ISETP.LT.AND P6, PT, R8, UR8, !P3 ;  /* 0x0000000808007c0c */ /* 0x000fe4000dfc1270 */
[----:B------:R-:W-:Y:S02]  /*0490*/  SHF.R.S32.HI R42, RZ, 0x1f, R6 ;  /* 0x0000001fff2a7819 */ /* 0x000fe40000011406 */
[----:B------:R-:W-:Y:S01]  /*04a0*/  IADD3 R36, P2, R6, R14, RZ ;  /* 0x0000000e06247210 */ /* 0x000fe20007f5e0ff */
[----:B-1----:R-:W-:Y:S01]  /*04b0*/  IMAD R14, R10, UR7, RZ ;  /* 0x000000070a0e7c24 */ /* 0x002fe2000f8e02ff */
[----:B------:R-:W-:Y:S02]  /*04c0*/  SHF.R.S32.HI R9, RZ, 0x1f, R8 ;  /* 0x0000001fff097819 */ /* 0x000fe40000011408 */
[----:B------:R-:W-:Y:S01]  /*04d0*/  IADD3.X R37, R42, R15, RZ, P2, !PT ;  /* 0x0000000f2a257210 */ /* 0x000fe200017fe4ff */
[----:B------:R-:W-:Y:S01]  /*04e0*/  IMAD R11, R11, UR6, R14 ;  /* 0x000000060b0b7c24 */ /* 0x000fe2000f8e020e */
[----:B------:R-:W-:Y:S01]  /*04f0*/  ISETP.GE.AND P2, PT, R8, UR8, PT ;  /* 0x0000000808007c0c */ /* 0x000fe2000bf46270 */
[----:B------:R-:W-:Y:S01]  /*0500*/  IMAD.WIDE.U32 R14, R10, UR6, R8 ;  /* 0x000000060a0e7c25 */ /* 0x000fe2000f8e0008 */
[----:B------:R-:W-:Y:S01]  /*0510*/  IADD3 R44, R6, 0x10, RZ ;  /* 0x00000010062c7810 */ /* 0x000fe20007ffe0ff */
[----:B------:R-:W1:Y:S01]  /*0520*/  @P6 LDC.64 R12, c[0x0][0x228] ;  /* 0x00008a00ff0c6b82 */ /* 0x000e620000000a00 */
[----:B------:R-:W-:Y:S01]  /*0530*/  ULDC.64 UR8, c[0x0][0x238] ;  /* 0x00008e0000087ab9 */ /* 0x000fe20000000a00 */
[----:B------:R-:W-:Y:S01]  /*0540*/  IMAD.WIDE R36, R2, 0x40, R36 ;  /* 0x0000004002247825 */ /* 0x000fe200078e0224 */
[----:B------:R-:W-:-:S02]  /*0550*/  ISETP.LT.AND P4, PT, R44, R47, !P2 ;  /* 0x0000002f2c00720c */ /* 0x000fc40005781270 */
[----:B------:R-:W-:Y:S01]  /*0560*/  IADD3 R15, R15, R11, RZ ;  /* 0x0000000b0f0f7210 */ /* 0x000fe20007ffe0ff */
[----:B------:R-:W-:Y:S01]  /*0570*/  IMAD R18, R41, UR8, RZ ;  /* 0x0000000829127c24 */ /* 0x000fe2000f8e02ff */
[----:B------:R-:W-:Y:S01]  /*0580*/  IADD3 R43, R6, 0x20, RZ ;  /* 0x00000020062b7810 */ /* 0x000fe20007ffe0ff */
[----:B------:R-:W2:Y:S02]  /*0590*/  @P6 LDC.64 R20, c[0x0][0x210] ;  /* 0x00008400ff146b82 */ /* 0x000ea40000000a00 */
[C---:B------:R-:W-:Y:S02]  /*05a0*/  IMAD R19, R7.reuse, UR9, R18 ;  /* 0x0000000907137c24 */ /* 0x040fe4000f8e0212 */
[C---:B0-----:R-:W-:Y:S02]  /*05b0*/  IMAD R22, R16.reuse, UR7, RZ ;  /* 0x0000000710167c24 */ /* 0x041fe4000f8e02ff */
[----:B------:R-:W-:Y:S01]  /*05c0*/  IMAD.WIDE.U32 R38, R7, UR8, R14 ;  /* 0x0000000807267c25 */ /* 0x000fe2000f8e000e */
[----:B------:R-:W-:Y:S01]  /*05d0*/  ULDC.64 UR8, c[0x0][0x258] ;  /* 0x0000960000087ab9 */ /* 0x000fe20000000a00 */
[----:B------:R-:W0:Y:S02]  /*05e0*/  @P6 LDC.64 R10, c[0x0][0x248] ;  /* 0x00009200ff0a6b82 */ /* 0x000e240000000a00 */
[----:B------:R-:W-:Y:S01]  /*05f0*/  IMAD R17, R17, UR6, R22 ;  /* 0x0000000611117c24 */ /* 0x000fe2000f8e0216 */
[----:B------:R-:W-:Y:S01]  /*0600*/  IADD3 R39, R39, R19, RZ ;  /* 0x0000001327277210 */ /* 0x000fe20007ffe0ff */
[----:B------:R-:W-:Y:S01]  /*0610*/  IMAD.WIDE.U32 R8, R16, UR6, R8 ;  /* 0x0000000610087c25 */ /* 0x000fe2000f8e0008 */
[----:B------:R-:W-:-:S02]  /*0620*/  @P4 MOV R24, R38 ;  /* 0x0000002600184202 */ /* 0x000fc40000000f00 */
[----:B------:R-:W-:Y:S01]  /*0630*/  @P4 MOV R25, R39 ;  /* 0x0000002700194202 */ /* 0x000fe20000000f00 */
[-C--:B-1----:R-:W-:Y:S01]  /*0640*/  @P6 IMAD R18, R37, R12.reuse, RZ ;  /* 0x0000000c25126224 */ /* 0x082fe200078e02ff */
[----:B------:R-:W1:Y:S01]  /*0650*/  @P6 LDC.64 R22, c[0x0][0x240] ;  /* 0x00009000ff166b82 */ /* 0x000e620000000a00 */
[----:B------:R-:W-:Y:S01]  /*0660*/  IADD3 R9, R9, R17, RZ ;  /* 0x0000001109097210 */ /* 0x000fe20007ffe0ff */
[----:B------:R-:W-:Y:S02]  /*0670*/  IMAD R14, R41, UR8, RZ ;  /* 0x00000008290e7c24 */ /* 0x000fe4000f8e02ff */
[C---:B------:R-:W-:Y:S02]  /*0680*/  @P6 IMAD R15, R36.reuse, R13, R18 ;  /* 0x0000000d240f6224 */ /* 0x040fe400078e0212 */
[----:B------:R-:W-:Y:S02]  /*0690*/  @P6 IMAD.WIDE.U32 R12, R36, R12, R38 ;  /* 0x0000000c240c6225 */ /* 0x000fe400078e0026 */
[----:B------:R-:W3:Y:S02]  /*06a0*/  @P4 LDC.64 R18, c[0x0][0x228] ;  /* 0x00008a00ff124b82 */ /* 0x000ee40000000a00 */
[C---:B------:R-:W-:Y:S01]  /*06b0*/  IMAD R53, R7.reuse, UR9, R14 ;  /* 0x0000000907357c24 */ /* 0x040fe2000f8e020e */
[----:B--2---:R-:W-:Y:S01]  /*06c0*/  @P6 LEA R20, P5, R12, R20, 0x1 ;  /* 0x000000140c146211 */ /* 0x004fe200078a08ff */
[----:B------:R-:W-:Y:S01]  /*06d0*/  IMAD.WIDE.U32 R58, R7, UR8, R8 ;  /* 0x00000008073a7c25 */ /* 0x000fe2000f8e0008 */
[----:B------:R-:W-:-:S02]  /*06e0*/  @P6 IADD3 R8, R13, R15, RZ ;  /* 0x0000000f0d086210 */ /* 0x000fc40007ffe0ff */
[----:B------:R-:W-:Y:S01]  /*06f0*/  CS2R R14, SRZ ;  /* 0x00000000000e7805 */ /* 0x000fe2000001ff00 */
[----:B------:R-:W2:Y:S01]  /*0700*/  @P4 LDC.64 R60, c[0x0][0x210] ;  /* 0x00008400ff3c4b82 */ /* 0x000ea20000000a00 */
[----:B0-----:R-:W-:Y:S01]  /*0710*/  @P6 IMAD R9, R37, R10, RZ ;  /* 0x0000000a25096224 */ /* 0x001fe200078e02ff */
[----:B------:R-:W-:Y:S02]  /*0720*/  IADD3 R53, R59, R53, RZ ;  /* 0x000000353b357210 */ /* 0x000fe40007ffe0ff */
[----:B------:R-:W-:Y:S01]  /*0730*/  @P6 LEA.HI.X R21, R12, R21, R8, 0x1, P5 ;  /* 0x000000150c156211 */ /* 0x000fe200028f0c08 */
[C---:B------:R-:W-:Y:S01]  /*0740*/  @P6 IMAD R13, R36.reuse, R11, R9 ;  /* 0x0000000b240d6224 */ /* 0x040fe200078e0209 */
[----:B------:R-:W-:Y:S02]  /*0750*/  @P6 MOV R52, R58 ;  /* 0x0000003a00346202 */ /* 0x000fe40000000f00 */
[C---:B------:R-:W-:Y:S01]  /*0760*/  @P4 IADD3 R27, P5, R36.reuse, 0x10, RZ ;  /* 0x00000010241b4810 */ /* 0x040fe20007fbe0ff */
[----:B------:R-:W0:Y:S02]  /*0770*/  @P4 LDC.64 R16, c[0x0][0x248] ;  /* 0x00009200ff104b82 */ /* 0x000e240000000a00 */
[----:B------:R-:W-:Y:S01]  /*0780*/  @P6 IMAD.WIDE.U32 R10, R36, R10, R52 ;  /* 0x0000000a240a6225 */ /* 0x000fe200078e0034 */
[----:B------:R-:W-:-:S04]  /*0790*/  @P4 IADD3.X R9, RZ, R37, RZ, P5, !PT ;  /* 0x00000025ff094210 */ /* 0x000fc80002ffe4ff */
[----:B------:R-:W-:Y:S01]  /*07a0*/  @P6 IADD3 R8, R11, R13, RZ ;  /* 0x0000000d0b086210 */ /* 0x000fe20007ffe0ff */
[----:B---3--:R-:W-:Y:S01]  /*07b0*/  @P4 IMAD R12, R9, R18, RZ ;  /* 0x00000012090c4224 */ /* 0x008fe200078e02ff */
[C---:B-1----:R-:W-:Y:S01]  /*07c0*/  @P6 LEA R22, P5, R10.reuse, R22, 0x1 ;  /* 0x000000160a166211 */ /* 0x042fe200078a08ff */
[----:B------:R-:W1:Y:S02]  /*07d0*/  @P4 LDC.64 R32, c[0x0][0x240] ;  /* 0x00009000ff204b82 */ /* 0x000e640000000a00 */
[----:B------:R-:W-:Y:S01]  /*07e0*/  @P4 IMAD R29, R27, R19, R12 ;  /* 0x000000131b1d4224 */ /* 0x000fe200078e020c */
[----:B------:R-:W-:Y:S02]  /*07f0*/  @P6 LEA.HI.X R23, R10, R23, R8, 0x1, P5 ;  /* 0x000000170a176211 */ /* 0x000fe400028f0c08 */
[----:B------:R-:W-:Y:S02]  /*0800*/  CS2R R8, SRZ ;  /* 0x0000000000087805 */ /* 0x000fe4000001ff00 */
[----:B------:R-:W-:-:S02]  /*0810*/  CS2R R10, SRZ ;  /* 0x00000000000a7805 */ /* 0x000fc4000001ff00 */
[----:B------:R-:W-:Y:S01]  /*0820*/  CS2R R12, SRZ ;  /* 0x00000000000c7805 */ /* 0x000fe2000001ff00 */
[----:B------:R-:W-:Y:S01]  /*0830*/  @P4 IMAD.WIDE.U32 R18, R27, R18, R24 ;  /* 0x000000121b124225 */ /* 0x000fe200078e0018 */
[----:B------:R-:W-:Y:S02]  /*0840*/  ISETP.LT.AND P5, PT, R43, R47, !P2 ;  /* 0x0000002f2b00720c */ /* 0x000fe400057a1270 */
[----:B------:R-:W-:Y:S01]  /*0850*/  IADD3 R46, R6, 0x30, RZ ;  /* 0x00000030062e7810 */ /* 0x000fe20007ffe0ff */
[----:B------:R3:W4:Y:S01]  /*0860*/  @P6 LDG.E.128 R8, desc[UR4][R20.64] ;  /* 0x0000000414086981 */ /* 0x000722000c1e1d00 */
[----:B------:R-:W-:-:S03]  /*0870*/  @P4 IADD3 R19, R19, R29, RZ ;  /* 0x0000001d13134210 */ /* 0x000fc60007ffe0ff */
[----:B------:R0:W4:Y:S01]  /*0880*/  @P6 LDG.E.128 R12, desc[UR4][R22.64] ;  /* 0x00000004160c6981 */ /* 0x000122000c1e1d00 */
[----:B--2---:R-:W-:Y:S02]  /*0890*/  @P4 LEA R60, P6, R18, R60, 0x1 ;  /* 0x0000003c123c4211 */ /* 0x004fe400078c08ff */
[----:B------:R-:W-:Y:S02]  /*08a0*/  ISETP.LT.AND P2, PT, R46, R47, !P2 ;  /* 0x0000002f2e00720c */ /* 0x000fe40005741270 */
[----:B------:R-:W-:Y:S01]  /*08b0*/  @P4 LEA.HI.X R61, R18, R61, R19, 0x1, P6 ;  /* 0x0000003d123d4211 */ /* 0x000fe200030f0c13 */
[----:B------:R-:W2:Y:S01]  /*08c0*/  @P5 LDC.64 R56, c[0x0][0x228] ;  /* 0x00008a00ff385b82 */ /* 0x000ea20000000a00 */
[----:B------:R-:W-:Y:S02]  /*08d0*/  @P4 IADD3 R27, P6, R36, 0x10, RZ ;  /* 0x00000010241b4810 */ /* 0x000fe40007fde0ff */
[----:B---3--:R-:W-:Y:S02]  /*08e0*/  @P4 MOV R20, R58 ;  /* 0x0000003a00144202 */ /* 0x008fe40000000f00 */
[----:B------:R-:W-:-:S02]  /*08f0*/  @P4 IADD3.X R19, RZ, R37, RZ, P6, !PT ;  /* 0x00000025ff134210 */ /* 0x000fc400037fe4ff */
[----:B------:R-:W-:Y:S01]  /*0900*/  @P4 MOV R21, R53 ;  /* 0x0000003500154202 */ /* 0x000fe20000000f00 */
[----:B------:R-:W3:Y:S01]  /*0910*/  @P5 LDC.64 R50, c[0x0][0x248] ;  /* 0x00009200ff325b82 */ /* 0x000ee20000000a00 */
[----:B------:R-:W-:Y:S01]  /*0920*/  @P5 MOV R54, R38 ;  /* 0x0000002600365202 */ /* 0x000fe20000000f00 */
[-C--:B0-----:R-:W-:Y:S01]  /*0930*/  @P4 IMAD R18, R19, R16.reuse, RZ ;  /* 0x0000001013124224 */ /* 0x081fe200078e02ff */
[C---:B------:R-:W-:Y:S02]  /*0940*/  @P5 IADD3 R19, P6, R36.reuse, 0x20, RZ ;  /* 0x0000002024135810 */ /* 0x040fe40007fde0ff */
[----:B------:R-:W-:Y:S01]  /*0950*/  @P5 MOV R55, R39 ;  /* 0x0000002700375202 */ /* 0x000fe20000000f00 */
[C---:B------:R-:W-:Y:S01]  /*0960*/  @P4 IMAD R25, R27.reuse, R17, R18 ;  /* 0x000000111b194224 */ /* 0x040fe200078e0212 */
[----:B------:R-:W-:Y:S01]  /*0970*/  @P5 IADD3.X R23, RZ, R37, RZ, P6, !PT ;  /* 0x00000025ff175210 */ /* 0x000fe200037fe4ff */
[----:B------:R-:W0:Y:S01]  /*0980*/  @P2 LDC.64 R34, c[0x0][0x228] ;  /* 0x00008a00ff222b82 */ /* 0x000e220000000a00 */
[----:B------:R-:W-:Y:S01]  /*0990*/  @P5 IADD3 R18, P6, R36, 0x20, RZ ;  /* 0x0000002024125810 */ /* 0x000fe20007fde0ff */
[----:B------:R-:W-:-:S03]  /*09a0*/  @P4 IMAD.WIDE.U32 R16, R27, R16, R20 ;  /* 0x000000101b104225 */ /* 0x000fc600078e0014 */
[----:B------:R-:W-:Y:S02]  /*09b0*/  @P5 IADD3.X R49, RZ, R37, RZ, P6, !PT ;  /* 0x00000025ff315210 */ /* 0x000fe400037fe4ff */
[----:B------:R-:W-:Y:S01]  /*09c0*/  @P4 IADD3 R17, R17, R25, RZ ;  /* 0x0000001911114210 */ /* 0x000fe20007ffe0ff */
[----:B------:R-:W0:Y:S01]  /*09d0*/  @P5 LDC.64 R30, c[0x0][0x210] ;  /* 0x00008400ff1e5b82 */ /* 0x000e220000000a00 */
[C---:B-1----:R-:W-:Y:S01]  /*09e0*/  @P4 LEA R32, P6, R16.reuse, R32, 0x1 ;  /* 0x0000002010204211 */ /* 0x042fe200078c08ff */
[-C--:B--2---:R-:W-:Y:S01]  /*09f0*/  @P5 IMAD R20, R23, R56.reuse, RZ ;  /* 0x0000003817145224 */ /* 0x084fe200078e02ff */
[----:B------:R-:W-:Y:S01]  /*0a00*/  CS2R R22, SRZ ;  /* 0x0000000000167805 */ /* 0x000fe2000001ff00 */
[C---:B------:R-:W-:Y:S01]  /*0a10*/  @P5 IMAD.WIDE.U32 R54, R19.reuse, R56, R54 ;  /* 0x0000003813365225 */ /* 0x040fe200078e0036 */
[----:B------:R-:W-:Y:S02]  /*0a20*/  @P4 LEA.HI.X R33, R16, R33, R17, 0x1, P6 ;  /* 0x0000002110214211 */ /* 0x000fe400030f0c11 */
[----:B------:R-:W-:Y:S01]  /*0a30*/  @P2 IADD3 R52, P6, R36, 0x30, RZ ;  /* 0x0000003024342810 */ /* 0x000fe20007fde0ff */
[----:B------:R-:W1:Y:S01]  /*0a40*/  @P2 LDC.64 R24, c[0x0][0x248] ;  /* 0x00009200ff182b82 */ /* 0x000e620000000a00 */
[----:B------:R-:W-:Y:S01]  /*0a50*/  @P5 IMAD R57, R19, R57, R20 ;  /* 0x0000003913395224 */ /* 0x000fe200078e0214 */
[----:B------:R-:W-:Y:S01]  /*0a60*/  @P5 MOV R16, R58 ;  /* 0x0000003a00105202 */ /* 0x000fe20000000f00 */
[----:B---3--:R-:W-:Y:S01]  /*0a70*/  @P5 IMAD R49, R49, R50, RZ ;  /* 0x0000003231315224 */ /* 0x008fe200078e02ff */
[----:B------:R-:W-:-:S02]  /*0a80*/  @P2 IADD3.X R21, RZ, R37, RZ, P6, !PT ;  /* 0x00000025ff152210 */ /* 0x000fc400037fe4ff */
[----:B------:R-:W-:Y:S01]  /*0a90*/  @P5 MOV R17, R53 ;  /* 0x0000003500115202 */ /* 0x000fe20000000f00 */
[C---:B------:R-:W-:Y:S01]  /*0aa0*/  @P5 IMAD R49, R18.reuse, R51, R49 ;  /* 0x0000003312315224 */ /* 0x040fe200078e0231 */
[----:B------:R-:W2:Y:S01]  /*0ab0*/  @P2 LDC.64 R28, c[0x0][0x210] ;  /* 0x00008400ff1c2b82 */ /* 0x000ea20000000a00 */
[----:B0-----:R-:W-:Y:S01]  /*0ac0*/  @P2 IMAD R56, R21, R34, RZ ;  /* 0x0000002215382224 */ /* 0x001fe200078e02ff */
[----:B------:R-:W-:Y:S01]  /*0ad0*/  CS2R R20, SRZ ;  /* 0x0000000000147805 */ /* 0x000fe2000001ff00 */
[----:B------:R-:W-:Y:S01]  /*0ae0*/  @P5 IMAD.WIDE.U32 R50, R18, R50, R16 ;  /* 0x0000003212325225 */ /* 0x000fe200078e0010 */
[----:B------:R-:W-:Y:S02]  /*0af0*/  CS2R R16, SRZ ;  /* 0x0000000000107805 */ /* 0x000fe4000001ff00 */
[----:B------:R-:W-:Y:S01]  /*0b00*/  CS2R R18, SRZ ;  /* 0x0000000000127805 */ /* 0x000fe2000001ff00 */
[----:B------:R-:W-:Y:S01]  /*0b10*/  @P2 IMAD R35, R52, R35, R56 ;  /* 0x0000002334232224 */ /* 0x000fe200078e0238 */
[----:B------:R-:W0:Y:S01]  /*0b20*/  @P5 LDC.64 R26, c[0x0][0x240] ;  /* 0x00009000ff1a5b82 */ /* 0x000e220000000a00 */
[----:B------:R3:W4:Y:S01]  /*0b30*/  @P4 LDG.E.128 R20, desc[UR4][R32.64] ;  /* 0x0000000420144981 */ /* 0x000722000c1e1d00 */
[----:B------:R-:W-:-:S03]  /*0b40*/  @P2 IADD3 R56, P6, R36, 0x30, RZ ;  /* 0x0000003024382810 */ /* 0x000fc60007fde0ff */
[----:B------:R-:W4:Y:S03]  /*0b50*/  @P4 LDG.E.128 R16, desc[UR4][R60.64] ;  /* 0x000000043c104981 */ /* 0x000f26000c1e1d00 */
[----:B---3--:R-:W3:Y:S01]  /*0b60*/  @P2 LDC.64 R32, c[0x0][0x240] ;  /* 0x00009000ff202b82 */ /* 0x008ee20000000a00 */
[----:B------:R-:W-:Y:S02]  /*0b70*/  @P5 LEA R36, P4, R54, R30, 0x1 ;  /* 0x0000001e36245211 */ /* 0x000fe400078808ff */
[----:B------:R-:W-:Y:S01]  /*0b80*/  @P2 IADD3.X R30, RZ, R37, RZ, P6, !PT ;  /* 0x00000025ff1e2210 */ /* 0x000fe200037fe4ff */
[----:B------:R-:W-:Y:S01]  /*0b90*/  @P2 IMAD.WIDE.U32 R38, R52, R34, R38 ;  /* 0x0000002234262225 */ /* 0x000fe200078e0026 */
[----:B------:R-:W-:Y:S02]  /*0ba0*/  @P5 IADD3 R55, R55, R57, RZ ;  /* 0x0000003937375210 */ /* 0x000fe40007ffe0ff */
[----:B------:R-:W-:Y:S01]  /*0bb0*/  @P2 MOV R59, R53 ;  /* 0x00000035003b2202 */ /* 0x000fe20000000f00 */
[----:B-1----:R-:W-:Y:S01]  /*0bc0*/  @P2 IMAD R30, R30, R24, RZ ;  /* 0x000000181e1e2224 */ /* 0x002fe200078e02ff */
[----:B------:R-:W-:-:S02]  /*0bd0*/  @P5 LEA.HI.X R37, R54, R31, R55, 0x1, P4 ;  /* 0x0000001f36255211 */ /* 0x000fc400020f0c37 */
[----:B------:R-:W-:Y:S01]  /*0be0*/  @P2 IADD3 R35, R39, R35, RZ ;  /* 0x0000002327232210 */ /* 0x000fe20007ffe0ff */
[----:B------:R-:W-:Y:S01]  /*0bf0*/  @P2 IMAD R31, R56, R25, R30 ;  /* 0x00000019381f2224 */ /* 0x000fe200078e021e */
[----:B--2---:R-:W-:Y:S01]  /*0c00*/  @P2 LEA R52, P4, R38, R28, 0x1 ;  /* 0x0000001c26342211 */ /* 0x004fe200078808ff */
[----:B------:R-:W-:Y:S01]  /*0c10*/  @P2 IMAD.WIDE.U32 R58, R56, R24, R58 ;  /* 0x00000018383a2225 */ /* 0x000fe200078e003a */
[----:B------:R-:W-:Y:S02]  /*0c20*/  @P5 IADD3 R49, R51, R49, RZ ;  /* 0x0000003133315210 */ /* 0x000fe40007ffe0ff */
[----:B0-----:R-:W-:Y:S02]  /*0c30*/  @P5 LEA R34, P6, R50, R26, 0x1 ;  /* 0x0000001a32225211 */ /* 0x001fe400078c08ff */
[----:B------:R-:W-:Y:S02]  /*0c40*/  @P2 LEA.HI.X R53, R38, R29, R35, 0x1, P4 ;  /* 0x0000001d26352211 */ /* 0x000fe400020f0c23 */
[----:B------:R-:W-:-:S02]  /*0c50*/  CS2R R24, SRZ ;  /* 0x0000000000187805 */ /* 0x000fc4000001ff00 */
[----:B------:R-:W-:Y:S02]  /*0c60*/  @P5 LEA.HI.X R35, R50, R27, R49, 0x1, P6 ;  /* 0x0000001b32235211 */ /* 0x000fe400030f0c31 */
[----:B------:R-:W-:Y:S02]  /*0c70*/  CS2R R26, SRZ ;  /* 0x00000000001a7805 */ /* 0x000fe4000001ff00 */
[----:B------:R-:W-:Y:S02]  /*0c80*/  @P2 IADD3 R38, R59, R31, RZ ;  /* 0x0000001f3b262210 */ /* 0x000fe40007ffe0ff */
[----:B------:R-:W-:Y:S02]  /*0c90*/  CS2R R28, SRZ ;  /* 0x00000000001c7805 */ /* 0x000fe4000001ff00 */
[----:B------:R-:W-:Y:S02]  /*0ca0*/  CS2R R30, SRZ ;  /* 0x00000000001e7805 */ /* 0x000fe4000001ff00 */
[C---:B---3--:R-:W-:Y:S01]  /*0cb0*/  @P2 LEA R50, P4, R58.reuse, R32, 0x1 ;  /* 0x000000203a322211 */ /* 0x048fe200078808ff */
[----:B------:R0:W2:Y:S03]  /*0cc0*/  @P5 LDG.E.128 R24, desc[UR4][R36.64] ;  /* 0x0000000424185981 */ /* 0x0000a6000c1e1d00 */
[----:B------:R-:W-:-:S02]  /*0cd0*/  @P2 LEA.HI.X R51, R58, R33, R38, 0x1, P4 ;  /* 0x000000213a332211 */ /* 0x000fc400020f0c26 */
[----:B------:R-:W-:Y:S01]  /*0ce0*/  CS2R R32, SRZ ;  /* 0x0000000000207805 */ /* 0x000fe2000001ff00 */
[----:B------:R1:W3:Y:S01]  /*0cf0*/  @P5 LDG.E.128 R28, desc[UR4][R34.64] ;  /* 0x00000004221c5981 */ /* 0x0002e2000c1e1d00 */
[----:B------:R-:W-:Y:S02]  /*0d00*/  CS2R R38, SRZ ;  /* 0x0000000000267805 */ /* 0x000fe4000001ff00 */
[----:B0-----:R-:W-:Y:S02]  /*0d10*/  CS2R R36, SRZ ;  /* 0x0000000000247805 */ /* 0x001fe4000001ff00 */
[----:B-1----:R-:W-:-:S04]  /*0d20*/  CS2R R34, SRZ ;  /* 0x0000000000227805 */ /* 0x002fc8000001ff00 */
[----:B------:R0:W3:Y:S04]  /*0d30*/  @P2 LDG.E.128 R36, desc[UR4][R50.64] ;  /* 0x0000000432242981 */ /* 0x0000e8000c1e1d00 */
[----:B------:R1:W3:Y:S01]  /*0d40*/  @P2 LDG.E.128 R32, desc[UR4][R52.64] ;  /* 0x0000000434202981 */ /* 0x0002e2000c1e1d00 */
[----:B------:R-:W-:Y:S02]  /*0d50*/  ISETP.NE.AND P5, PT, R45, RZ, PT ;  /* 0x000000ff2d00720c */ /* 0x000fe40003fa5270 */
[----:B------:R-:W-:Y:S01]  /*0d60*/  @P0 LEA R48, R0, R48, 0x6 ;  /* 0x0000003000300211 */ /* 0x000fe200078e30ff */
[----:B------:R-:W-:Y:S01]  /*0d70*/  BSSY B0, `(.L_x_92) ;  /* 0x00000a3000007945 */ /* 0x000fe20003800000 */
[----:B------:R-:W-:Y:S01]  /*0d80*/  ISETP.GE.AND P4, PT, R44, R47, PT ;  /* 0x0000002f2c00720c */ /* 0x000fe20003f86270 */
[----:B----4-:R-:W-:-:S02]  /*0d90*/  HADD2.F32 R49, -RZ, R8.H0_H0 ;  /* 0x20000008ff317230 */ /* 0x010fc40000004100 */
[----:B------:R-:W-:Y:S02]  /*0da0*/  HADD2.F32 R8, -RZ, R8.H1_H1 ;  /* 0x30000008ff087230 */ /* 0x000fe40000004100 */
[----:B------:R-:W-:Y:S02]  /*0db0*/  HADD2.F32 R59, -RZ, R12.H1_H1 ;  /* 0x3000000cff3b7230 */ /* 0x000fe40000004100 */
[--C-:B------:R-:W-:Y:S02]  /*0dc0*/  HADD2.F32 R54, -RZ, R9.reuse.H0_H0 ;  /* 0x20000009ff367230 */ /* 0x100fe40000004100 */
[----:B------:R-:W-:Y:S02]  /*0dd0*/  HADD2.F32 R55, -RZ, R9.H1_H1 ;  /* 0x30000009ff377230 */ /* 0x000fe40000004100 */
[----:B------:R-:W-:Y:S01]  /*0de0*/  FMUL.FTZ R8, R8, R59 ;  /* 0x0000003b08087220 */ /* 0x000fe20000410000 */
[--C-:B------:R-:W-:Y:S02]  /*0df0*/  HADD2.F32 R9, -RZ, R10.reuse.H0_H0 ;  /* 0x2000000aff097230 */ /* 0x100fe40000004100 */
[----:B------:R-:W-:-:S02]  /*0e00*/  HADD2.F32 R57, -RZ, R10.H1_H1 ;  /* 0x3000000aff397230 */ /* 0x000fc40000004100 */
[----:B------:R-:W-:Y:S02]  /*0e10*/  HADD2.F32 R58, -RZ, R12.H0_H0 ;  /* 0x2000000cff3a7230 */ /* 0x000fe40000004100 */
[--C-:B0-----:R-:W-:Y:S02]  /*0e20*/  HADD2.F32 R51, -RZ, R13.reuse.H0_H0 ;  /* 0x2000000dff337230 */ /* 0x101fe40000004100 */
[----:B------:R-:W-:Y:S02]  /*0e30*/  HADD2.F32 R50, -RZ, R13.H1_H1 ;  /* 0x3000000dff327230 */ /* 0x000fe40000004100 */
[--C-:B------:R-:W-:Y:S02]  /*0e40*/  HADD2.F32 R13, -RZ, R15.reuse.H0_H0 ;  /* 0x2000000fff0d7230 */ /* 0x100fe40000004100 */
[----:B------:R-:W-:Y:S02]  /*0e50*/  HADD2.F32 R10, -RZ, R15.H1_H1 ;  /* 0x3000000fff0a7230 */ /* 0x000fe40000004100 */
[----:B------:R-:W-:-:S02]  /*0e60*/  HADD2.F32 R12, -RZ, R14.H0_H0 ;  /* 0x2000000eff0c7230 */ /* 0x000fc40000004100 */
[----:B------:R-:W-:Y:S02]  /*0e70*/  HADD2.F32 R14, -RZ, R14.H1_H1 ;  /* 0x3000000eff0e7230 */ /* 0x000fe40000004100 */
[----:B-1----:R-:W-:Y:S02]  /*0e80*/  HADD2.F32 R52, -RZ, R20.H1_H1 ;  /* 0x30000014ff347230 */ /* 0x002fe40000004100 */
[--C-:B------:R-:W-:Y:S02]  /*0e90*/  HADD2.F32 R53, -RZ, R16.reuse.H1_H1 ;  /* 0x30000010ff357230 */ /* 0x100fe40000004100 */
[----:B------:R-:W-:Y:S02]  /*0ea0*/  HADD2.F32 R16, -RZ, R16.H0_H0 ;  /* 0x20000010ff107230 */ /* 0x000fe40000004100 */
[----:B------:R-:W-:Y:S02]  /*0eb0*/  HADD2.F32 R15, -RZ, R20.H0_H0 ;  /* 0x20000014ff0f7230 */ /* 0x000fe40000004100 */
[----:B------:R-:W-:Y:S01]  /*0ec0*/  FMUL.FTZ R59, R53, R52 ;  /* 0x00000034353b7220 */ /* 0x000fe20000410000 */
[----:B------:R-:W-:Y:S01]  /*0ed0*/  FFMA.FTZ R53, R49, R58, R8 ;  /* 0x0000003a31357223 */ /* 0x000fe20000010008 */
[----:B------:R-:W-:-:S02]  /*0ee0*/  HADD2.F32 R8, -RZ, R17.H0_H0 ;  /* 0x20000011ff087230 */ /* 0x000fc40000004100 */
[----:B------:R-:W-:Y:S02]  /*0ef0*/  HADD2.F32 R49, -RZ, R21.H0_H0 ;  /* 0x20000015ff317230 */ /* 0x000fe40000004100 */
[----:B------:R-:W-:Y:S01]  /*0f00*/  FFMA.FTZ R15, R16, R15, R59 ;  /* 0x0000000f100f7223 */ /* 0x000fe2000001003b */
[----:B------:R-:W-:Y:S02]  /*0f10*/  HADD2.F32 R17, -RZ, R17.H1_H1 ;  /* 0x30000011ff117230 */ /* 0x000fe40000004100 */
[----:B------:R-:W-:Y:S02]  /*0f20*/  HADD2.F32 R16, -RZ, R21.H1_H1 ;  /* 0x30000015ff107230 */ /* 0x000fe40000004100 */
[----:B------:R-:W-:Y:S01]  /*0f30*/  FFMA.FTZ R20, R8, R49, R15 ;  /* 0x0000003108147223 */ /* 0x000fe2000001000f */
[----:B------:R-:W-:Y:S01]  /*0f40*/  FFMA.FTZ R54, R54, R51, R53 ;  /* 0x0000003336367223 */ /* 0x000fe20000010035 */
[----:B------:R-:W-:Y:S02]  /*0f50*/  HADD2.F32 R8, -RZ, R18.H0_H0 ;  /* 0x20000012ff087230 */ /* 0x000fe40000004100 */
[----:B------:R-:W-:-:S02]  /*0f60*/  HADD2.F32 R15, -RZ, R22.H0_H0 ;  /* 0x20000016ff0f7230 */ /* 0x000fc40000004100 */
[----:B------:R-:W-:Y:S01]  /*0f70*/  FFMA.FTZ R17, R17, R16, R20 ;  /* 0x0000001011117223 */ /* 0x000fe20000010014 */
[----:B------:R-:W-:-:S03]  /*0f80*/  FFMA.FTZ R50, R55, R50, R54 ;  /* 0x0000003237327223 */ /* 0x000fc60000010036 */
[----:B------:R-:W-:Y:S01]  /*0f90*/  FFMA.FTZ R17, R8, R15, R17 ;  /* 0x0000000f08117223 */ /* 0x000fe20000010011 */
[----:B------:R-:W-:Y:S01]  /*0fa0*/  FFMA.FTZ R12, R9, R12, R50 ;  /* 0x0000000c090c7223 */ /* 0x000fe20000010032 */
[--C-:B------:R-:W-:Y:S02]  /*0fb0*/  HADD2.F32 R15, -RZ, R23.reuse.H0_H0 ;  /* 0x20000017ff0f7230 */ /* 0x100fe40000004100 */
[----:B------:R-:W-:Y:S02]  /*0fc0*/  HADD2.F32 R8, -RZ, R23.H1_H1 ;  /* 0x30000017ff087230 */ /* 0x000fe40000004100 */
[----:B------:R-:W-:Y:S02]  /*0fd0*/  HADD2.F32 R9, -RZ, R22.H1_H1 ;  /* 0x30000016ff097230 */ /* 0x000fe40000004100 */
[----:B------:R-:W-:Y:S02]  /*0fe0*/  HADD2.F32 R18, -RZ, R18.H1_H1 ;  /* 0x30000012ff127230 */ /* 0x000fe40000004100 */
[----:B--2---:R-:W-:-:S02]  /*0ff0*/  HADD2.F32 R21, -RZ, R24.H0_H0 ;  /* 0x20000018ff157230 */ /* 0x004fc40000004100 */
[----:B------:R-:W-:Y:S02]  /*1000*/  HADD2.F32 R24, -RZ, R24.H1_H1 ;  /* 0x30000018ff187230 */ /* 0x000fe40000004100 */
[--C-:B---3--:R-:W-:Y:S02]  /*1010*/  HADD2.F32 R50, -RZ, R28.reuse.H0_H0 ;  /* 0x2000001cff327230 */ /* 0x108fe40000004100 */
[----:B------:R-:W-:Y:S02]  /*1020*/  HADD2.F32 R23, -RZ, R28.H1_H1 ;  /* 0x3000001cff177230 */ /* 0x000fe40000004100 */
[--C-:B------:R-:W-:Y:S02]  /*1030*/  HADD2.F32 R28, -RZ, R29.reuse.H0_H0 ;  /* 0x2000001dff1c7230 */ /* 0x100fe40000004100 */
[----:B------:R-:W-:Y:S02]  /*1040*/  HADD2.F32 R20, -RZ, R29.H1_H1 ;  /* 0x3000001dff147230 */ /* 0x000fe40000004100 */
[----:B------:R-:W-:Y:S01]  /*1050*/  FMUL.FTZ R24, R24, R23 ;  /* 0x0000001718187220 */ /* 0x000fe20000410000 */
[----:B------:R-:W-:-:S02]  /*1060*/  HADD2.F32 R29, -RZ, R36.H1_H1 ;  /* 0x30000024ff1d7230 */ /* 0x000fc40000004100 */
[--C-:B------:R-:W-:Y:S02]  /*1070*/  HADD2.F32 R22, -RZ, R32.reuse.H1_H1 ;  /* 0x30000020ff167230 */ /* 0x100fe40000004100 */
[----:B------:R-:W-:Y:S01]  /*1080*/  FFMA.FTZ R9, R18, R9, R17 ;  /* 0x0000000912097223 */ /* 0x000fe20000010011 */
[----:B------:R-:W-:Y:S02]  /*1090*/  HADD2.F32 R32, -RZ, R32.H0_H0 ;  /* 0x20000020ff207230 */ /* 0x000fe40000004100 */
[----:B------:R-:W-:Y:S02]  /*10a0*/  HADD2.F32 R23, -RZ, R36.H0_H0 ;  /* 0x20000024ff177230 */ /* 0x000fe40000004100 */
[----:B------:R-:W-:Y:S01]  /*10b0*/  FMUL.FTZ R29, R22, R29 ;  /* 0x0000001d161d7220 */ /* 0x000fe20000410000 */
[----:B------:R-:W-:Y:S02]  /*10c0*/  HADD2.F32 R17, -RZ, R25.H0_H0 ;  /* 0x20000019ff117230 */ /* 0x000fe40000004100 */
[----:B------:R-:W-:Y:S01]  /*10d0*/  FFMA.FTZ R24, R21, R50, R24 ;  /* 0x0000003215187223 */ /* 0x000fe20000010018 */
[----:B------:R-:W-:-:S02]  /*10e0*/  HADD2.F32 R56, -RZ, R11.H0_H0 ;  /* 0x2000000bff387230 */ /* 0x000fc40000004100 */
[----:B------:R-:W-:Y:S01]  /*10f0*/  FFMA.FTZ R57, R57, R14, R12 ;  /* 0x0000000e39397223 */ /* 0x000fe2000001000c */
[----:B------:R-:W-:Y:S02]  /*1100*/  HADD2.F32 R21, -RZ, R33.H0_H0 ;  /* 0x20000021ff157230 */ /* 0x000fe40000004100 */
[----:B------:R-:W-:Y:S01]  /*1110*/  FFMA.FTZ R32, R32, R23, R29 ;  /* 0x0000001720207223 */ /* 0x000fe2000001001d */
[----:B------:R-:W-:Y:S02]  /*1120*/  HADD2.F32 R22, -RZ, R37.H0_H0 ;  /* 0x20000025ff167230 */ /* 0x000fe40000004100 */
[----:B------:R-:W-:Y:S01]  /*1130*/  FFMA.FTZ R28, R17, R28, R24 ;  /* 0x0000001c111c7223 */ /* 0x000fe20000010018 */
[----:B------:R-:W-:Y:S02]  /*1140*/  HADD2.F32 R25, -RZ, R25.H1_H1 ;  /* 0x30000019ff197230 */ /* 0x000fe40000004100 */
[----:B------:R-:W-:Y:S01]  /*1150*/  FFMA.FTZ R56, R56, R13, R57 ;  /* 0x0000000d38387223 */ /* 0x000fe20000010039 */
[----:B------:R-:W-:-:S02]  /*1160*/  HADD2.F32 R12, -RZ, R19.H0_H0 ;  /* 0x20000013ff0c7230 */ /* 0x000fc40000004100 */
[----:B------:R-:W-:Y:S01]  /*1170*/  FFMA.FTZ R22, R21, R22, R32 ;  /* 0x0000001615167223 */ /* 0x000fe20000010020 */
[----:B------:R-:W-:Y:S02]  /*1180*/  HADD2.F32 R33, -RZ, R33.H1_H1 ;  /* 0x30000021ff217230 */ /* 0x000fe40000004100 */
[----:B------:R-:W-:Y:S02]  /*1190*/  HADD2.F32 R24, -RZ, R37.H1_H1 ;  /* 0x30000025ff187230 */ /* 0x000fe40000004100 */
[----:B------:R-:W-:Y:S01]  /*11a0*/  FFMA.FTZ R28, R25, R20, R28 ;  /* 0x00000014191c7223 */ /* 0x000fe2000001001c */
[----:B------:R-:W-:Y:S02]  /*11b0*/  HADD2.F32 R13, -RZ, R26.H0_H0 ;  /* 0x2000001aff0d7230 */ /* 0x000fe40000004100 */
[----:B------:R-:W-:Y:S02]  /*11c0*/  HADD2.F32 R18, -RZ, R30.H0_H0 ;  /* 0x2000001eff127230 */ /* 0x000fe40000004100 */
[----:B------:R-:W-:Y:S01]  /*11d0*/  FFMA.FTZ R12, R12, R15, R9 ;  /* 0x0000000f0c0c7223 */ /* 0x000fe20000010009 */
[----:B------:R-:W-:-:S02]  /*11e0*/  HADD2.F32 R17, -RZ, R34.H0_H0 ;  /* 0x20000022ff117230 */ /* 0x000fc40000004100 */
[----:B------:R-:W-:Y:S01]  /*11f0*/  FFMA.FTZ R22, R33, R24, R22 ;  /* 0x0000001821167223 */ /* 0x000fe20000010016 */
[----:B------:R-:W-:Y:S02]  /*1200*/  HADD2.F32 R20, -RZ, R38.H0_H0 ;  /* 0x20000026ff147230 */ /* 0x000fe40000004100 */
[----:B------:R-:W-:Y:S01]  /*1210*/  FFMA.FTZ R13, R13, R18, R28 ;  /* 0x000000120d0d7223 */ /* 0x000fe2000001001c */
[----:B------:R-:W-:Y:S02]  /*1220*/  HADD2.F32 R26, -RZ, R26.H1_H1 ;  /* 0x3000001aff1a7230 */ /* 0x000fe40000004100 */
[----:B------:R-:W-:Y:S02]  /*1230*/  HADD2.F32 R15, -RZ, R30.H1_H1 ;  /* 0x3000001eff0f7230 */ /* 0x000fe40000004100 */
[----:B------:R-:W-:Y:S01]  /*1240*/  FFMA.FTZ R17, R17, R20, R22 ;  /* 0x0000001411117223 */ /* 0x000fe20000010016 */
[----:B------:R-:W-:Y:S02]  /*1250*/  HADD2.F32 R34, -RZ, R34.H1_H1 ;  /* 0x30000022ff227230 */ /* 0x000fe40000004100 */
        /* <DEDUP_REMOVED lines=13> */
[----:B------:R-:W-:Y:S02]  /*1330*/  HADD2.F32 R35, -RZ, R35.H1_H1 ;  /* 0x30000023ff237230 */ /* 0x000fe40000004100 */
[----:B------:R-:W-:Y:S02]  /*1340*/  HADD2.F32 R16, -RZ, R39.H1_H1 ;  /* 0x30000027ff107230 */ /* 0x000fe40000004100 */
[----:B------:R-:W-:Y:S01]  /*1350*/  FFMA.FTZ R10, R11, R10, R56 ;  /* 0x0000000a0b0a7223 */ /* 0x000fe20000010038 */
[----:B------:R-:W-:Y:S01]  /*1360*/  FFMA.FTZ R12, R19, R8, R12 ;  /* 0x00000008130c7223 */ /* 0x000fe2000001000c */
[----:B------:R-:W-:Y:S01]  /*1370*/  FFMA.FTZ R26, R27, R14, R26 ;  /* 0x0000000e1b1a7223 */ /* 0x000fe2000001001a */
[----:B------:R-:W-:-:S02]  /*1380*/  FFMA.FTZ R18, R35, R16, R18 ;  /* 0x0000001023127223 */ /* 0x000fc40000010012 */
        /* <DEDUP_REMOVED lines=27> */
[----:B------:R-:W3:Y:S04]  /*1540*/  SHFL.BFLY PT, R18, R17, 0x1, 0x1f ;  /* 0x0c201f0011127f89 */ /* 0x000ee800000e0000 */
[----:B------:R-:W4:Y:S01]  /*1550*/  SHFL.BFLY PT, R22, R19, 0x1, 0x1f ;  /* 0x0c201f0013167f89 */ /* 0x000f2200000e0000 */
[----:B------:R-:W-:Y:S01]  /*1560*/  @P0 SHF.R.S32.HI R11, RZ, 0x1f, R48 ;  /* 0x0000001fff0b0819 */ /* 0x000fe20000011430 */
[----:B------:R-:W-:-:S03]  /*1570*/  HFMA2.MMA R10, -RZ, RZ, 0, 0 ;  /* 0x00000000ff0a7435 */ /* 0x000fc600000001ff */
[----:B------:R-:W-:Y:S02]  /*1580*/  @P0 LEA.HI R11, R11, R48, RZ, 0x6 ;  /* 0x000000300b0b0211 */ /* 0x000fe400078f30ff */
[-C--:B------:R-:W-:Y:S02]  /*1590*/  ISETP.GE.AND P2, PT, R43, R47.reuse, PT ;  /* 0x0000002f2b00720c */ /* 0x080fe40003f46270 */
[----:B------:R-:W-:Y:S02]  /*15a0*/  @P0 LOP3.LUT R10, R11, 0xffffffc0, RZ, 0xc0, !PT ;  /* 0xffffffc00b0a0812 */ /* 0x000fe400078ec0ff */
[----:B------:R-:W-:Y:S01]  /*15b0*/  ISETP.GE.AND P0, PT, R46, R47, PT ;  /* 0x0000002f2e00720c */ /* 0x000fe20003f06270 */
[----:B0-----:R-:W-:Y:S01]  /*15c0*/  FADD.FTZ R20, R12, R13 ;  /* 0x0000000d0c147221 */ /* 0x001fe20000010000 */
[----:B--2---:R-:W-:Y:S01]  /*15d0*/  FADD.FTZ R15, R15, R16 ;  /* 0x000000100f0f7221 */ /* 0x004fe20000010000 */
[----:B---3--:R-:W-:Y:S01]  /*15e0*/  FADD.FTZ R18, R17, R18 ;  /* 0x0000001211127221 */ /* 0x008fe20000010000 */
[----:B----4-:R-:W-:Y:S01]  /*15f0*/  FADD.FTZ R19, R19, R22 ;  /* 0x0000001613137221 */ /* 0x010fe20000010000 */
[----:B------:R-:W-:Y:S08]  /*1600*/  @P5 BRA `(.L_x_93) ;  /* 0x0000000000645947 */ /* 0x000ff00003800000 */
[----:B------:R-:W0:Y:S01]  /*1610*/  LDC.64 R16, c[0x0][0x278] ;  /* 0x00009e00ff107b82 */ /* 0x000e220000000a00 */
[----:B------:R-:W-:Y:S01]  /*1620*/  SHF.R.S32.HI R14, RZ, 0x1f, R10 ;  /* 0x0000001fff0e7819 */ /* 0x000fe2000001140a */
[----:B------:R-:W-:Y:S01]  /*1630*/  ULDC.64 UR8, c[0x0][0x280] ;  /* 0x0000a00000087ab9 */ /* 0x000fe20000000a00 */
[----:B------:R-:W-:Y:S02]  /*1640*/  IADD3 R12, P5, R5, R10, RZ ;  /* 0x0000000a050c7210 */ /* 0x000fe40007fbe0ff */
[----:B------:R-:W-:Y:S02]  /*1650*/  FSEL R15, R15, RZ, !P4 ;  /* 0x000000ff0f0f7208 */ /* 0x000fe40006000000 */
[----:B------:R-:W-:Y:S02]  /*1660*/  LEA.HI.X.SX32 R13, R5, R14, 0x1, P5 ;  /* 0x0000000e050d7211 */ /* 0x000fe400028f0eff */
[----:B------:R-:W-:Y:S01]  /*1670*/  FSEL R19, R19, RZ, !P0 ;  /* 0x000000ff13137208 */ /* 0x000fe20004000000 */
[----:B0-----:R-:W-:-:S02]  /*1680*/  IMAD R14, R16, UR7, RZ ;  /* 0x00000007100e7c24 */ /* 0x001fc4000f8e02ff */
[----:B------:R-:W-:-:S04]  /*1690*/  IMAD.WIDE.U32 R12, R16, UR6, R12 ;  /* 0x00000006100c7c25 */ /* 0x000fc8000f8e000c */
[----:B------:R-:W-:Y:S01]  /*16a0*/  IMAD R11, R17, UR6, R14 ;  /* 0x00000006110b7c24 */ /* 0x000fe2000f8e020e */
[----:B------:R-:W-:Y:S01]  /*16b0*/  FSEL R17, R18, RZ, !P2 ;  /* 0x000000ff12117208 */ /* 0x000fe20005000000 */
[----:B------:R-:W-:-:S03]  /*16c0*/  IMAD R14, R41, UR8, RZ ;  /* 0x00000008290e7c24 */ /* 0x000fc6000f8e02ff */
[----:B------:R-:W-:Y:S01]  /*16d0*/  IADD3 R13, R13, R11, RZ ;  /* 0x0000000b0d0d7210 */ /* 0x000fe20007ffe0ff */
[C---:B------:R-:W-:Y:S02]  /*16e0*/  IMAD R11, R7.reuse, UR9, R14 ;  /* 0x00000009070b7c24 */ /* 0x040fe4000f8e020e */
[----:B------:R-:W-:Y:S01]  /*16f0*/  IMAD.WIDE.U32 R12, R7, UR8, R12 ;  /* 0x00000008070c7c25 */ /* 0x000fe2000f8e000c */
[----:B------:R-:W-:Y:S02]  /*1700*/  ULDC.64 UR8, c[0x0][0x260] ;  /* 0x0000980000087ab9 */ /* 0x000fe40000000a00 */
[----:B------:R-:W-:-:S04]  /*1710*/  IADD3 R6, P5, R6, R12, RZ ;  /* 0x0000000c06067210 */ /* 0x000fc80007fbe0ff */
[----:B------:R-:W-:Y:S02]  /*1720*/  IADD3.X R13, R42, R13, R11, P5, !PT ;  /* 0x0000000d2a0d7210 */ /* 0x000fe40002ffe40b */
[----:B------:R-:W-:Y:S02]  /*1730*/  LEA R12, P5, R6, UR8, 0x2 ;  /* 0x00000008060c7c11 */ /* 0x000fe4000f8a10ff */
[----:B------:R-:W-:Y:S02]  /*1740*/  FSEL R11, R20, RZ, !P3 ;  /* 0x000000ff140b7208 */ /* 0x000fe40005800000 */
[----:B------:R-:W-:-:S05]  /*1750*/  LEA.HI.X R13, R6, UR9, R13, 0x2, P5 ;  /* 0x00000009060d7c11 */ /* 0x000fca000a8f140d */
[----:B------:R0:W-:Y:S04]  /*1760*/  STG.E desc[UR4][R12.64], R11 ;  /* 0x0000000b0c007986 */ /* 0x0001e8000c101904 */
[----:B------:R0:W-:Y:S04]  /*1770*/  STG.E desc[UR4][R12.64+0x40], R15 ;  /* 0x0000400f0c007986 */ /* 0x0001e8000c101904 */
[----:B------:R0:W-:Y:S04]  /*1780*/  STG.E desc[UR4][R12.64+0x80], R17 ;  /* 0x000080110c007986 */ /* 0x0001e8000c101904 */
[----:B------:R0:W-:Y:S02]  /*1790*/  STG.E desc[UR4][R12.64+0xc0], R19 ;  /* 0x0000c0130c007986 */ /* 0x0001e4000c101904 */
.L_x_93:
[----:B------:R-:W-:Y:S05]  /*17a0*/  BSYNC B0 ;  /* 0x0000000000007941 */ /* 0x000fea0003800000 */
.L_x_92:
[----:B------:R-:W-:Y:S01]  /*17b0*/  IADD3 R4, R4, 0x3f, RZ ;  /* 0x0000003f04047810 */ /* 0x000fe20007ffe0ff */
[----:B------:R-:W-:Y:S01]  /*17c0*/  BSSY B0, `(.L_x_94) ;  /* 0x0000029000007945 */ /* 0x000fe20003800000 */
[----:B0-----:R-:W-:Y:S02]  /*17d0*/  SHF.L.U32 R12, R10, 0x7, RZ ;  /* 0x000000070a0c7819 */ /* 0x001fe400000006ff */
[----:B------:R-:W-:Y:S02]  /*17e0*/  SHF.R.S32.HI R11, RZ, 0x1f, R4 ;  /* 0x0000001fff0b7819 */ /* 0x000fe40000011404 */
[----:B------:R-:W-:Y:S02]  /*17f0*/  SHF.L.U32 R13, R2, 0xd, RZ ;  /* 0x0000000d020d7819 */ /* 0x000fe400000006ff */
[----:B------:R-:W-:Y:S02]  /*1800*/  LEA.HI R11, R11, R4, RZ, 0x6 ;  /* 0x000000040b0b7211 */ /* 0x000fe400078f30ff */
[----:B------:R-:W-:-:S02]  /*1810*/  SHF.L.U32 R6, R3, 0x2, RZ ;  /* 0x0000000203067819 */ /* 0x000fc400000006ff */
[----:B------:R-:W-:Y:S02]  /*1820*/  LOP3.LUT R4, R11, 0xffffffc0, RZ, 0xc0, !PT ;  /* 0xffffffc00b047812 */ /* 0x000fe400078ec0ff */
[----:B------:R-:W-:Y:S02]  /*1830*/  SHF.R.S32.HI R14, RZ, 0x1f, R12 ;  /* 0x0000001fff0e7819 */ /* 0x000fe4000001140c */
[----:B------:R-:W-:Y:S02]  /*1840*/  IADD3 R4, -R5, R4, RZ ;  /* 0x0000000405047210 */ /* 0x000fe40007ffe1ff */
[--C-:B------:R-:W-:Y:S02]  /*1850*/  IADD3 R12, P0, P2, R12, R6, R13.reuse ;  /* 0x000000060c0c7210 */ /* 0x100fe40007a1e00d */
[----:B------:R-:W-:Y:S02]  /*1860*/  ISETP.GE.OR P1, PT, R3, R4, P1 ;  /* 0x000000040300720c */ /* 0x000fe40000f26670 */
[----:B------:R-:W-:-:S02]  /*1870*/  SHF.R.S32.HI R13, RZ, 0x1f, R13 ;  /* 0x0000001fff0d7819 */ /* 0x000fc4000001140d */
[----:B------:R-:W-:-:S04]  /*1880*/  SHF.R.S32.HI R6, RZ, 0x1f, R6 ;  /* 0x0000001fff067819 */ /* 0x000fc80000011406 */
[----:B------:R-:W-:Y:S01]  /*1890*/  IADD3.X R13, R14, R6, R13, P0, P2 ;  /* 0x000000060e0d7210 */ /* 0x000fe200007e440d */
[----:B-1----:R-:W-:-:S04]  /*18a0*/  IMAD R6, R8, UR7, RZ ;  /* 0x0000000708067c24 */ /* 0x002fc8000f8e02ff */
[----:B------:R-:W-:Y:S02]  /*18b0*/  IMAD R9, R9, UR6, R6 ;  /* 0x0000000609097c24 */ /* 0x000fe4000f8e0206 */
[----:B------:R-:W-:-:S05]  /*18c0*/  IMAD.WIDE.U32 R12, R8, UR6, R12 ;  /* 0x00000006080c7c25 */ /* 0x000fca000f8e000c */
[----:B------:R-:W-:Y:S01]  /*18d0*/  IADD3 R11, R13, R9, RZ ;  /* 0x000000090d0b7210 */ /* 0x000fe20007ffe0ff */
[----:B------:R-:W-:Y:S06]  /*18e0*/  @P1 BRA `(.L_x_95) ;  /* 0x0000000000581947 */ /* 0x000fec0003800000 */
[----:B------:R-:W0:Y:S01]  /*18f0*/  LDC.64 R8, c[0x0][0x2a8] ;  /* 0x0000aa00ff087b82 */ /* 0x000e220000000a00 */
[----:B------:R-:W-:Y:S01]  /*1900*/  SHF.R.S32.HI R6, RZ, 0x1f, R5 ;  /* 0x0000001fff067819 */ /* 0x000fe20000011405 */
[----:B------:R-:W-:Y:S01]  /*1910*/  ULDC.64 UR8, c[0x0][0x2b0] ;  /* 0x0000ac0000087ab9 */ /* 0x000fe20000000a00 */
[--C-:B------:R-:W-:Y:S02]  /*1920*/  IADD3 R4, P0, P1, R10, R5, R3.reuse ;  /* 0x000000050a047210 */ /* 0x100fe4000791e003 */
[----:B------:R-:W-:Y:S02]  /*1930*/  SHF.R.S32.HI R14, RZ, 0x1f, R10 ;  /* 0x0000001fff0e7819 */ /* 0x000fe4000001140a */
[----:B------:R-:W-:-:S04]  /*1940*/  SHF.R.S32.HI R5, RZ, 0x1f, R3 ;  /* 0x0000001fff057819 */ /* 0x000fc80000011403 */
[----:B------:R-:W-:Y:S02]  /*1950*/  IADD3.X R5, R14, R6, R5, P0, P1 ;  /* 0x000000060e057210 */ /* 0x000fe400007e2405 */
[----:B-----5:R-:W-:Y:S01]  /*1960*/  FSETP.NEU.FTZ.AND P0, PT, R40, -INF , PT ;  /* 0xff8000002800780b */ /* 0x020fe20003f1d000 */
[C---:B0-----:R-:W-:Y:S02]  /*1970*/  IMAD R6, R8.reuse, UR7, RZ ;  /* 0x0000000708067c24 */ /* 0x041fe4000f8e02ff */
[----:B------:R-:W-:-:S04]  /*1980*/  IMAD.WIDE.U32 R4, R8, UR6, R4 ;  /* 0x0000000608047c25 */ /* 0x000fc8000f8e0004 */
[----:B------:R-:W-:Y:S02]  /*1990*/  IMAD R9, R9, UR6, R6 ;  /* 0x0000000609097c24 */ /* 0x000fe4000f8e0206 */
[----:B------:R-:W-:-:S03]  /*19a0*/  IMAD R6, R41, UR8, RZ ;  /* 0x0000000829067c24 */ /* 0x000fc6000f8e02ff */
[----:B------:R-:W-:Y:S01]  /*19b0*/  IADD3 R5, R5, R9, RZ ;  /* 0x0000000905057210 */ /* 0x000fe20007ffe0ff */
[C---:B------:R-:W-:Y:S02]  /*19c0*/  IMAD R9, R7.reuse, UR9, R6 ;  /* 0x0000000907097c24 */ /* 0x040fe4000f8e0206 */
[----:B------:R-:W-:Y:S01]  /*19d0*/  FMUL.FTZ R6, R40, 1.4426950216293334961 ;  /* 0x3fb8aa3b28067820 */ /* 0x000fe20000410000 */
[----:B------:R-:W-:Y:S01]  /*19e0*/  IMAD.WIDE.U32 R4, R7, UR8, R4 ;  /* 0x0000000807047c25 */ /* 0x000fe2000f8e0004 */
[----:B------:R-:W-:-:S04]  /*19f0*/  ULDC.64 UR8, c[0x0][0x2a0] ;  /* 0x0000a80000087ab9 */ /* 0x000fc80000000a00 */
[----:B------:R-:W-:Y:S02]  /*1a00*/  IADD3 R5, R5, R9, RZ ;  /* 0x0000000905057210 */ /* 0x000fe40007ffe0ff */
[----:B------:R-:W-:-:S04]  /*1a10*/  LEA R8, P1, R4, UR8, 0x2 ;  /* 0x0000000804087c11 */ /* 0x000fc8000f8210ff */
[----:B------:R-:W-:Y:S02]  /*1a20*/  LEA.HI.X R9, R4, UR9, R5, 0x2, P1 ;  /* 0x0000000904097c11 */ /* 0x000fe400088f1405 */
[----:B------:R-:W-:-:S05]  /*1a30*/  FSEL R5, R6, RZ, P0 ;  /* 0x000000ff06057208 */ /* 0x000fca0000000000 */
[----:B------:R0:W-:Y:S02]  /*1a40*/  STG.E desc[UR4][R8.64], R5 ;  /* 0x0000000508007986 */ /* 0x0001e4000c101904 */
.L_x_95:
[----:B------:R-:W-:Y:S05]  /*1a50*/  BSYNC B0 ;  /* 0x0000000000007941 */ /* 0x000fea0003800000 */
.L_x_94:
[----:B------:R-:W-:Y:S01]  /*1a60*/  ULDC.64 UR10, c[0x0][0x2e8] ;  /* 0x0000ba00000a7ab9 */ /* 0x000fe20000000a00 */
[----:B------:R-:W-:Y:S01]  /*1a70*/  ULDC.64 UR8, c[0x0][0x2d8] ;  /* 0x0000b60000087ab9 */ /* 0x000fe20000000a00 */
[----:B------:R-:W-:Y:S01]  /*1a80*/  MOV R10, R12 ;  /* 0x0000000c000a7202 */ /* 0x000fe20000000f00 */
[----:B------:R-:W-:Y:S01]  /*1a90*/  IMAD R6, R41, UR8, RZ ;  /* 0x0000000829067c24 */ /* 0x000fe2000f8e02ff */
[----:B------:R-:W-:-:S03]  /*1aa0*/  ISETP.NE.U32.AND P0, PT, RZ, UR10, PT ;  /* 0x0000000aff007c0c */ /* 0x000fc6000bf05070 */
[----:B0-----:R-:W-:Y:S01]  /*1ab0*/  IMAD.WIDE.U32 R4, R7, UR8, R10 ;  /* 0x0000000807047c25 */ /* 0x001fe2000f8e000a */
[----:B------:R-:W-:-:S03]  /*1ac0*/  ISETP.NE.AND.EX P0, PT, RZ, UR11, PT, P0 ;  /* 0x0000000bff007c0c */ /* 0x000fc6000bf05300 */
[----:B------:R-:W-:Y:S01]  /*1ad0*/  IMAD R7, R7, UR9, R6 ;  /* 0x0000000907077c24 */ /* 0x000fe2000f8e0206 */
[----:B------:R-:W-:Y:S01]  /*1ae0*/  ISETP.NE.OR P0, PT, R3, RZ, !P0 ;  /* 0x000000ff0300720c */ /* 0x000fe20004705670 */
[----:B------:R-:W-:Y:S02]  /*1af0*/  ULDC.64 UR8, c[0x0][0x2b8] ;  /* 0x0000ae0000087ab9 */ /* 0x000fe40000000a00 */
[----:B------:R-:W-:Y:S02]  /*1b00*/  LEA R6, P1, R4, UR8, 0x2 ;  /* 0x0000000804067c11 */ /* 0x000fe4000f8210ff */
[----:B------:R-:W-:-:S04]  /*1b10*/  IADD3 R5, R5, R7, RZ ;  /* 0x0000000705057210 */ /* 0x000fc80007ffe0ff */
[----:B------:R-:W-:-:S05]  /*1b20*/  LEA.HI.X R7, R4, UR9, R5, 0x2, P1 ;  /* 0x0000000904077c11 */ /* 0x000fca00088f1405 */
        /* <DEDUP_REMOVED lines=9> */
[----:B------:R-:W1:Y:S08]  /*1bc0*/  LDC R3, c[0x0][0x2e0] ;  /* 0x0000b800ff037b82 */ /* 0x000e700000000800 */
[----:B0-----:R-:W0:Y:S08]  /*1bd0*/  LDC R7, c[0x0][0x220] ;  /* 0x00008800ff077b82 */ /* 0x001e300000000800 */
[----:B------:R-:W2:Y:S01]  /*1be0*/  LDC.64 R4, c[0x0][0x2e8] ;  /* 0x0000ba00ff047b82 */ /* 0x000ea20000000a00 */
[----:B-1----:R-:W-:-:S04]  /*1bf0*/  IMAD R0, R2, R3, R0 ;  /* 0x0000000302007224 */ /* 0x002fc800078e0200 */
[----:B0-----:R-:W-:-:S04]  /*1c00*/  IMAD R3, R0, R7, UR6 ;  /* 0x0000000600037e24 */ /* 0x001fc8000f8e0207 */
[----:B--2---:R-:W-:-:S05]  /*1c10*/  IMAD.WIDE R2, R3, 0x4, R4 ;  /* 0x0000000403027825 */ /* 0x004fca00078e0204 */
[----:B------:R-:W-:Y:S01]  /*1c20*/  STG.E desc[UR4][R2.64], RZ ;  /* 0x000000ff02007986 */ /* 0x000fe2000c101904 */
[----:B------:R-:W-:Y:S05]  /*1c30*/  EXIT ;  /* 0x000000000000794d */ /* 0x000fea0003800000 */
.L_x_96:
        /* <DEDUP_REMOVED lines=12> */
.L_x_149:


//--------------------- .nv.shared._ZN7cutlass13device_kernelIN5flash19enable_sm80_to_sm89INS1_16FlashAttnBwdSm80INS1_25CollectiveMainloopBwdSm80ILi2ELi1EN4cute5tupleIJNS5_1CILi64EEENS7_ILi96EEENS7_ILi128EEEEEENS_6half_tEfNS_4arch4Sm80ELb0ELb0ELb1ELb0ELb0ELb0ELb0ELb0ELi2ELi2ELi2ELi2ELb1EEENS1_21CollectiveEpilogueBwdISB_SC_SE_Li256ELb0ELb0ELi4EEENS1_19SingleTileSchedulerILb0ELb0ELb0ELi96EEEEEEEEEvNT_6ParamsE --------------------------
	.section	.nv.shared._ZN7cutlass13device_kernelIN5flash19enable_sm80_to_sm89INS1_16FlashAttnBwdSm80INS1_25CollectiveMainloopBwdSm80ILi2ELi1EN4cute5tupleIJNS5_1CILi64EEENS7_ILi96EEENS7_ILi128EEEEEENS_6half_tEfNS_4arch4Sm80ELb0ELb0ELb1ELb0ELb0ELb0ELb0ELb0ELi2ELi2ELi2ELi2ELb1EEENS1_21CollectiveEpilogueBwdISB_SC_SE_Li256ELb0ELb0ELi4EEENS1_19SingleTileSchedulerILb0ELb0ELb0ELi96EEEEEEEEEvNT_6ParamsE,"aw",@nobits
	.sectionflags	@""
	.align	16
	.zero		1024


//--------------------- .nv.shared.reserved.0     --------------------------
	.section	.nv.shared.reserved.0,"aw",@nobits
	.weak		__nv_reservedSMEM_offset_0_alias
	.size		__nv_reservedSMEM_offset_0_alias, 0, 0
	.other		__nv_reservedSMEM_offset_0_alias,@"STO_CUDA_RESERVED_SHARED STV_DEFAULT"
__nv_reservedSMEM_offset_0_alias:
	.zero		0


//--------------------- .nv.global                --------------------------
	.section	.nv.global,"aw",@nobits
.nv.global:
	.type		_ZN74_INTERNAL_a2c25548_38_flash_bwd_hdim128_fp16_softcap_sm80_cu_3fbc093a_30614cute1_E,@object
	.size		_ZN74_INTERNAL_a2c25548_38_flash_bwd_hdim128_fp16_softcap_sm80_cu_3fbc093a_30614cute1_E,(_ZN74_INTERNAL_a2c25548_38_flash_bwd_hdim128_fp16_softcap_sm80_cu_3fbc093a_30614cuda3std3__45__cpo6cbeginE - _ZN74_INTERNAL_a2c25548_38_flash_bwd_hdim128_fp16_softcap_sm80_cu_3fbc093a_30614cute1_E)
_ZN74_INTERNAL_a2c25548_38_flash_bwd_hdim128_fp16_softcap_sm80_cu_3fbc093a_30614cute1_E:
	.zero		1
	.type		_ZN74_INTERNAL_a2c25548_38_flash_bwd_hdim128_fp16_softcap_sm80_cu_3fbc093a_30614cuda3std3__45__cpo6cbeginE,@object
	.size		_ZN74_INTERNAL_a2c25548_38_flash_bwd_hdim128_fp16_softcap_sm80_cu_3fbc093a_30614cuda3std3__45__cpo6cbeginE,(_ZN74_INTERNAL_a2c25548_38_flash_bwd_hdim128_fp16_softcap_sm80_cu_3fbc093a_30614cuda3std3__48in_placeE - _ZN74_INTERNAL_a2c25548_38_flash_bwd_hdim128_fp16_softcap_sm80_cu_3fbc093a_30614cuda3std3__45__cpo6cbeginE)
_ZN74_INTERNAL_a2c25548_38_flash_bwd_hdim128_fp16_softcap_sm80_cu_3fbc093a_30614cuda3std3__45__cpo6cbeginE:
	.zero		1
	.type		_ZN74_INTERNAL_a2c25548_38_flash_bwd_hdim128_fp16_softcap_sm80_cu_3fbc093a_30614cuda3std3__48in_placeE,@object
	.size		_ZN74_INTERNAL_a2c25548_38_flash_bwd_hdim128_fp16_softcap_sm80_cu_3fbc093a_30614cuda3std3__48in_placeE,(_ZN74_INTERNAL_a2c25548_38_flash_bwd_hdim128_fp16_softcap_sm80_cu_3fbc093a_30614cuda3std6ranges3__45__cpo9iter_moveE - _ZN74_INTERNAL_a2c25548_38_flash_bwd_hdim128_fp16_softcap_sm80_cu_3fbc093a_30614cuda3std3__48in_placeE)
_ZN74_INTERNAL_a2c25548_38_flash_bwd_hdim128_fp16_softcap_sm80_cu_3fbc093a_30614cuda3std3__48in_placeE:
	.zero		1
	.type		_ZN74_INTERNAL_a2c25548_38_flash_bwd_hdim128_fp16_softcap_sm80_cu_3fbc093a_30614cuda3std6ranges3__45__cpo9iter_moveE,@object
	.size		_ZN74_INTERNAL_a2c25548_38_flash_bwd_hdim128_fp16_softcap_sm80_cu_3fbc093a_30614cuda3std6ranges3__45__cpo9iter_moveE,(_ZN74_INTERNAL_a2c25548_38_flash_bwd_hdim128_fp16_softcap_sm80_cu_3fbc093a_30614cuda3std3__45__cpo5beginE - _ZN74_INTERNAL_a2c25548_38_flash_bwd_hdim128_fp16_softcap_sm80_cu_3fbc093a_30614cuda3std6ranges3__45__cpo9iter_moveE)
_ZN74_INTERNAL_a2c25548_38_flash_bwd_hdim128_fp16_softcap_sm80_cu_3fbc093a_30614cuda3std6ranges3__45__cpo9iter_moveE:
	.zero		1
	.type		_ZN74_INTERNAL_a2c25548_38_flash_bwd_hdim128_fp16_softcap_sm80_cu_3fbc093a_30614cuda3std3__45__cpo5beginE,@object
	.size		_ZN74_INTERNAL_a2c25548_38_flash_bwd_hdim128_fp16_softcap_sm80_cu_3fbc093a_30614cuda3std3__45__cpo5beginE,(_ZN74_INTERNAL_a2c25548_38_flash_bwd_hdim128_fp16_softcap_sm80_cu_3fbc093a_30614cuda3std3__476_GLOBAL__N__a2c25548_38_flash_bwd_hdim128_fp16_softcap_sm80_cu_3fbc093a_30616ignoreE - _ZN74_INTERNAL_a2c25548_38_flash_bwd_hdim128_fp16_softcap_sm80_cu_3fbc093a_30614cuda3std3__45__cpo5beginE)
_ZN74_INTERNAL_a2c25548_38_flash_bwd_hdim128_fp16_softcap_sm80_cu_3fbc093a_30614cuda3std3__45__cpo5beginE:
	.zero		1
	.type		_ZN74_INTERNAL_a2c25548_38_flash_bwd_hdim128_fp16_softcap_sm80_cu_3fbc093a_30614cuda3std3__476_GLOBAL__N__a2c25548_38_flash_bwd_hdim128_fp16_softcap_sm80_cu_3fbc093a_30616ignoreE,@object
	.size		_ZN74_INTERNAL_a2c25548_38_flash_bwd_hdim128_fp16_softcap_sm80_cu_3fbc093a_30614cuda3std3__476_GLOBAL__N__a2c25548_38_flash_bwd_hdim128_fp16_softcap_sm80_cu_3fbc093a_30616ignoreE,(_ZN74_INTERNAL_a2c25548_38_flash_bwd_hdim128_fp16_softcap_sm80_cu_3fbc093a_30614cute7productE - _ZN74_INTERNAL_a2c25548_38_flash_bwd_hdim128_fp16_softcap_sm80_cu_3fbc093a_30614cuda3std3__476_GLOBAL__N__a2c25548_38_flash_bwd_hdim128_fp16_softcap_sm80_cu_3fbc093a_30616ignoreE)
_ZN74_INTERNAL_a2c25548_38_flash_bwd_hdim128_fp16_softcap_sm80_cu_3fbc093a_30614cuda3std3__476_GLOBAL__N__a2c25548_38_flash_bwd_hdim128_fp16_softcap_sm80_cu_3fbc093a_30616ignoreE:
	.zero		1
	.type		_ZN74_INTERNAL_a2c25548_38_flash_bwd_hdim128_fp16_softcap_sm80_cu_3fbc093a_30614cute7productE,@object
	.size		_ZN74_INTERNAL_a2c25548_38_flash_bwd_hdim128_fp16_softcap_sm80_cu_3fbc093a_30614cute7productE,(_ZN74_INTERNAL_a2c25548_38_flash_bwd_hdim128_fp16_softcap_sm80_cu_3fbc093a_30614cuda3std3__45__cpo3endE - _ZN74_INTERNAL_a2c25548_38_flash_bwd_hdim128_fp16_softcap_sm80_cu_3fbc093a_30614cute7productE)
_ZN74_INTERNAL_a2c25548_38_flash_bwd_hdim128_fp16_softcap_sm80_cu_3fbc093a_30614cute7productE:
	.zero		1
	.type		_ZN74_INTERNAL_a2c25548_38_flash_bwd_hdim128_fp16_softcap_sm80_cu_3fbc093a_30614cuda3std3__45__cpo3endE,@object
	.size		_ZN74_INTERNAL_a2c25548_38_flash_bwd_hdim128_fp16_softcap_sm80_cu_3fbc093a_30614cuda3std3__45__cpo3endE,(_ZN74_INTERNAL_a2c25548_38_flash_bwd_hdim128_fp16_softcap_sm80_cu_3fbc093a_30614cuda3std3__419piecewise_constructE - _ZN74_INTERNAL_a2c25548_38_flash_bwd_hdim128_fp16_softcap_sm80_cu_3fbc093a_30614cuda3std3__45__cpo3endE)
_ZN74_INTERNAL_a2c25548_38_flash_bwd_hdim128_fp16_softcap_sm80_cu_3fbc093a_30614cuda3std3__45__cpo3endE:
	.zero		1
	.type		_ZN74_INTERNAL_a2c25548_38_flash_bwd_hdim128_fp16_softcap_sm80_cu_3fbc093a_30614cuda3std3__419piecewise_constructE,@object
	.size		_ZN74_INTERNAL_a2c25548_38_flash_bwd_hdim128_fp16_softcap_sm80_cu_3fbc093a_30614cuda3std3__419piecewise_constructE,(_ZN74_INTERNAL_a2c25548_38_flash_bwd_hdim128_fp16_softcap_sm80_cu_3fbc093a_30614cuda3std3__45__cpo4cendE - _ZN74_INTERNAL_a2c25548_38_flash_bwd_hdim128_fp16_softcap_sm80_cu_3fbc093a_30614cuda3std3__419piecewise_constructE)
_ZN74_INTERNAL_a2c25548_38_flash_bwd_hdim128_fp16_softcap_sm80_cu_3fbc093a_30614cuda3std3__419piecewise_constructE:
	.zero		1
	.type		_ZN74_INTERNAL_a2c25548_38_flash_bwd_hdim128_fp16_softcap_sm80_cu_3fbc093a_30614cuda3std3__45__cpo4cendE,@object
	.size		_ZN74_INTERNAL_a2c25548_38_flash_bwd_hdim128_fp16_softcap_sm80_cu_3fbc093a_30614cuda3std3__45__cpo4cendE,(_ZN74_INTERNAL_a2c25548_38_flash_bwd_hdim128_fp16_softcap_sm80_cu_3fbc093a_30614cuda3std6ranges3__45__cpo4swapE - _ZN74_INTERNAL_a2c25548_38_flash_bwd_hdim128_fp16_softcap_sm80_cu_3fbc093a_30614cuda3std3__45__cpo4cendE)
_ZN74_INTERNAL_a2c25548_38_flash_bwd_hdim128_fp16_softcap_sm80_cu_3fbc093a_30614cuda3std3__45__cpo4cendE:
	.zero		1
	.type		_ZN74_INTERNAL_a2c25548_38_flash_bwd_hdim128_fp16_softcap_sm80_cu_3fbc093a_30614cuda3std6ranges3__45__cpo4swapE,@object
	.size		_ZN74_INTERNAL_a2c25548_38_flash_bwd_hdim128_fp16_softcap_sm80_cu_3fbc093a_30614cuda3std6ranges3__45__cpo4swapE,(.L_7 - _ZN74_INTERNAL_a2c25548_38_flash_bwd_hdim128_fp16_softcap_sm80_cu_3fbc093a_30614cuda3std6ranges3__45__cpo4swapE)
_ZN74_INTERNAL_a2c25548_38_flash_bwd_hdim128_fp16_softcap_sm80_cu_3fbc093a_30614cuda3std6ranges3__45__cpo4swapE:
	.zero		1
.L_7:


//--------------------- .nv.shared._ZN7cutlass13device_kernelIN5flash19enable_sm80_to_sm89INS1_16FlashAttnBwdSm80INS1_25CollectiveMainloopBwdSm80ILi2ELi1EN4cute5tupleIJNS5_1CILi64EEENS7_ILi96EEENS7_ILi128EEEEEENS_6half_tEfNS_4arch4Sm80ELb0ELb0ELb1ELb0ELb1ELb0ELb0ELb0ELi2ELi2ELi2ELi2ELb1EEENS1_21CollectiveEpilogueBwdISB_SC_SE_Li256ELb0ELb0ELi4EEENS1_19SingleTileSchedulerILb0ELb0ELb0ELi96EEEEEEEEEvNT_6ParamsE --------------------------
	.section	.nv.shared._ZN7cutlass13device_kernelIN5flash19enable_sm80_to_sm89INS1_16FlashAttnBwdSm80INS1_25CollectiveMainloopBwdSm80ILi2ELi1EN4cute5tupleIJNS5_1CILi64EEENS7_ILi96EEENS7_ILi128EEEEEENS_6half_tEfNS_4arch4Sm80ELb0ELb0ELb1ELb0ELb1ELb0ELb0ELb0ELi2ELi2ELi2ELi2ELb1EEENS1_21CollectiveEpilogueBwdISB_SC_SE_Li256ELb0ELb0ELi4EEENS1_19SingleTileSchedulerILb0ELb0ELb0ELi96EEEEEEEEEvNT_6ParamsE,"aw",@nobits
	.sectionflags	@""
	.align	16
	.zero		1024


//--------------------- .nv.shared._ZN7cutlass13device_kernelIN5flash19enable_sm80_to_sm89INS1_16FlashAttnBwdSm80INS1_25CollectiveMainloopBwdSm80ILi2ELi1EN4cute5tupleIJNS5_1CILi64EEENS7_ILi96EEENS7_ILi128EEEEEENS_6half_tEfNS_4arch4Sm80ELb0ELb0ELb1ELb0ELb0ELb0ELb0ELb0ELi2ELi2ELi2ELi2ELb1EEENS1_24CollectiveEpilogueBwdGQAISB_fSE_Li256ELb0ELb0EEENS1_19SingleTileSchedulerILb0ELb0ELb0ELi96EEEEEEEEEvNT_6ParamsE --------------------------
	.section	.nv.shared._ZN7cutlass13device_kernelIN5flash19enable_sm80_to_sm89INS1_16FlashAttnBwdSm80INS1_25CollectiveMainloopBwdSm80ILi2ELi1EN4cute5tupleIJNS5_1CILi64EEENS7_ILi96EEENS7_ILi128EEEEEENS_6half_tEfNS_4arch4Sm80ELb0ELb0ELb1ELb0ELb0ELb0ELb0ELb0ELi2ELi2ELi2ELi2ELb1EEENS1_24CollectiveEpilogueBwdGQAISB_fSE_Li256ELb0ELb0EEENS1_19SingleTileSchedulerILb0ELb0ELb0ELi96EEEEEEEEEvNT_6ParamsE,"aw",@nobits
	.sectionflags	@""
	.align	16
	.zero		1024


//--------------------- .nv.shared._ZN7cutlass13device_kernelIN5flash19enable_sm80_to_sm89INS1_16FlashAttnBwdSm80INS1_25CollectiveMainloopBwdSm80ILi2ELi1EN4cute5tupleIJNS5_1CILi64EEENS7_ILi96EEENS7_ILi128EEEEEENS_6half_tEfNS_4arch4Sm80ELb0ELb0ELb1ELb0ELb1ELb0ELb0ELb0ELi2ELi2ELi2ELi2ELb1EEENS1_24CollectiveEpilogueBwdGQAISB_fSE_Li256ELb0ELb1EEENS1_19SingleTileSchedulerILb0ELb0ELb0ELi96EEEEEEEEEvNT_6ParamsE --------------------------
	.section	.nv.shared._ZN7cutlass13device_kernelIN5flash19enable_sm80_to_sm89INS1_16FlashAttnBwdSm80INS1_25CollectiveMainloopBwdSm80ILi2ELi1EN4cute5tupleIJNS5_1CILi64EEENS7_ILi96EEENS7_ILi128EEEEEENS_6half_tEfNS_4arch4Sm80ELb0ELb0ELb1ELb0ELb1ELb0ELb0ELb0ELi2ELi2ELi2ELi2ELb1EEENS1_24CollectiveEpilogueBwdGQAISB_fSE_Li256ELb0ELb1EEENS1_19SingleTileSchedulerILb0ELb0ELb0ELi96EEEEEEEEEvNT_6ParamsE,"aw",@nobits
	.sectionflags	@""
	.align	16
	.zero		1024


//--------------------- .nv.shared._ZN7cutlass13device_kernelIN5flash19enable_sm80_to_sm89INS1_16FlashAttnBwdSm80INS1_25CollectiveMainloopBwdSm80ILi2ELi1EN4cute5tupleIJNS5_1CILi64EEENS7_ILi96EEENS7_ILi128EEEEEENS_6half_tEfNS_4arch4Sm80ELb0ELb0ELb1ELb1ELb0ELb0ELb0ELb0ELi2ELi2ELi2ELi2ELb1EEENS1_21CollectiveEpilogueBwdISB_SC_SE_Li256ELb1ELb0ELi4EEENS1_19SingleTileSchedulerILb1ELb0ELb0ELi96EEEEEEEEEvNT_6ParamsE --------------------------
	.section	.nv.shared._ZN7cutlass13device_kernelIN5flash19enable_sm80_to_sm89INS1_16FlashAttnBwdSm80INS1_25CollectiveMainloopBwdSm80ILi2ELi1EN4cute5tupleIJNS5_1CILi64EEENS7_ILi96EEENS7_ILi128EEEEEENS_6half_tEfNS_4arch4Sm80ELb0ELb0ELb1ELb1ELb0ELb0ELb0ELb0ELi2ELi2ELi2ELi2ELb1EEENS1_21CollectiveEpilogueBwdISB_SC_SE_Li256ELb1ELb0ELi4EEENS1_19SingleTileSchedulerILb1ELb0ELb0ELi96EEEEEEEEEvNT_6ParamsE,"aw",@nobits
	.sectionflags	@""
	.align	16
	.zero		1024


//--------------------- .nv.shared._ZN7cutlass13device_kernelIN5flash19enable_sm80_to_sm89INS1_16FlashAttnBwdSm80INS1_25CollectiveMainloopBwdSm80ILi2ELi1EN4cute5tupleIJNS5_1CILi64EEENS7_ILi96EEENS7_ILi128EEEEEENS_6half_tEfNS_4arch4Sm80ELb0ELb0ELb1ELb1ELb1ELb0ELb0ELb0ELi2ELi2ELi2ELi2ELb1EEENS1_21CollectiveEpilogueBwdISB_SC_SE_Li256ELb1ELb0ELi4EEENS1_19SingleTileSchedulerILb1ELb0ELb0ELi96EEEEEEEEEvNT_6ParamsE --------------------------
	.section	.nv.shared._ZN7cutlass13device_kernelIN5flash19enable_sm80_to_sm89INS1_16FlashAttnBwdSm80INS1_25CollectiveMainloopBwdSm80ILi2ELi1EN4cute5tupleIJNS5_1CILi64EEENS7_ILi96EEENS7_ILi128EEEEEENS_6half_tEfNS_4arch4Sm80ELb0ELb0ELb1ELb1ELb1ELb0ELb0ELb0ELi2ELi2ELi2ELi2ELb1EEENS1_21CollectiveEpilogueBwdISB_SC_SE_Li256ELb1ELb0ELi4EEENS1_19SingleTileSchedulerILb1ELb0ELb0ELi96EEEEEEEEEvNT_6ParamsE,"aw",@nobits
	.sectionflags	@""
	.align	16
	.zero		1024


//--------------------- .nv.shared._ZN7cutlass13device_kernelIN5flash19enable_sm80_to_sm89INS1_16FlashAttnBwdSm80INS1_25CollectiveMainloopBwdSm80ILi2ELi1EN4cute5tupleIJNS5_1CILi64EEENS7_ILi96EEENS7_ILi128EEEEEENS_6half_tEfNS_4arch4Sm80ELb0ELb0ELb1ELb1ELb0ELb0ELb0ELb0ELi2ELi2ELi2ELi2ELb1EEENS1_24CollectiveEpilogueBwdGQAISB_fSE_Li256ELb1ELb0EEENS1_19SingleTileSchedulerILb1ELb0ELb0ELi96EEEEEEEEEvNT_6ParamsE --------------------------
	.section	.nv.shared._ZN7cutlass13device_kernelIN5flash19enable_sm80_to_sm89INS1_16FlashAttnBwdSm80INS1_25CollectiveMainloopBwdSm80ILi2ELi1EN4cute5tupleIJNS5_1CILi64EEENS7_ILi96EEENS7_ILi128EEEEEENS_6half_tEfNS_4arch4Sm80ELb0ELb0ELb1ELb1ELb0ELb0ELb0ELb0ELi2ELi2ELi2ELi2ELb1EEENS1_24CollectiveEpilogueBwdGQAISB_fSE_Li256ELb1ELb0EEENS1_19SingleTileSchedulerILb1ELb0ELb0ELi96EEEEEEEEEvNT_6ParamsE,"aw",@nobits
	.sectionflags	@""
	.align	16
	.zero		1024


//--------------------- .nv.shared._ZN7cutlass13device_kernelIN5flash19enable_sm80_to_sm89INS1_16FlashAttnBwdSm80INS1_25CollectiveMainloopBwdSm80ILi2ELi1EN4cute5tupleIJNS5_1CILi64EEENS7_ILi96EEENS7_ILi128EEEEEENS_6half_tEfNS_4arch4Sm80ELb0ELb0ELb1ELb1ELb1ELb0ELb0ELb0ELi2ELi2ELi2ELi2ELb1EEENS1_24CollectiveEpilogueBwdGQAISB_fSE_Li256ELb1ELb1EEENS1_19SingleTileSchedulerILb1ELb0ELb0ELi96EEEEEEEEEvNT_6ParamsE --------------------------
	.section	.nv.shared._ZN7cutlass13device_kernelIN5flash19enable_sm80_to_sm89INS1_16FlashAttnBwdSm80INS1_25CollectiveMainloopBwdSm80ILi2ELi1EN4cute5tupleIJNS5_1CILi64EEENS7_ILi96EEENS7_ILi128EEEEEENS_6half_tEfNS_4arch4Sm80ELb0ELb0ELb1ELb1ELb1ELb0ELb0ELb0ELi2ELi2ELi2ELi2ELb1EEENS1_24CollectiveEpilogueBwdGQAISB_fSE_Li256ELb1ELb1EEENS1_19SingleTileSchedulerILb1ELb0ELb0ELi96EEEEEEEEEvNT_6ParamsE,"aw",@nobits
	.sectionflags	@""
	.align	16
	.zero		1024


//--------------------- .nv.shared._ZN7cutlass13device_kernelIN5flash19enable_sm80_to_sm89INS1_16FlashAttnBwdSm80INS1_25CollectiveMainloopBwdSm80ILi2ELi1EN4cute5tupleIJNS5_1CILi64EEENS7_ILi96EEENS7_ILi128EEEEEENS_6half_tEfNS_4arch4Sm80ELb0ELb1ELb1ELb0ELb0ELb0ELb0ELb0ELi2ELi2ELi2ELi2ELb1EEENS1_21CollectiveEpilogueBwdISB_SC_SE_Li256ELb0ELb0ELi4EEENS1_19SingleTileSchedulerILb0ELb0ELb0ELi96EEEEEEEEEvNT_6ParamsE --------------------------
	.section	.nv.shared._ZN7cutlass13device_kernelIN5flash19enable_sm80_to_sm89INS1_16FlashAttnBwdSm80INS1_25CollectiveMainloopBwdSm80ILi2ELi1EN4cute5tupleIJNS5_1CILi64EEENS7_ILi96EEENS7_ILi128EEEEEENS_6half_tEfNS_4arch4Sm80ELb0ELb1ELb1ELb0ELb0ELb0ELb0ELb0ELi2ELi2ELi2ELi2ELb1EEENS1_21CollectiveEpilogueBwdISB_SC_SE_Li256ELb0ELb0ELi4EEENS1_19SingleTileSchedulerILb0ELb0ELb0ELi96EEEEEEEEEvNT_6ParamsE,"aw",@nobits
	.sectionflags	@""
	.align	16
	.zero		1024


//--------------------- .nv.shared._ZN7cutlass13device_kernelIN5flash19enable_sm80_to_sm89INS1_16FlashAttnBwdSm80INS1_25CollectiveMainloopBwdSm80ILi2ELi1EN4cute5tupleIJNS5_1CILi64EEENS7_ILi96EEENS7_ILi128EEEEEENS_6half_tEfNS_4arch4Sm80ELb0ELb1ELb1ELb0ELb1ELb0ELb0ELb0ELi2ELi2ELi2ELi2ELb1EEENS1_21CollectiveEpilogueBwdISB_SC_SE_Li256ELb0ELb0ELi4EEENS1_19SingleTileSchedulerILb0ELb0ELb0ELi96EEEEEEEEEvNT_6ParamsE --------------------------
	.section	.nv.shared._ZN7cutlass13device_kernelIN5flash19enable_sm80_to_sm89INS1_16FlashAttnBwdSm80INS1_25CollectiveMainloopBwdSm80ILi2ELi1EN4cute5tupleIJNS5_1CILi64EEENS7_ILi96EEENS7_ILi128EEEEEENS_6half_tEfNS_4arch4Sm80ELb0ELb1ELb1ELb0ELb1ELb0ELb0ELb0ELi2ELi2ELi2ELi2ELb1EEENS1_21CollectiveEpilogueBwdISB_SC_SE_Li256ELb0ELb0ELi4EEENS1_19SingleTileSchedulerILb0ELb0ELb0ELi96EEEEEEEEEvNT_6ParamsE,"aw",@nobits
	.sectionflags	@""
	.align	16
	.zero		1024


//--------------------- .nv.shared._ZN7cutlass13device_kernelIN5flash19enable_sm80_to_sm89INS1_16FlashAttnBwdSm80INS1_25CollectiveMainloopBwdSm80ILi2ELi1EN4cute5tupleIJNS5_1CILi64EEENS7_ILi96EEENS7_ILi128EEEEEENS_6half_tEfNS_4arch4Sm80ELb0ELb1ELb1ELb0ELb0ELb0ELb0ELb0ELi2ELi2ELi2ELi2ELb1EEENS1_24CollectiveEpilogueBwdGQAISB_fSE_Li256ELb0ELb0EEENS1_19SingleTileSchedulerILb0ELb0ELb0ELi96EEEEEEEEEvNT_6ParamsE --------------------------
	.section	.nv.shared._ZN7cutlass13device_kernelIN5flash19enable_sm80_to_sm89INS1_16FlashAttnBwdSm80INS1_25CollectiveMainloopBwdSm80ILi2ELi1EN4cute5tupleIJNS5_1CILi64EEENS7_ILi96EEENS7_ILi128EEEEEENS_6half_tEfNS_4arch4Sm80ELb0ELb1ELb1ELb0ELb0ELb0ELb0ELb0ELi2ELi2ELi2ELi2ELb1EEENS1_24CollectiveEpilogueBwdGQAISB_fSE_Li256ELb0ELb0EEENS1_19SingleTileSchedulerILb0ELb0ELb0ELi96EEEEEEEEEvNT_6ParamsE,"aw",@nobits
	.sectionflags	@""
	.align	16
	.zero		1024


//--------------------- .nv.shared._ZN7cutlass13device_kernelIN5flash19enable_sm80_to_sm89INS1_16FlashAttnBwdSm80INS1_25CollectiveMainloopBwdSm80ILi2ELi1EN4cute5tupleIJNS5_1CILi64EEENS7_ILi96EEENS7_ILi128EEEEEENS_6half_tEfNS_4arch4Sm80ELb0ELb1ELb1ELb0ELb1ELb0ELb0ELb0ELi2ELi2ELi2ELi2ELb1EEENS1_24CollectiveEpilogueBwdGQAISB_fSE_Li256ELb0ELb1EEENS1_19SingleTileSchedulerILb0ELb0ELb0ELi96EEEEEEEEEvNT_6ParamsE --------------------------
	.section	.nv.shared._ZN7cutlass13device_kernelIN5flash19enable_sm80_to_sm89INS1_16FlashAttnBwdSm80INS1_25CollectiveMainloopBwdSm80ILi2ELi1EN4cute5tupleIJNS5_1CILi64EEENS7_ILi96EEENS7_ILi128EEEEEENS_6half_tEfNS_4arch4Sm80ELb0ELb1ELb1ELb0ELb1ELb0ELb0ELb0ELi2ELi2ELi2ELi2ELb1EEENS1_24CollectiveEpilogueBwdGQAISB_fSE_Li256ELb0ELb1EEENS1_19SingleTileSchedulerILb0ELb0ELb0ELi96EEEEEEEEEvNT_6ParamsE,"aw",@nobits
	.sectionflags	@""
	.align	16
	.zero		1024


//--------------------- .nv.shared._ZN7cutlass13device_kernelIN5flash19enable_sm80_to_sm89INS1_16FlashAttnBwdSm80INS1_25CollectiveMainloopBwdSm80ILi2ELi1EN4cute5tupleIJNS5_1CILi64EEENS7_ILi96EEENS7_ILi128EEEEEENS_6half_tEfNS_4arch4Sm80ELb0ELb1ELb1ELb1ELb0ELb0ELb0ELb0ELi2ELi2ELi2ELi2ELb1EEENS1_21CollectiveEpilogueBwdISB_SC_SE_Li256ELb1ELb0ELi4EEENS1_19SingleTileSchedulerILb1ELb0ELb0ELi96EEEEEEEEEvNT_6ParamsE --------------------------
	.section	.nv.shared._ZN7cutlass13device_kernelIN5flash19enable_sm80_to_sm89INS1_16FlashAttnBwdSm80INS1_25CollectiveMainloopBwdSm80ILi2ELi1EN4cute5tupleIJNS5_1CILi64EEENS7_ILi96EEENS7_ILi128EEEEEENS_6half_tEfNS_4arch4Sm80ELb0ELb1ELb1ELb1ELb0ELb0ELb0ELb0ELi2ELi2ELi2ELi2ELb1EEENS1_21CollectiveEpilogueBwdISB_SC_SE_Li256ELb1ELb0ELi4EEENS1_19SingleTileSchedulerILb1ELb0ELb0ELi96EEEEEEEEEvNT_6ParamsE,"aw",@nobits
	.sectionflags	@""
	.align	16
	.zero		1024


//--------------------- .nv.shared._ZN7cutlass13device_kernelIN5flash19enable_sm80_to_sm89INS1_16FlashAttnBwdSm80INS1_25CollectiveMainloopBwdSm80ILi2ELi1EN4cute5tupleIJNS5_1CILi64EEENS7_ILi96EEENS7_ILi128EEEEEENS_6half_tEfNS_4arch4Sm80ELb0ELb1ELb1ELb1ELb1ELb0ELb0ELb0ELi2ELi2ELi2ELi2ELb1EEENS1_21CollectiveEpilogueBwdISB_SC_SE_Li256ELb1ELb0ELi4EEENS1_19SingleTileSchedulerILb1ELb0ELb0ELi96EEEEEEEEEvNT_6ParamsE --------------------------
	.section	.nv.shared._ZN7cutlass13device_kernelIN5flash19enable_sm80_to_sm89INS1_16FlashAttnBwdSm80INS1_25CollectiveMainloopBwdSm80ILi2ELi1EN4cute5tupleIJNS5_1CILi64EEENS7_ILi96EEENS7_ILi128EEEEEENS_6half_tEfNS_4arch4Sm80ELb0ELb1ELb1ELb1ELb1ELb0ELb0ELb0ELi2ELi2ELi2ELi2ELb1EEENS1_21CollectiveEpilogueBwdISB_SC_SE_Li256ELb1ELb0ELi4EEENS1_19SingleTileSchedulerILb1ELb0ELb0ELi96EEEEEEEEEvNT_6ParamsE,"aw",@nobits
	.sectionflags	@""
	.align	16
	.zero		1024


//--------------------- .nv.shared._ZN7cutlass13device_kernelIN5flash19enable_sm80_to_sm89INS1_16FlashAttnBwdSm80INS1_25CollectiveMainloopBwdSm80ILi2ELi1EN4cute5tupleIJNS5_1CILi64EEENS7_ILi96EEENS7_ILi128EEEEEENS_6half_tEfNS_4arch4Sm80ELb0ELb1ELb1ELb1ELb0ELb0ELb0ELb0ELi2ELi2ELi2ELi2ELb1EEENS1_24CollectiveEpilogueBwdGQAISB_fSE_Li256ELb1ELb0EEENS1_19SingleTileSchedulerILb1ELb0ELb0ELi96EEEEEEEEEvNT_6ParamsE --------------------------
	.section	.nv.shared._ZN7cutlass13device_kernelIN5flash19enable_sm80_to_sm89INS1_16FlashAttnBwdSm80INS1_25CollectiveMainloopBwdSm80ILi2ELi1EN4cute5tupleIJNS5_1CILi64EEENS7_ILi96EEENS7_ILi128EEEEEENS_6half_tEfNS_4arch4Sm80ELb0ELb1ELb1ELb1ELb0ELb0ELb0ELb0ELi2ELi2ELi2ELi2ELb1EEENS1_24CollectiveEpilogueBwdGQAISB_fSE_Li256ELb1ELb0EEENS1_19SingleTileSchedulerILb1ELb0ELb0ELi96EEEEEEEEEvNT_6ParamsE,"aw",@nobits
	.sectionflags	@""
	.align	16
	.zero		1024


//--------------------- .nv.shared._ZN7cutlass13device_kernelIN5flash19enable_sm80_to_sm89INS1_16FlashAttnBwdSm80INS1_25CollectiveMainloopBwdSm80ILi2ELi1EN4cute5tupleIJNS5_1CILi64EEENS7_ILi96EEENS7_ILi128EEEEEENS_6half_tEfNS_4arch4Sm80ELb0ELb1ELb1ELb1ELb1ELb0ELb0ELb0ELi2ELi2ELi2ELi2ELb1EEENS1_24CollectiveEpilogueBwdGQAISB_fSE_Li256ELb1ELb1EEENS1_19SingleTileSchedulerILb1ELb0ELb0ELi96EEEEEEEEEvNT_6ParamsE --------------------------
	.section	.nv.shared._ZN7cutlass13device_kernelIN5flash19enable_sm80_to_sm89INS1_16FlashAttnBwdSm80INS1_25CollectiveMainloopBwdSm80ILi2ELi1EN4cute5tupleIJNS5_1CILi64EEENS7_ILi96EEENS7_ILi128EEEEEENS_6half_tEfNS_4arch4Sm80ELb0ELb1ELb1ELb1ELb1ELb0ELb0ELb0ELi2ELi2ELi2ELi2ELb1EEENS1_24CollectiveEpilogueBwdGQAISB_fSE_Li256ELb1ELb1EEENS1_19SingleTileSchedulerILb1ELb0ELb0ELi96EEEEEEEEEvNT_6ParamsE,"aw",@nobits
	.sectionflags	@""
	.align	16
	.zero		1024


//--------------------- .nv.shared._ZN7cutlass13device_kernelIN5flash19enable_sm80_to_sm89INS1_16FlashAttnBwdSm80INS1_25CollectiveMainloopBwdSm80ILi2ELi1EN4cute5tupleIJNS5_1CILi64EEENS7_ILi96EEENS7_ILi128EEEEEENS_6half_tEfNS_4arch4Sm80ELb1ELb0ELb1ELb0ELb0ELb0ELb0ELb0ELi2ELi2ELi2ELi2ELb1EEENS1_21CollectiveEpilogueBwdISB_SC_SE_Li256ELb0ELb0ELi4EEENS1_25SingleTileBwdLPTSchedulerILb0ELi96ELb0EEEEEEEEEvNT_6ParamsE --------------------------
	.section	.nv.shared._ZN7cutlass13device_kernelIN5flash19enable_sm80_to_sm89INS1_16FlashAttnBwdSm80INS1_25CollectiveMainloopBwdSm80ILi2ELi1EN4cute5tupleIJNS5_1CILi64EEENS7_ILi96EEENS7_ILi128EEEEEENS_6half_tEfNS_4arch4Sm80ELb1ELb0ELb1ELb0ELb0ELb0ELb0ELb0ELi2ELi2ELi2ELi2ELb1EEENS1_21CollectiveEpilogueBwdISB_SC_SE_Li256ELb0ELb0ELi4EEENS1_25SingleTileBwdLPTSchedulerILb0ELi96ELb0EEEEEEEEEvNT_6ParamsE,"aw",@nobits
	.sectionflags	@""
	.align	16
	.zero		1024


//--------------------- .nv.shared._ZN7cutlass13device_kernelIN5flash19enable_sm80_to_sm89INS1_16FlashAttnBwdSm80INS1_25CollectiveMainloopBwdSm80ILi2ELi1EN4cute5tupleIJNS5_1CILi64EEENS7_ILi96EEENS7_ILi128EEEEEENS_6half_tEfNS_4arch4Sm80ELb1ELb0ELb1ELb0ELb1ELb0ELb0ELb0ELi2ELi2ELi2ELi2ELb1EEENS1_21CollectiveEpilogueBwdISB_SC_SE_Li256ELb0ELb0ELi4EEENS1_25SingleTileBwdLPTSchedulerILb0ELi96ELb1EEEEEEEEEvNT_6ParamsE --------------------------
	.section	.nv.shared._ZN7cutlass13device_kernelIN5flash19enable_sm80_to_sm89INS1_16FlashAttnBwdSm80INS1_25CollectiveMainloopBwdSm80ILi2ELi1EN4cute5tupleIJNS5_1CILi64EEENS7_ILi96EEENS7_ILi128EEEEEENS_6half_tEfNS_4arch4Sm80ELb1ELb0ELb1ELb0ELb1ELb0ELb0ELb0ELi2ELi2ELi2ELi2ELb1EEENS1_21CollectiveEpilogueBwdISB_SC_SE_Li256ELb0ELb0ELi4EEENS1_25SingleTileBwdLPTSchedulerILb0ELi96ELb1EEEEEEEEEvNT_6ParamsE,"aw",@nobits
	.sectionflags	@""
	.align	16
	.zero		1024


//--------------------- .nv.shared._ZN7cutlass13device_kernelIN5flash19enable_sm80_to_sm89INS1_16FlashAttnBwdSm80INS1_25CollectiveMainloopBwdSm80ILi2ELi1EN4cute5tupleIJNS5_1CILi64EEENS7_ILi96EEENS7_ILi128EEEEEENS_6half_tEfNS_4arch4Sm80ELb1ELb0ELb1ELb0ELb0ELb0ELb0ELb0ELi2ELi2ELi2ELi2ELb1EEENS1_24CollectiveEpilogueBwdGQAISB_fSE_Li256ELb0ELb0EEENS1_25SingleTileBwdLPTSchedulerILb0ELi96ELb0EEEEEEEEEvNT_6ParamsE --------------------------
	.section	.nv.shared._ZN7cutlass13device_kernelIN5flash19enable_sm80_to_sm89INS1_16FlashAttnBwdSm80INS1_25CollectiveMainloopBwdSm80ILi2ELi1EN4cute5tupleIJNS5_1CILi64EEENS7_ILi96EEENS7_ILi128EEEEEENS_6half_tEfNS_4arch4Sm80ELb1ELb0ELb1ELb0ELb0ELb0ELb0ELb0ELi2ELi2ELi2ELi2ELb1EEENS1_24CollectiveEpilogueBwdGQAISB_fSE_Li256ELb0ELb0EEENS1_25SingleTileBwdLPTSchedulerILb0ELi96ELb0EEEEEEEEEvNT_6ParamsE,"aw",@nobits
	.sectionflags	@""
	.align	16
	.zero		1024


//--------------------- .nv.shared._ZN7cutlass13device_kernelIN5flash19enable_sm80_to_sm89INS1_16FlashAttnBwdSm80INS1_25CollectiveMainloopBwdSm80ILi2ELi1EN4cute5tupleIJNS5_1CILi64EEENS7_ILi96EEENS7_ILi128EEEEEENS_6half_tEfNS_4arch4Sm80ELb1ELb0ELb1ELb0ELb1ELb0ELb0ELb0ELi2ELi2ELi2ELi2ELb1EEENS1_24CollectiveEpilogueBwdGQAISB_fSE_Li256ELb0ELb1EEENS1_25SingleTileBwdLPTSchedulerILb0ELi96ELb1EEEEEEEEEvNT_6ParamsE --------------------------
	.section	.nv.shared._ZN7cutlass13device_kernelIN5flash19enable_sm80_to_sm89INS1_16FlashAttnBwdSm80INS1_25CollectiveMainloopBwdSm80ILi2ELi1EN4cute5tupleIJNS5_1CILi64EEENS7_ILi96EEENS7_ILi128EEEEEENS_6half_tEfNS_4arch4Sm80ELb1ELb0ELb1ELb0ELb1ELb0ELb0ELb0ELi2ELi2ELi2ELi2ELb1EEENS1_24CollectiveEpilogueBwdGQAISB_fSE_Li256ELb0ELb1EEENS1_25SingleTileBwdLPTSchedulerILb0ELi96ELb1EEEEEEEEEvNT_6ParamsE,"aw",@nobits
	.sectionflags	@""
	.align	16
	.zero		1024


//--------------------- .nv.shared._ZN7cutlass13device_kernelIN5flash19enable_sm80_to_sm89INS1_16FlashAttnBwdSm80INS1_25CollectiveMainloopBwdSm80ILi2ELi1EN4cute5tupleIJNS5_1CILi64EEENS7_ILi96EEENS7_ILi128EEEEEENS_6half_tEfNS_4arch4Sm80ELb1ELb0ELb1ELb1ELb0ELb0ELb0ELb0ELi2ELi2ELi2ELi2ELb1EEENS1_21CollectiveEpilogueBwdISB_SC_SE_Li256ELb1ELb0ELi4EEENS1_25SingleTileBwdLPTSchedulerILb1ELi96ELb0EEEEEEEEEvNT_6ParamsE --------------------------
	.section	.nv.shared._ZN7cutlass13device_kernelIN5flash19enable_sm80_to_sm89INS1_16FlashAttnBwdSm80INS1_25CollectiveMainloopBwdSm80ILi2ELi1EN4cute5tupleIJNS5_1CILi64EEENS7_ILi96EEENS7_ILi128EEEEEENS_6half_tEfNS_4arch4Sm80ELb1ELb0ELb1ELb1ELb0ELb0ELb0ELb0ELi2ELi2ELi2ELi2ELb1EEENS1_21CollectiveEpilogueBwdISB_SC_SE_Li256ELb1ELb0ELi4EEENS1_25SingleTileBwdLPTSchedulerILb1ELi96ELb0EEEEEEEEEvNT_6ParamsE,"aw",@nobits
	.sectionflags	@""
	.align	16
	.zero		1024


//--------------------- .nv.shared._ZN7cutlass13device_kernelIN5flash19enable_sm80_to_sm89INS1_16FlashAttnBwdSm80INS1_25CollectiveMainloopBwdSm80ILi2ELi1EN4cute5tupleIJNS5_1CILi64EEENS7_ILi96EEENS7_ILi128EEEEEENS_6half_tEfNS_4arch4Sm80ELb1ELb0ELb1ELb1ELb1ELb0ELb0ELb0ELi2ELi2ELi2ELi2ELb1EEENS1_21CollectiveEpilogueBwdISB_SC_SE_Li256ELb1ELb0ELi4EEENS1_25SingleTileBwdLPTSchedulerILb1ELi96ELb1EEEEEEEEEvNT_6ParamsE --------------------------
	.section	.nv.shared._ZN7cutlass13device_kernelIN5flash19enable_sm80_to_sm89INS1_16FlashAttnBwdSm80INS1_25CollectiveMainloopBwdSm80ILi2ELi1EN4cute5tupleIJNS5_1CILi64EEENS7_ILi96EEENS7_ILi128EEEEEENS_6half_tEfNS_4arch4Sm80ELb1ELb0ELb1ELb1ELb1ELb0ELb0ELb0ELi2ELi2ELi2ELi2ELb1EEENS1_21CollectiveEpilogueBwdISB_SC_SE_Li256ELb1ELb0ELi4EEENS1_25SingleTileBwdLPTSchedulerILb1ELi96ELb1EEEEEEEEEvNT_6ParamsE,"aw",@nobits
	.sectionflags	@""
	.align	16
	.zero		1024


//--------------------- .nv.shared._ZN7cutlass13device_kernelIN5flash19enable_sm80_to_sm89INS1_16FlashAttnBwdSm80INS1_25CollectiveMainloopBwdSm80ILi2ELi1EN4cute5tupleIJNS5_1CILi64EEENS7_ILi96EEENS7_ILi128EEEEEENS_6half_tEfNS_4arch4Sm80ELb1ELb0ELb1ELb1ELb0ELb0ELb0ELb0ELi2ELi2ELi2ELi2ELb1EEENS1_24CollectiveEpilogueBwdGQAISB_fSE_Li256ELb1ELb0EEENS1_25SingleTileBwdLPTSchedulerILb1ELi96ELb0EEEEEEEEEvNT_6ParamsE --------------------------
	.section	.nv.shared._ZN7cutlass13device_kernelIN5flash19enable_sm80_to_sm89INS1_16FlashAttnBwdSm80INS1_25CollectiveMainloopBwdSm80ILi2ELi1EN4cute5tupleIJNS5_1CILi64EEENS7_ILi96EEENS7_ILi128EEEEEENS_6half_tEfNS_4arch4Sm80ELb1ELb0ELb1ELb1ELb0ELb0ELb0ELb0ELi2ELi2ELi2ELi2ELb1EEENS1_24CollectiveEpilogueBwdGQAISB_fSE_Li256ELb1ELb0EEENS1_25SingleTileBwdLPTSchedulerILb1ELi96ELb0EEEEEEEEEvNT_6ParamsE,"aw",@nobits
	.sectionflags	@""
	.align	16
	.zero		1024


//--------------------- .nv.shared._ZN7cutlass13device_kernelIN5flash32FlashAttnBwdPostprocessConvertdQIN4cute5tupleIJNS3_1CILi96EEENS5_ILi128EEEEEENS_6half_tEfNS_4arch4Sm80ELi256ENS3_8TiledMMAINS3_8MMA_AtomIJNS3_28SM80_16x8x16_F32F16F16F32_TNEEEENS3_6LayoutINS4_IJNS5_ILi2EEENS5_ILi4EEENS5_ILi1EEEEEENS4_IJSJ_SH_NS5_ILi0EEEEEEEENS4_IJNS5_ILi32EEENS5_ILi64EEENS5_ILi16EEEEEEEELb0EEEEEvNT_6ParamsE --------------------------
	.section	.nv.shared._ZN7cutlass13device_kernelIN5flash32FlashAttnBwdPostprocessConvertdQIN4cute5tupleIJNS3_1CILi96EEENS5_ILi128EEEEEENS_6half_tEfNS_4arch4Sm80ELi256ENS3_8TiledMMAINS3_8MMA_AtomIJNS3_28SM80_16x8x16_F32F16F16F32_TNEEEENS3_6LayoutINS4_IJNS5_ILi2EEENS5_ILi4EEENS5_ILi1EEEEEENS4_IJSJ_SH_NS5_ILi0EEEEEEEENS4_IJNS5_ILi32EEENS5_ILi64EEENS5_ILi16EEEEEEEELb0EEEEEvNT_6ParamsE,"aw",@nobits
	.sectionflags	@""
	.align	16
	.zero		1024


//--------------------- .nv.shared._ZN7cutlass13device_kernelIN5flash19enable_sm80_to_sm89INS1_16FlashAttnBwdSm80INS1_25CollectiveMainloopBwdSm80ILi2ELi1EN4cute5tupleIJNS5_1CILi64EEENS7_ILi96EEENS7_ILi128EEEEEENS_6half_tEfNS_4arch4Sm80ELb1ELb0ELb1ELb1ELb1ELb0ELb0ELb0ELi2ELi2ELi2ELi2ELb1EEENS1_24CollectiveEpilogueBwdGQAISB_fSE_Li256ELb1ELb1EEENS1_25SingleTileBwdLPTSchedulerILb1ELi96ELb1EEEEEEEEEvNT_6ParamsE --------------------------
	.section	.nv.shared._ZN7cutlass13device_kernelIN5flash19enable_sm80_to_sm89INS1_16FlashAttnBwdSm80INS1_25CollectiveMainloopBwdSm80ILi2ELi1EN4cute5tupleIJNS5_1CILi64EEENS7_ILi96EEENS7_ILi128EEEEEENS_6half_tEfNS_4arch4Sm80ELb1ELb0ELb1ELb1ELb1ELb0ELb0ELb0ELi2ELi2ELi2ELi2ELb1EEENS1_24CollectiveEpilogueBwdGQAISB_fSE_Li256ELb1ELb1EEENS1_25SingleTileBwdLPTSchedulerILb1ELi96ELb1EEEEEEEEEvNT_6ParamsE,"aw",@nobits
	.sectionflags	@""
	.align	16
	.zero		1024


//--------------------- .nv.shared._ZN7cutlass13device_kernelIN5flash19enable_sm80_to_sm89INS1_16FlashAttnBwdSm80INS1_25CollectiveMainloopBwdSm80ILi2ELi2EN4cute5tupleIJNS5_1CILi64EEENS7_ILi128EEES9_EEENS_6half_tEfNS_4arch4Sm80ELb0ELb0ELb1ELb0ELb0ELb0ELb0ELb0ELi2ELi2ELi2ELi2ELb0EEENS1_21CollectiveEpilogueBwdISA_SB_SD_Li256ELb0ELb0ELi4EEENS1_19SingleTileSchedulerILb0ELb0ELb0ELi128EEEEEEEEEvNT_6ParamsE --------------------------
	.section	.nv.shared._ZN7cutlass13device_kernelIN5flash19enable_sm80_to_sm89INS1_16FlashAttnBwdSm80INS1_25CollectiveMainloopBwdSm80ILi2ELi2EN4cute5tupleIJNS5_1CILi64EEENS7_ILi128EEES9_EEENS_6half_tEfNS_4arch4Sm80ELb0ELb0ELb1ELb0ELb0ELb0ELb0ELb0ELi2ELi2ELi2ELi2ELb0EEENS1_21CollectiveEpilogueBwdISA_SB_SD_Li256ELb0ELb0ELi4EEENS1_19SingleTileSchedulerILb0ELb0ELb0ELi128EEEEEEEEEvNT_6ParamsE,"aw",@nobits
	.sectionflags	@""
	.align	16
	.zero		1024


//--------------------- .nv.shared._ZN7cutlass13device_kernelIN5flash19enable_sm80_to_sm89INS1_16FlashAttnBwdSm80INS1_25CollectiveMainloopBwdSm80ILi2ELi2EN4cute5tupleIJNS5_1CILi64EEENS7_ILi128EEES9_EEENS_6half_tEfNS_4arch4Sm80ELb0ELb0ELb1ELb0ELb1ELb0ELb0ELb0ELi2ELi2ELi2ELi2ELb0EEENS1_21CollectiveEpilogueBwdISA_SB_SD_Li256ELb0ELb0ELi4EEENS1_19SingleTileSchedulerILb0ELb0ELb0ELi128EEEEEEEEEvNT_6ParamsE --------------------------
	.section	.nv.shared._ZN7cutlass13device_kernelIN5flash19enable_sm80_to_sm89INS1_16FlashAttnBwdSm80INS1_25CollectiveMainloopBwdSm80ILi2ELi2EN4cute5tupleIJNS5_1CILi64EEENS7_ILi128EEES9_EEENS_6half_tEfNS_4arch4Sm80ELb0ELb0ELb1ELb0ELb1ELb0ELb0ELb0ELi2ELi2ELi2ELi2ELb0EEENS1_21CollectiveEpilogueBwdISA_SB_SD_Li256ELb0ELb0ELi4EEENS1_19SingleTileSchedulerILb0ELb0ELb0ELi128EEEEEEEEEvNT_6ParamsE,"aw",@nobits
	.sectionflags	@""
	.align	16
	.zero		1024


//--------------------- .nv.shared._ZN7cutlass13device_kernelIN5flash19enable_sm80_to_sm89INS1_16FlashAttnBwdSm80INS1_25CollectiveMainloopBwdSm80ILi2ELi2EN4cute5tupleIJNS5_1CILi64EEENS7_ILi128EEES9_EEENS_6half_tEfNS_4arch4Sm80ELb0ELb0ELb1ELb0ELb0ELb0ELb0ELb0ELi2ELi2ELi2ELi2ELb0EEENS1_24CollectiveEpilogueBwdGQAISA_fSD_Li256ELb0ELb0EEENS1_19SingleTileSchedulerILb0ELb0ELb0ELi128EEEEEEEEEvNT_6ParamsE --------------------------
	.section	.nv.shared._ZN7cutlass13device_kernelIN5flash19enable_sm80_to_sm89INS1_16FlashAttnBwdSm80INS1_25CollectiveMainloopBwdSm80ILi2ELi2EN4cute5tupleIJNS5_1CILi64EEENS7_ILi128EEES9_EEENS_6half_tEfNS_4arch4Sm80ELb0ELb0ELb1ELb0ELb0ELb0ELb0ELb0ELi2ELi2ELi2ELi2ELb0EEENS1_24CollectiveEpilogueBwdGQAISA_fSD_Li256ELb0ELb0EEENS1_19SingleTileSchedulerILb0ELb0ELb0ELi128EEEEEEEEEvNT_6ParamsE,"aw",@nobits
	.sectionflags	@""
	.align	16
	.zero		1024


//--------------------- .nv.shared._ZN7cutlass13device_kernelIN5flash19enable_sm80_to_sm89INS1_16FlashAttnBwdSm80INS1_25CollectiveMainloopBwdSm80ILi2ELi2EN4cute5tupleIJNS5_1CILi64EEENS7_ILi128EEES9_EEENS_6half_tEfNS_4arch4Sm80ELb0ELb0ELb1ELb0ELb1ELb0ELb0ELb0ELi2ELi2ELi2ELi2ELb0EEENS1_24CollectiveEpilogueBwdGQAISA_fSD_Li256ELb0ELb1EEENS1_19SingleTileSchedulerILb0ELb0ELb0ELi128EEEEEEEEEvNT_6ParamsE --------------------------
	.section	.nv.shared._ZN7cutlass13device_kernelIN5flash19enable_sm80_to_sm89INS1_16FlashAttnBwdSm80INS1_25CollectiveMainloopBwdSm80ILi2ELi2EN4cute5tupleIJNS5_1CILi64EEENS7_ILi128EEES9_EEENS_6half_tEfNS_4arch4Sm80ELb0ELb0ELb1ELb0ELb1ELb0ELb0ELb0ELi2ELi2ELi2ELi2ELb0EEENS1_24CollectiveEpilogueBwdGQAISA_fSD_Li256ELb0ELb1EEENS1_19SingleTileSchedulerILb0ELb0ELb0ELi128EEEEEEEEEvNT_6ParamsE,"aw",@nobits
	.sectionflags	@""
	.align	16
	.zero		1024


//--------------------- .nv.shared._ZN7cutlass13device_kernelIN5flash19enable_sm80_to_sm89INS1_16FlashAttnBwdSm80INS1_25CollectiveMainloopBwdSm80ILi2ELi2EN4cute5tupleIJNS5_1CILi64EEENS7_ILi128EEES9_EEENS_6half_tEfNS_4arch4Sm80ELb0ELb0ELb1ELb1ELb0ELb0ELb0ELb0ELi2ELi2ELi2ELi2ELb0EEENS1_21CollectiveEpilogueBwdISA_SB_SD_Li256ELb1ELb0ELi4EEENS1_19SingleTileSchedulerILb1ELb0ELb0ELi128EEEEEEEEEvNT_6ParamsE --------------------------
	.section	.nv.shared._ZN7cutlass13device_kernelIN5flash19enable_sm80_to_sm89INS1_16FlashAttnBwdSm80INS1_25CollectiveMainloopBwdSm80ILi2ELi2EN4cute5tupleIJNS5_1CILi64EEENS7_ILi128EEES9_EEENS_6half_tEfNS_4arch4Sm80ELb0ELb0ELb1ELb1ELb0ELb0ELb0ELb0ELi2ELi2ELi2ELi2ELb0EEENS1_21CollectiveEpilogueBwdISA_SB_SD_Li256ELb1ELb0ELi4EEENS1_19SingleTileSchedulerILb1ELb0ELb0ELi128EEEEEEEEEvNT_6ParamsE,"aw",@nobits
	.sectionflags	@""
	.align	16
	.zero		1024


//--------------------- .nv.shared._ZN7cutlass13device_kernelIN5flash19enable_sm80_to_sm89INS1_16FlashAttnBwdSm80INS1_25CollectiveMainloopBwdSm80ILi2ELi2EN4cute5tupleIJNS5_1CILi64EEENS7_ILi128EEES9_EEENS_6half_tEfNS_4arch4Sm80ELb0ELb0ELb1ELb1ELb1ELb0ELb0ELb0ELi2ELi2ELi2ELi2ELb0EEENS1_21CollectiveEpilogueBwdISA_SB_SD_Li256ELb1ELb0ELi4EEENS1_19SingleTileSchedulerILb1ELb0ELb0ELi128EEEEEEEEEvNT_6ParamsE --------------------------
	.section	.nv.shared._ZN7cutlass13device_kernelIN5flash19enable_sm80_to_sm89INS1_16FlashAttnBwdSm80INS1_25CollectiveMainloopBwdSm80ILi2ELi2EN4cute5tupleIJNS5_1CILi64EEENS7_ILi128EEES9_EEENS_6half_tEfNS_4arch4Sm80ELb0ELb0ELb1ELb1ELb1ELb0ELb0ELb0ELi2ELi2ELi2ELi2ELb0EEENS1_21CollectiveEpilogueBwdISA_SB_SD_Li256ELb1ELb0ELi4EEENS1_19SingleTileSchedulerILb1ELb0ELb0ELi128EEEEEEEEEvNT_6ParamsE,"aw",@nobits
	.sectionflags	@""
	.align	16
	.zero		1024


//--------------------- .nv.shared._ZN7cutlass13device_kernelIN5flash19enable_sm80_to_sm89INS1_16FlashAttnBwdSm80INS1_25CollectiveMainloopBwdSm80ILi2ELi2EN4cute5tupleIJNS5_1CILi64EEENS7_ILi128EEES9_EEENS_6half_tEfNS_4arch4Sm80ELb0ELb0ELb1ELb1ELb0ELb0ELb0ELb0ELi2ELi2ELi2ELi2ELb0EEENS1_24CollectiveEpilogueBwdGQAISA_fSD_Li256ELb1ELb0EEENS1_19SingleTileSchedulerILb1ELb0ELb0ELi128EEEEEEEEEvNT_6ParamsE --------------------------
	.section	.nv.shared._ZN7cutlass13device_kernelIN5flash19enable_sm80_to_sm89INS1_16FlashAttnBwdSm80INS1_25CollectiveMainloopBwdSm80ILi2ELi2EN4cute5tupleIJNS5_1CILi64EEENS7_ILi128EEES9_EEENS_6half_tEfNS_4arch4Sm80ELb0ELb0ELb1ELb1ELb0ELb0ELb0ELb0ELi2ELi2ELi2ELi2ELb0EEENS1_24CollectiveEpilogueBwdGQAISA_fSD_Li256ELb1ELb0EEENS1_19SingleTileSchedulerILb1ELb0ELb0ELi128EEEEEEEEEvNT_6ParamsE,"aw",@nobits
	.sectionflags	@""
	.align	16
	.zero		1024


//--------------------- .nv.shared._ZN7cutlass13device_kernelIN5flash19enable_sm80_to_sm89INS1_16FlashAttnBwdSm80INS1_25CollectiveMainloopBwdSm80ILi2ELi2EN4cute5tupleIJNS5_1CILi64EEENS7_ILi128EEES9_EEENS_6half_tEfNS_4arch4Sm80ELb0ELb0ELb1ELb1ELb1ELb0ELb0ELb0ELi2ELi2ELi2ELi2ELb0EEENS1_24CollectiveEpilogueBwdGQAISA_fSD_Li256ELb1ELb1EEENS1_19SingleTileSchedulerILb1ELb0ELb0ELi128EEEEEEEEEvNT_6ParamsE --------------------------
	.section	.nv.shared._ZN7cutlass13device_kernelIN5flash19enable_sm80_to_sm89INS1_16FlashAttnBwdSm80INS1_25CollectiveMainloopBwdSm80ILi2ELi2EN4cute5tupleIJNS5_1CILi64EEENS7_ILi128EEES9_EEENS_6half_tEfNS_4arch4Sm80ELb0ELb0ELb1ELb1ELb1ELb0ELb0ELb0ELi2ELi2ELi2ELi2ELb0EEENS1_24CollectiveEpilogueBwdGQAISA_fSD_Li256ELb1ELb1EEENS1_19SingleTileSchedulerILb1ELb0ELb0ELi128EEEEEEEEEvNT_6ParamsE,"aw",@nobits
	.sectionflags	@""
	.align	16
	.zero		1024


//--------------------- .nv.shared._ZN7cutlass13device_kernelIN5flash19enable_sm80_to_sm89INS1_16FlashAttnBwdSm80INS1_25CollectiveMainloopBwdSm80ILi2ELi2EN4cute5tupleIJNS5_1CILi64EEENS7_ILi128EEES9_EEENS_6half_tEfNS_4arch4Sm80ELb0ELb1ELb1ELb0ELb0ELb0ELb0ELb0ELi2ELi2ELi2ELi2ELb0EEENS1_21CollectiveEpilogueBwdISA_SB_SD_Li256ELb0ELb0ELi4EEENS1_19SingleTileSchedulerILb0ELb0ELb0ELi128EEEEEEEEEvNT_6ParamsE --------------------------
	.section	.nv.shared._ZN7cutlass13device_kernelIN5flash19enable_sm80_to_sm89INS1_16FlashAttnBwdSm80INS1_25CollectiveMainloopBwdSm80ILi2ELi2EN4cute5tupleIJNS5_1CILi64EEENS7_ILi128EEES9_EEENS_6half_tEfNS_4arch4Sm80ELb0ELb1ELb1ELb0ELb0ELb0ELb0ELb0ELi2ELi2ELi2ELi2ELb0EEENS1_21CollectiveEpilogueBwdISA_SB_SD_Li256ELb0ELb0ELi4EEENS1_19SingleTileSchedulerILb0ELb0ELb0ELi128EEEEEEEEEvNT_6ParamsE,"aw",@nobits
	.sectionflags	@""
	.align	16
	.zero		1024


//--------------------- .nv.shared._ZN7cutlass13device_kernelIN5flash19enable_sm80_to_sm89INS1_16FlashAttnBwdSm80INS1_25CollectiveMainloopBwdSm80ILi2ELi2EN4cute5tupleIJNS5_1CILi64EEENS7_ILi128EEES9_EEENS_6half_tEfNS_4arch4Sm80ELb0ELb1ELb1ELb0ELb1ELb0ELb0ELb0ELi2ELi2ELi2ELi2ELb0EEENS1_21CollectiveEpilogueBwdISA_SB_SD_Li256ELb0ELb0ELi4EEENS1_19SingleTileSchedulerILb0ELb0ELb0ELi128EEEEEEEEEvNT_6ParamsE --------------------------
	.section	.nv.shared._ZN7cutlass13device_kernelIN5flash19enable_sm80_to_sm89INS1_16FlashAttnBwdSm80INS1_25CollectiveMainloopBwdSm80ILi2ELi2EN4cute5tupleIJNS5_1CILi64EEENS7_ILi128EEES9_EEENS_6half_tEfNS_4arch4Sm80ELb0ELb1ELb1ELb0ELb1ELb0ELb0ELb0ELi2ELi2ELi2ELi2ELb0EEENS1_21CollectiveEpilogueBwdISA_SB_SD_Li256ELb0ELb0ELi4EEENS1_19SingleTileSchedulerILb0ELb0ELb0ELi128EEEEEEEEEvNT_6ParamsE,"aw",@nobits
	.sectionflags	@""
	.align	16
	.zero		1024


//--------------------- .nv.shared._ZN7cutlass13device_kernelIN5flash19enable_sm80_to_sm89INS1_16FlashAttnBwdSm80INS1_25CollectiveMainloopBwdSm80ILi2ELi2EN4cute5tupleIJNS5_1CILi64EEENS7_ILi128EEES9_EEENS_6half_tEfNS_4arch4Sm80ELb0ELb1ELb1ELb0ELb0ELb0ELb0ELb0ELi2ELi2ELi2ELi2ELb0EEENS1_24CollectiveEpilogueBwdGQAISA_fSD_Li256ELb0ELb0EEENS1_19SingleTileSchedulerILb0ELb0ELb0ELi128EEEEEEEEEvNT_6ParamsE --------------------------
	.section	.nv.shared._ZN7cutlass13device_kernelIN5flash19enable_sm80_to_sm89INS1_16FlashAttnBwdSm80INS1_25CollectiveMainloopBwdSm80ILi2ELi2EN4cute5tupleIJNS5_1CILi64EEENS7_ILi128EEES9_EEENS_6half_tEfNS_4arch4Sm80ELb0ELb1ELb1ELb0ELb0ELb0ELb0ELb0ELi2ELi2ELi2ELi2ELb0EEENS1_24CollectiveEpilogueBwdGQAISA_fSD_Li256ELb0ELb0EEENS1_19SingleTileSchedulerILb0ELb0ELb0ELi128EEEEEEEEEvNT_6ParamsE,"aw",@nobits
	.sectionflags	@""
	.align	16
	.zero		1024


//--------------------- .nv.shared._ZN7cutlass13device_kernelIN5flash19enable_sm80_to_sm89INS1_16FlashAttnBwdSm80INS1_25CollectiveMainloopBwdSm80ILi2ELi2EN4cute5tupleIJNS5_1CILi64EEENS7_ILi128EEES9_EEENS_6half_tEfNS_4arch4Sm80ELb0ELb1ELb1ELb0ELb1ELb0ELb0ELb0ELi2ELi2ELi2ELi2ELb0EEENS1_24CollectiveEpilogueBwdGQAISA_fSD_Li256ELb0ELb1EEENS1_19SingleTileSchedulerILb0ELb0ELb0ELi128EEEEEEEEEvNT_6ParamsE --------------------------
	.section	.nv.shared._ZN7cutlass13device_kernelIN5flash19enable_sm80_to_sm89INS1_16FlashAttnBwdSm80INS1_25CollectiveMainloopBwdSm80ILi2ELi2EN4cute5tupleIJNS5_1CILi64EEENS7_ILi128EEES9_EEENS_6half_tEfNS_4arch4Sm80ELb0ELb1ELb1ELb0ELb1ELb0ELb0ELb0ELi2ELi2ELi2ELi2ELb0EEENS1_24CollectiveEpilogueBwdGQAISA_fSD_Li256ELb0ELb1EEENS1_19SingleTileSchedulerILb0ELb0ELb0ELi128EEEEEEEEEvNT_6ParamsE,"aw",@nobits
	.sectionflags	@""
	.align	16
	.zero		1024


//--------------------- .nv.shared._ZN7cutlass13device_kernelIN5flash19enable_sm80_to_sm89INS1_16FlashAttnBwdSm80INS1_25CollectiveMainloopBwdSm80ILi2ELi2EN4cute5tupleIJNS5_1CILi64EEENS7_ILi128EEES9_EEENS_6half_tEfNS_4arch4Sm80ELb0ELb1ELb1ELb1ELb0ELb0ELb0ELb0ELi2ELi2ELi2ELi2ELb0EEENS1_21CollectiveEpilogueBwdISA_SB_SD_Li256ELb1ELb0ELi4EEENS1_19SingleTileSchedulerILb1ELb0ELb0ELi128EEEEEEEEEvNT_6ParamsE --------------------------
	.section	.nv.shared._ZN7cutlass13device_kernelIN5flash19enable_sm80_to_sm89INS1_16FlashAttnBwdSm80INS1_25CollectiveMainloopBwdSm80ILi2ELi2EN4cute5tupleIJNS5_1CILi64EEENS7_ILi128EEES9_EEENS_6half_tEfNS_4arch4Sm80ELb0ELb1ELb1ELb1ELb0ELb0ELb0ELb0ELi2ELi2ELi2ELi2ELb0EEENS1_21CollectiveEpilogueBwdISA_SB_SD_Li256ELb1ELb0ELi4EEENS1_19SingleTileSchedulerILb1ELb0ELb0ELi128EEEEEEEEEvNT_6ParamsE,"aw",@nobits
	.sectionflags	@""
	.align	16
	.zero		1024


//--------------------- .nv.shared._ZN7cutlass13device_kernelIN5flash19enable_sm80_to_sm89INS1_16FlashAttnBwdSm80INS1_25CollectiveMainloopBwdSm80ILi2ELi2EN4cute5tupleIJNS5_1CILi64EEENS7_ILi128EEES9_EEENS_6half_tEfNS_4arch4Sm80ELb0ELb1ELb1ELb1ELb1ELb0ELb0ELb0ELi2ELi2ELi2ELi2ELb0EEENS1_21CollectiveEpilogueBwdISA_SB_SD_Li256ELb1ELb0ELi4EEENS1_19SingleTileSchedulerILb1ELb0ELb0ELi128EEEEEEEEEvNT_6ParamsE --------------------------
	.section	.nv.shared._ZN7cutlass13device_kernelIN5flash19enable_sm80_to_sm89INS1_16FlashAttnBwdSm80INS1_25CollectiveMainloopBwdSm80ILi2ELi2EN4cute5tupleIJNS5_1CILi64EEENS7_ILi128EEES9_EEENS_6half_tEfNS_4arch4Sm80ELb0ELb1ELb1ELb1ELb1ELb0ELb0ELb0ELi2ELi2ELi2ELi2ELb0EEENS1_21CollectiveEpilogueBwdISA_SB_SD_Li256ELb1ELb0ELi4EEENS1_19SingleTileSchedulerILb1ELb0ELb0ELi128EEEEEEEEEvNT_6ParamsE,"aw",@nobits
	.sectionflags	@""
	.align	16
	.zero		1024


//--------------------- .nv.shared._ZN7cutlass13device_kernelIN5flash19enable_sm80_to_sm89INS1_16FlashAttnBwdSm80INS1_25CollectiveMainloopBwdSm80ILi2ELi2EN4cute5tupleIJNS5_1CILi64EEENS7_ILi128EEES9_EEENS_6half_tEfNS_4arch4Sm80ELb0ELb1ELb1ELb1ELb0ELb0ELb0ELb0ELi2ELi2ELi2ELi2ELb0EEENS1_24CollectiveEpilogueBwdGQAISA_fSD_Li256ELb1ELb0EEENS1_19SingleTileSchedulerILb1ELb0ELb0ELi128EEEEEEEEEvNT_6ParamsE --------------------------
	.section	.nv.shared._ZN7cutlass13device_kernelIN5flash19enable_sm80_to_sm89INS1_16FlashAttnBwdSm80INS1_25CollectiveMainloopBwdSm80ILi2ELi2EN4cute5tupleIJNS5_1CILi64EEENS7_ILi128EEES9_EEENS_6half_tEfNS_4arch4Sm80ELb0ELb1ELb1ELb1ELb0ELb0ELb0ELb0ELi2ELi2ELi2ELi2ELb0EEENS1_24CollectiveEpilogueBwdGQAISA_fSD_Li256ELb1ELb0EEENS1_19SingleTileSchedulerILb1ELb0ELb0ELi128EEEEEEEEEvNT_6ParamsE,"aw",@nobits
	.sectionflags	@""
	.align	16
	.zero		1024


//--------------------- .nv.shared._ZN7cutlass13device_kernelIN5flash19enable_sm80_to_sm89INS1_16FlashAttnBwdSm80INS1_25CollectiveMainloopBwdSm80ILi2ELi2EN4cute5tupleIJNS5_1CILi64EEENS7_ILi128EEES9_EEENS_6half_tEfNS_4arch4Sm80ELb0ELb1ELb1ELb1ELb1ELb0ELb0ELb0ELi2ELi2ELi2ELi2ELb0EEENS1_24CollectiveEpilogueBwdGQAISA_fSD_Li256ELb1ELb1EEENS1_19SingleTileSchedulerILb1ELb0ELb0ELi128EEEEEEEEEvNT_6ParamsE --------------------------
	.section	.nv.shared._ZN7cutlass13device_kernelIN5flash19enable_sm80_to_sm89INS1_16FlashAttnBwdSm80INS1_25CollectiveMainloopBwdSm80ILi2ELi2EN4cute5tupleIJNS5_1CILi64EEENS7_ILi128EEES9_EEENS_6half_tEfNS_4arch4Sm80ELb0ELb1ELb1ELb1ELb1ELb0ELb0ELb0ELi2ELi2ELi2ELi2ELb0EEENS1_24CollectiveEpilogueBwdGQAISA_fSD_Li256ELb1ELb1EEENS1_19SingleTileSchedulerILb1ELb0ELb0ELi128EEEEEEEEEvNT_6ParamsE,"aw",@nobits
	.sectionflags	@""
	.align	16
	.zero		1024


//--------------------- .nv.shared._ZN7cutlass13device_kernelIN5flash19enable_sm80_to_sm89INS1_16FlashAttnBwdSm80INS1_25CollectiveMainloopBwdSm80ILi2ELi2EN4cute5tupleIJNS5_1CILi64EEENS7_ILi128EEES9_EEENS_6half_tEfNS_4arch4Sm80ELb1ELb0ELb1ELb0ELb0ELb0ELb0ELb0ELi2ELi2ELi2ELi2ELb0EEENS1_21CollectiveEpilogueBwdISA_SB_SD_Li256ELb0ELb0ELi4EEENS1_25SingleTileBwdLPTSchedulerILb0ELi128ELb0EEEEEEEEEvNT_6ParamsE --------------------------
	.section	.nv.shared._ZN7cutlass13device_kernelIN5flash19enable_sm80_to_sm89INS1_16FlashAttnBwdSm80INS1_25CollectiveMainloopBwdSm80ILi2ELi2EN4cute5tupleIJNS5_1CILi64EEENS7_ILi128EEES9_EEENS_6half_tEfNS_4arch4Sm80ELb1ELb0ELb1ELb0ELb0ELb0ELb0ELb0ELi2ELi2ELi2ELi2ELb0EEENS1_21CollectiveEpilogueBwdISA_SB_SD_Li256ELb0ELb0ELi4EEENS1_25SingleTileBwdLPTSchedulerILb0ELi128ELb0EEEEEEEEEvNT_6ParamsE,"aw",@nobits
	.sectionflags	@""
	.align	16
	.zero		1024


//--------------------- .nv.shared._ZN7cutlass13device_kernelIN5flash19enable_sm80_to_sm89INS1_16FlashAttnBwdSm80INS1_25CollectiveMainloopBwdSm80ILi2ELi2EN4cute5tupleIJNS5_1CILi64EEENS7_ILi128EEES9_EEENS_6half_tEfNS_4arch4Sm80ELb1ELb0ELb1ELb0ELb1ELb0ELb0ELb0ELi2ELi2ELi2ELi2ELb0EEENS1_21CollectiveEpilogueBwdISA_SB_SD_Li256ELb0ELb0ELi4EEENS1_25SingleTileBwdLPTSchedulerILb0ELi128ELb1EEEEEEEEEvNT_6ParamsE --------------------------
	.section	.nv.shared._ZN7cutlass13device_kernelIN5flash19enable_sm80_to_sm89INS1_16FlashAttnBwdSm80INS1_25CollectiveMainloopBwdSm80ILi2ELi2EN4cute5tupleIJNS5_1CILi64EEENS7_ILi128EEES9_EEENS_6half_tEfNS_4arch4Sm80ELb1ELb0ELb1ELb0ELb1ELb0ELb0ELb0ELi2ELi2ELi2ELi2ELb0EEENS1_21CollectiveEpilogueBwdISA_SB_SD_Li256ELb0ELb0ELi4EEENS1_25SingleTileBwdLPTSchedulerILb0ELi128ELb1EEEEEEEEEvNT_6ParamsE,"aw",@nobits
	.sectionflags	@""
	.align	16
	.zero		1024


//--------------------- .nv.shared._ZN7cutlass13device_kernelIN5flash19enable_sm80_to_sm89INS1_16FlashAttnBwdSm80INS1_25CollectiveMainloopBwdSm80ILi2ELi2EN4cute5tupleIJNS5_1CILi64EEENS7_ILi128EEES9_EEENS_6half_tEfNS_4arch4Sm80ELb1ELb0ELb1ELb0ELb0ELb0ELb0ELb0ELi2ELi2ELi2ELi2ELb0EEENS1_24CollectiveEpilogueBwdGQAISA_fSD_Li256ELb0ELb0EEENS1_25SingleTileBwdLPTSchedulerILb0ELi128ELb0EEEEEEEEEvNT_6ParamsE --------------------------
	.section	.nv.shared._ZN7cutlass13device_kernelIN5flash19enable_sm80_to_sm89INS1_16FlashAttnBwdSm80INS1_25CollectiveMainloopBwdSm80ILi2ELi2EN4cute5tupleIJNS5_1CILi64EEENS7_ILi128EEES9_EEENS_6half_tEfNS_4arch4Sm80ELb1ELb0ELb1ELb0ELb0ELb0ELb0ELb0ELi2ELi2ELi2ELi2ELb0EEENS1_24CollectiveEpilogueBwdGQAISA_fSD_Li256ELb0ELb0EEENS1_25SingleTileBwdLPTSchedulerILb0ELi128ELb0EEEEEEEEEvNT_6ParamsE,"aw",@nobits
	.sectionflags	@""
	.align	16
	.zero		1024


//--------------------- .nv.shared._ZN7cutlass13device_kernelIN5flash19enable_sm80_to_sm89INS1_16FlashAttnBwdSm80INS1_25CollectiveMainloopBwdSm80ILi2ELi2EN4cute5tupleIJNS5_1CILi64EEENS7_ILi128EEES9_EEENS_6half_tEfNS_4arch4Sm80ELb1ELb0ELb1ELb0ELb1ELb0ELb0ELb0ELi2ELi2ELi2ELi2ELb0EEENS1_24CollectiveEpilogueBwdGQAISA_fSD_Li256ELb0ELb1EEENS1_25SingleTileBwdLPTSchedulerILb0ELi128ELb1EEEEEEEEEvNT_6ParamsE --------------------------
	.section	.nv.shared._ZN7cutlass13device_kernelIN5flash19enable_sm80_to_sm89INS1_16FlashAttnBwdSm80INS1_25CollectiveMainloopBwdSm80ILi2ELi2EN4cute5tupleIJNS5_1CILi64EEENS7_ILi128EEES9_EEENS_6half_tEfNS_4arch4Sm80ELb1ELb0ELb1ELb0ELb1ELb0ELb0ELb0ELi2ELi2ELi2ELi2ELb0EEENS1_24CollectiveEpilogueBwdGQAISA_fSD_Li256ELb0ELb1EEENS1_25SingleTileBwdLPTSchedulerILb0ELi128ELb1EEEEEEEEEvNT_6ParamsE,"aw",@nobits
	.sectionflags	@""
	.align	16
	.zero		1024


//--------------------- .nv.shared._ZN7cutlass13device_kernelIN5flash22FlashAttnBwdPreprocessIN4cute5tupleIJNS3_1CILi64EEENS5_ILi128EEEEEENS_6half_tEfNS_4arch4Sm80ELb1ELb0EEEEEvNT_6ParamsE --------------------------
	.section	.nv.shared._ZN7cutlass13device_kernelIN5flash22FlashAttnBwdPreprocessIN4cute5tupleIJNS3_1CILi64EEENS5_ILi128EEEEEENS_6half_tEfNS_4arch4Sm80ELb1ELb0EEEEEvNT_6ParamsE,"aw",@nobits
	.sectionflags	@""
	.align	16
	.zero		1024


//--------------------- .nv.shared._ZN7cutlass13device_kernelIN5flash19enable_sm80_to_sm89INS1_16FlashAttnBwdSm80INS1_25CollectiveMainloopBwdSm80ILi2ELi2EN4cute5tupleIJNS5_1CILi64EEENS7_ILi128EEES9_EEENS_6half_tEfNS_4arch4Sm80ELb1ELb0ELb1ELb1ELb0ELb0ELb0ELb0ELi2ELi2ELi2ELi2ELb0EEENS1_21CollectiveEpilogueBwdISA_SB_SD_Li256ELb1ELb0ELi4EEENS1_25SingleTileBwdLPTSchedulerILb1ELi128ELb0EEEEEEEEEvNT_6ParamsE --------------------------
	.section	.nv.shared._ZN7cutlass13device_kernelIN5flash19enable_sm80_to_sm89INS1_16FlashAttnBwdSm80INS1_25CollectiveMainloopBwdSm80ILi2ELi2EN4cute5tupleIJNS5_1CILi64EEENS7_ILi128EEES9_EEENS_6half_tEfNS_4arch4Sm80ELb1ELb0ELb1ELb1ELb0ELb0ELb0ELb0ELi2ELi2ELi2ELi2ELb0EEENS1_21CollectiveEpilogueBwdISA_SB_SD_Li256ELb1ELb0ELi4EEENS1_25SingleTileBwdLPTSchedulerILb1ELi128ELb0EEEEEEEEEvNT_6ParamsE,"aw",@nobits
	.sectionflags	@""
	.align	16
	.zero		1024


//--------------------- .nv.shared._ZN7cutlass13device_kernelIN5flash19enable_sm80_to_sm89INS1_16FlashAttnBwdSm80INS1_25CollectiveMainloopBwdSm80ILi2ELi2EN4cute5tupleIJNS5_1CILi64EEENS7_ILi128EEES9_EEENS_6half_tEfNS_4arch4Sm80ELb1ELb0ELb1ELb1ELb1ELb0ELb0ELb0ELi2ELi2ELi2ELi2ELb0EEENS1_21CollectiveEpilogueBwdISA_SB_SD_Li256ELb1ELb0ELi4EEENS1_25SingleTileBwdLPTSchedulerILb1ELi128ELb1EEEEEEEEEvNT_6ParamsE --------------------------
	.section	.nv.shared._ZN7cutlass13device_kernelIN5flash19enable_sm80_to_sm89INS1_16FlashAttnBwdSm80INS1_25CollectiveMainloopBwdSm80ILi2ELi2EN4cute5tupleIJNS5_1CILi64EEENS7_ILi128EEES9_EEENS_6half_tEfNS_4arch4Sm80ELb1ELb0ELb1ELb1ELb1ELb0ELb0ELb0ELi2ELi2ELi2ELi2ELb0EEENS1_21CollectiveEpilogueBwdISA_SB_SD_Li256ELb1ELb0ELi4EEENS1_25SingleTileBwdLPTSchedulerILb1ELi128ELb1EEEEEEEEEvNT_6ParamsE,"aw",@nobits
	.sectionflags	@""
	.align	16
	.zero		1024


//--------------------- .nv.shared._ZN7cutlass13device_kernelIN5flash19enable_sm80_to_sm89INS1_16FlashAttnBwdSm80INS1_25CollectiveMainloopBwdSm80ILi2ELi2EN4cute5tupleIJNS5_1CILi64EEENS7_ILi128EEES9_EEENS_6half_tEfNS_4arch4Sm80ELb1ELb0ELb1ELb1ELb0ELb0ELb0ELb0ELi2ELi2ELi2ELi2ELb0EEENS1_24CollectiveEpilogueBwdGQAISA_fSD_Li256ELb1ELb0EEENS1_25SingleTileBwdLPTSchedulerILb1ELi128ELb0EEEEEEEEEvNT_6ParamsE --------------------------
	.section	.nv.shared._ZN7cutlass13device_kernelIN5flash19enable_sm80_to_sm89INS1_16FlashAttnBwdSm80INS1_25CollectiveMainloopBwdSm80ILi2ELi2EN4cute5tupleIJNS5_1CILi64EEENS7_ILi128EEES9_EEENS_6half_tEfNS_4arch4Sm80ELb1ELb0ELb1ELb1ELb0ELb0ELb0ELb0ELi2ELi2ELi2ELi2ELb0EEENS1_24CollectiveEpilogueBwdGQAISA_fSD_Li256ELb1ELb0EEENS1_25SingleTileBwdLPTSchedulerILb1ELi128ELb0EEEEEEEEEvNT_6ParamsE,"aw",@nobits
	.sectionflags	@""
	.align	16
	.zero		1024


//--------------------- .nv.shared._ZN7cutlass13device_kernelIN5flash32FlashAttnBwdPostprocessConvertdQIN4cute5tupleIJNS3_1CILi128EEES6_EEENS_6half_tEfNS_4arch4Sm80ELi256ENS3_8TiledMMAINS3_8MMA_AtomIJNS3_28SM80_16x8x16_F32F16F16F32_TNEEEENS3_6LayoutINS4_IJNS5_ILi2EEENS5_ILi4EEENS5_ILi1EEEEEENS4_IJSI_SG_NS5_ILi0EEEEEEEENS4_IJNS5_ILi32EEENS5_ILi64EEENS5_ILi16EEEEEEEELb0EEEEEvNT_6ParamsE --------------------------
	.section	.nv.shared._ZN7cutlass13device_kernelIN5flash32FlashAttnBwdPostprocessConvertdQIN4cute5tupleIJNS3_1CILi128EEES6_EEENS_6half_tEfNS_4arch4Sm80ELi256ENS3_8TiledMMAINS3_8MMA_AtomIJNS3_28SM80_16x8x16_F32F16F16F32_TNEEEENS3_6LayoutINS4_IJNS5_ILi2EEENS5_ILi4EEENS5_ILi1EEEEEENS4_IJSI_SG_NS5_ILi0EEEEEEEENS4_IJNS5_ILi32EEENS5_ILi64EEENS5_ILi16EEEEEEEELb0EEEEEvNT_6ParamsE,"aw",@nobits
	.sectionflags	@""
	.align	16
	.zero		1024


//--------------------- .nv.shared._ZN7cutlass13device_kernelIN5flash32FlashAttnBwdPostprocessConvertdQIN4cute5tupleIJNS3_1CILi64EEENS5_ILi128EEEEEENS_6half_tEfNS_4arch4Sm80ELi256ENS3_8TiledMMAINS3_8MMA_AtomIJNS3_28SM80_16x8x16_F32F16F16F32_TNEEEENS3_6LayoutINS4_IJNS5_ILi2EEENS5_ILi4EEENS5_ILi1EEEEEENS4_IJSJ_SH_NS5_ILi0EEEEEEEENS4_IJNS5_ILi32EEES6_NS5_ILi16EEEEEEEELb0EEEEEvNT_6ParamsE --------------------------
	.section	.nv.shared._ZN7cutlass13device_kernelIN5flash32FlashAttnBwdPostprocessConvertdQIN4cute5tupleIJNS3_1CILi64EEENS5_ILi128EEEEEENS_6half_tEfNS_4arch4Sm80ELi256ENS3_8TiledMMAINS3_8MMA_AtomIJNS3_28SM80_16x8x16_F32F16F16F32_TNEEEENS3_6LayoutINS4_IJNS5_ILi2EEENS5_ILi4EEENS5_ILi1EEEEEENS4_IJSJ_SH_NS5_ILi0EEEEEEEENS4_IJNS5_ILi32EEES6_NS5_ILi16EEEEEEEELb0EEEEEvNT_6ParamsE,"aw",@nobits
	.sectionflags	@""
	.align	16
	.zero		1024


//--------------------- .nv.shared._ZN7cutlass13device_kernelIN5flash19enable_sm80_to_sm89INS1_16FlashAttnBwdSm80INS1_25CollectiveMainloopBwdSm80ILi2ELi2EN4cute5tupleIJNS5_1CILi64EEENS7_ILi128EEES9_EEENS_6half_tEfNS_4arch4Sm80ELb1ELb0ELb1ELb1ELb1ELb0ELb0ELb0ELi2ELi2ELi2ELi2ELb0EEENS1_24CollectiveEpilogueBwdGQAISA_fSD_Li256ELb1ELb1EEENS1_25SingleTileBwdLPTSchedulerILb1ELi128ELb1EEEEEEEEEvNT_6ParamsE --------------------------
	.section	.nv.shared._ZN7cutlass13device_kernelIN5flash19enable_sm80_to_sm89INS1_16FlashAttnBwdSm80INS1_25CollectiveMainloopBwdSm80ILi2ELi2EN4cute5tupleIJNS5_1CILi64EEENS7_ILi128EEES9_EEENS_6half_tEfNS_4arch4Sm80ELb1ELb0ELb1ELb1ELb1ELb0ELb0ELb0ELi2ELi2ELi2ELi2ELb0EEENS1_24CollectiveEpilogueBwdGQAISA_fSD_Li256ELb1ELb1EEENS1_25SingleTileBwdLPTSchedulerILb1ELi128ELb1EEEEEEEEEvNT_6ParamsE,"aw",@nobits
	.sectionflags	@""
	.align	16
	.zero		1024


//--------------------- .nv.shared._ZN7cutlass13device_kernelIN5flash22FlashAttnBwdPreprocessIN4cute5tupleIJNS3_1CILi64EEENS5_ILi128EEEEEENS_6half_tEfNS_4arch4Sm80ELb1ELb1EEEEEvNT_6ParamsE --------------------------
	.section	.nv.shared._ZN7cutlass13device_kernelIN5flash22FlashAttnBwdPreprocessIN4cute5tupleIJNS3_1CILi64EEENS5_ILi128EEEEEENS_6half_tEfNS_4arch4Sm80ELb1ELb1EEEEEvNT_6ParamsE,"aw",@nobits
	.sectionflags	@""
	.align	16
	.zero		1024


//--------------------- .nv.constant0._ZN7cutlass13device_kernelIN5flash19enable_sm80_to_sm89INS1_16FlashAttnBwdSm80INS1_25CollectiveMainloopBwdSm80ILi2ELi1EN4cute5tupleIJNS5_1CILi64EEENS7_ILi96EEENS7_ILi128EEEEEENS_6half_tEfNS_4arch4Sm80ELb0ELb0ELb1ELb0ELb0ELb0ELb0ELb0ELi2ELi2ELi2ELi2ELb1EEENS1_21CollectiveEpilogueBwdISB_SC_SE_Li256ELb0ELb0ELi4EEENS1_19SingleTileSchedulerILb0ELb0ELb0ELi96EEEEEEEEEvNT_6ParamsE --------------------------
	.section	.nv.constant0._ZN7cutlass13device_kernelIN5flash19enable_sm80_to_sm89INS1_16FlashAttnBwdSm80INS1_25CollectiveMainloopBwdSm80ILi2ELi1EN4cute5tupleIJNS5_1CILi64EEENS7_ILi96EEENS7_ILi128EEEEEENS_6half_tEfNS_4arch4Sm80ELb0ELb0ELb1ELb0ELb0ELb0ELb0ELb0ELi2ELi2ELi2ELi2ELb1EEENS1_21CollectiveEpilogueBwdISB_SC_SE_Li256ELb0ELb0ELi4EEENS1_19SingleTileSchedulerILb0ELb0ELb0ELi96EEEEEEEEEvNT_6ParamsE,"a",@progbits
	.sectionflags	@""
	.align	4
.nv.constant0._ZN7cutlass13device_kernelIN5flash19enable_sm80_to_sm89INS1_16FlashAttnBwdSm80INS1_25CollectiveMainloopBwdSm80ILi2ELi1EN4cute5tupleIJNS5_1CILi64EEENS7_ILi96EEENS7_ILi128EEEEEENS_6half_tEfNS_4arch4Sm80ELb0ELb0ELb1ELb0ELb0ELb0ELb0ELb0ELi2ELi2ELi2ELi2ELb1EEENS1_21CollectiveEpilogueBwdISB_SC_SE_Li256ELb0ELb0ELi4EEENS1_19SingleTileSchedulerILb0ELb0ELb0ELi96EEEEEEEEEvNT_6ParamsE:
	.zero		1152


//--------------------- .nv.constant0._ZN7cutlass13device_kernelIN5flash19enable_sm80_to_sm89INS1_16FlashAttnBwdSm80INS1_25CollectiveMainloopBwdSm80ILi2ELi1EN4cute5tupleIJNS5_1CILi64EEENS7_ILi96EEENS7_ILi128EEEEEENS_6half_tEfNS_4arch4Sm80ELb0ELb0ELb1ELb0ELb1ELb0ELb0ELb0ELi2ELi2ELi2ELi2ELb1EEENS1_21CollectiveEpilogueBwdISB_SC_SE_Li256ELb0ELb0ELi4EEENS1_19SingleTileSchedulerILb0ELb0ELb0ELi96EEEEEEEEEvNT_6ParamsE --------------------------
	.section	.nv.constant0._ZN7cutlass13device_kernelIN5flash19enable_sm80_to_sm89INS1_16FlashAttnBwdSm80INS1_25CollectiveMainloopBwdSm80ILi2ELi1EN4cute5tupleIJNS5_1CILi64EEENS7_ILi96EEENS7_ILi128EEEEEENS_6half_tEfNS_4arch4Sm80ELb0ELb0ELb1ELb0ELb1ELb0ELb0ELb0ELi2ELi2ELi2ELi2ELb1EEENS1_21CollectiveEpilogueBwdISB_SC_SE_Li256ELb0ELb0ELi4EEENS1_19SingleTileSchedulerILb0ELb0ELb0ELi96EEEEEEEEEvNT_6ParamsE,"a",@progbits
	.sectionflags	@""
	.align	4
.nv.constant0._ZN7cutlass13device_kernelIN5flash19enable_sm80_to_sm89INS1_16FlashAttnBwdSm80INS1_25CollectiveMainloopBwdSm80ILi2ELi1EN4cute5tupleIJNS5_1CILi64EEENS7_ILi96EEENS7_ILi128EEEEEENS_6half_tEfNS_4arch4Sm80ELb0ELb0ELb1ELb0ELb1ELb0ELb0ELb0ELi2ELi2ELi2ELi2ELb1EEENS1_21CollectiveEpilogueBwdISB_SC_SE_Li256ELb0ELb0ELi4EEENS1_19SingleTileSchedulerILb0ELb0ELb0ELi96EEEEEEEEEvNT_6ParamsE:
	.zero		1152


//--------------------- .nv.constant0._ZN7cutlass13device_kernelIN5flash19enable_sm80_to_sm89INS1_16FlashAttnBwdSm80INS1_25CollectiveMainloopBwdSm80ILi2ELi1EN4cute5tupleIJNS5_1CILi64EEENS7_ILi96EEENS7_ILi128EEEEEENS_6half_tEfNS_4arch4Sm80ELb0ELb0ELb1ELb0ELb0ELb0ELb0ELb0ELi2ELi2ELi2ELi2ELb1EEENS1_24CollectiveEpilogueBwdGQAISB_fSE_Li256ELb0ELb0EEENS1_19SingleTileSchedulerILb0ELb0ELb0ELi96EEEEEEEEEvNT_6ParamsE --------------------------
	.section	.nv.constant0._ZN7cutlass13device_kernelIN5flash19enable_sm80_to_sm89INS1_16FlashAttnBwdSm80INS1_25CollectiveMainloopBwdSm80ILi2ELi1EN4cute5tupleIJNS5_1CILi64EEENS7_ILi96EEENS7_ILi128EEEEEENS_6half_tEfNS_4arch4Sm80ELb0ELb0ELb1ELb0ELb0ELb0ELb0ELb0ELi2ELi2ELi2ELi2ELb1EEENS1_24CollectiveEpilogueBwdGQAISB_fSE_Li256ELb0ELb0EEENS1_19SingleTileSchedulerILb0ELb0ELb0ELi96EEEEEEEEEvNT_6ParamsE,"a",@progbits
	.sectionflags	@""
	.align	4
.nv.constant0._ZN7cutlass13device_kernelIN5flash19enable_sm80_to_sm89INS1_16FlashAttnBwdSm80INS1_25CollectiveMainloopBwdSm80ILi2ELi1EN4cute5tupleIJNS5_1CILi64EEENS7_ILi96EEENS7_ILi128EEEEEENS_6half_tEfNS_4arch4Sm80ELb0ELb0ELb1ELb0ELb0ELb0ELb0ELb0ELi2ELi2ELi2ELi2ELb1EEENS1_24CollectiveEpilogueBwdGQAISB_fSE_Li256ELb0ELb0EEENS1_19SingleTileSchedulerILb0ELb0ELb0ELi96EEEEEEEEEvNT_6ParamsE:
	.zero		1160


//--------------------- .nv.constant0._ZN7cutlass13device_kernelIN5flash19enable_sm80_to_sm89INS1_16FlashAttnBwdSm80INS1_25CollectiveMainloopBwdSm80ILi2ELi1EN4cute5tupleIJNS5_1CILi64EEENS7_ILi96EEENS7_ILi128EEEEEENS_6half_tEfNS_4arch4Sm80ELb0ELb0ELb1ELb0ELb1ELb0ELb0ELb0ELi2ELi2ELi2ELi2ELb1EEENS1_24CollectiveEpilogueBwdGQAISB_fSE_Li256ELb0ELb1EEENS1_19SingleTileSchedulerILb0ELb0ELb0ELi96EEEEEEEEEvNT_6ParamsE --------------------------
	.section	.nv.constant0._ZN7cutlass13device_kernelIN5flash19enable_sm80_to_sm89INS1_16FlashAttnBwdSm80INS1_25CollectiveMainloopBwdSm80ILi2ELi1EN4cute5tupleIJNS5_1CILi64EEENS7_ILi96EEENS7_ILi128EEEEEENS_6half_tEfNS_4arch4Sm80ELb0ELb0ELb1ELb0ELb1ELb0ELb0ELb0ELi2ELi2ELi2ELi2ELb1EEENS1_24CollectiveEpilogueBwdGQAISB_fSE_Li256ELb0ELb1EEENS1_19SingleTileSchedulerILb0ELb0ELb0ELi96EEEEEEEEEvNT_6ParamsE,"a",@progbits
	.sectionflags	@""
	.align	4
.nv.constant0._ZN7cutlass13device_kernelIN5flash19enable_sm80_to_sm89INS1_16FlashAttnBwdSm80INS1_25CollectiveMainloopBwdSm80ILi2ELi1EN4cute5tupleIJNS5_1CILi64EEENS7_ILi96EEENS7_ILi128EEEEEENS_6half_tEfNS_4arch4Sm80ELb0ELb0ELb1ELb0ELb1ELb0ELb0ELb0ELi2ELi2ELi2ELi2ELb1EEENS1_24CollectiveEpilogueBwdGQAISB_fSE_Li256ELb0ELb1EEENS1_19SingleTileSchedulerILb0ELb0ELb0ELi96EEEEEEEEEvNT_6ParamsE:
	.zero		1160


//--------------------- .nv.constant0._ZN7cutlass13device_kernelIN5flash19enable_sm80_to_sm89INS1_16FlashAttnBwdSm80INS1_25CollectiveMainloopBwdSm80ILi2ELi1EN4cute5tupleIJNS5_1CILi64EEENS7_ILi96EEENS7_ILi128EEEEEENS_6half_tEfNS_4arch4Sm80ELb0ELb0ELb1ELb1ELb0ELb0ELb0ELb0ELi2ELi2ELi2ELi2ELb1EEENS1_21CollectiveEpilogueBwdISB_SC_SE_Li256ELb1ELb0ELi4EEENS1_19SingleTileSchedulerILb1ELb0ELb0ELi96EEEEEEEEEvNT_6ParamsE --------------------------
	.section	.nv.constant0._ZN7cutlass13device_kernelIN5flash19enable_sm80_to_sm89INS1_16FlashAttnBwdSm80INS1_25CollectiveMainloopBwdSm80ILi2ELi1EN4cute5tupleIJNS5_1CILi64EEENS7_ILi96EEENS7_ILi128EEEEEENS_6half_tEfNS_4arch4Sm80ELb0ELb0ELb1ELb1ELb0ELb0ELb0ELb0ELi2ELi2ELi2ELi2ELb1EEENS1_21CollectiveEpilogueBwdISB_SC_SE_Li256ELb1ELb0ELi4EEENS1_19SingleTileSchedulerILb1ELb0ELb0ELi96EEEEEEEEEvNT_6ParamsE,"a",@progbits
	.sectionflags	@""
	.align	4
.nv.constant0._ZN7cutlass13device_kernelIN5flash19enable_sm80_to_sm89INS1_16FlashAttnBwdSm80INS1_25CollectiveMainloopBwdSm80ILi2ELi1EN4cute5tupleIJNS5_1CILi64EEENS7_ILi96EEENS7_ILi128EEEEEENS_6half_tEfNS_4arch4Sm80ELb0ELb0ELb1ELb1ELb0ELb0ELb0ELb0ELi2ELi2ELi2ELi2ELb1EEENS1_21CollectiveEpilogueBwdISB_SC_SE_Li256ELb1ELb0ELi4EEENS1_19SingleTileSchedulerILb1ELb0ELb0ELi96EEEEEEEEEvNT_6ParamsE:
	.zero		1152


//--------------------- .nv.constant0._ZN7cutlass13device_kernelIN5flash19enable_sm80_to_sm89INS1_16FlashAttnBwdSm80INS1_25CollectiveMainloopBwdSm80ILi2ELi1EN4cute5tupleIJNS5_1CILi64EEENS7_ILi96EEENS7_ILi128EEEEEENS_6half_tEfNS_4arch4Sm80ELb0ELb0ELb1ELb1ELb1ELb0ELb0ELb0ELi2ELi2ELi2ELi2ELb1EEENS1_21CollectiveEpilogueBwdISB_SC_SE_Li256ELb1ELb0ELi4EEENS1_19SingleTileSchedulerILb1ELb0ELb0ELi96EEEEEEEEEvNT_6ParamsE --------------------------
	.section	.nv.constant0._ZN7cutlass13device_kernelIN5flash19enable_sm80_to_sm89INS1_16FlashAttnBwdSm80INS1_25CollectiveMainloopBwdSm80ILi2ELi1EN4cute5tupleIJNS5_1CILi64EEENS7_ILi96EEENS7_ILi128EEEEEENS_6half_tEfNS_4arch4Sm80ELb0ELb0ELb1ELb1ELb1ELb0ELb0ELb0ELi2ELi2ELi2ELi2ELb1EEENS1_21CollectiveEpilogueBwdISB_SC_SE_Li256ELb1ELb0ELi4EEENS1_19SingleTileSchedulerILb1ELb0ELb0ELi96EEEEEEEEEvNT_6ParamsE,"a",@progbits
	.sectionflags	@""
	.align	4
.nv.constant0._ZN7cutlass13device_kernelIN5flash19enable_sm80_to_sm89INS1_16FlashAttnBwdSm80INS1_25CollectiveMainloopBwdSm80ILi2ELi1EN4cute5tupleIJNS5_1CILi64EEENS7_ILi96EEENS7_ILi128EEEEEENS_6half_tEfNS_4arch4Sm80ELb0ELb0ELb1ELb1ELb1ELb0ELb0ELb0ELi2ELi2ELi2ELi2ELb1EEENS1_21CollectiveEpilogueBwdISB_SC_SE_Li256ELb1ELb0ELi4EEENS1_19SingleTileSchedulerILb1ELb0ELb0ELi96EEEEEEEEEvNT_6ParamsE:
	.zero		1152


//--------------------- .nv.constant0._ZN7cutlass13device_kernelIN5flash19enable_sm80_to_sm89INS1_16FlashAttnBwdSm80INS1_25CollectiveMainloopBwdSm80ILi2ELi1EN4cute5tupleIJNS5_1CILi64EEENS7_ILi96EEENS7_ILi128EEEEEENS_6half_tEfNS_4arch4Sm80ELb0ELb0ELb1ELb1ELb0ELb0ELb0ELb0ELi2ELi2ELi2ELi2ELb1EEENS1_24CollectiveEpilogueBwdGQAISB_fSE_Li256ELb1ELb0EEENS1_19SingleTileSchedulerILb1ELb0ELb0ELi96EEEEEEEEEvNT_6ParamsE --------------------------
	.section	.nv.constant0._ZN7cutlass13device_kernelIN5flash19enable_sm80_to_sm89INS1_16FlashAttnBwdSm80INS1_25CollectiveMainloopBwdSm80ILi2ELi1EN4cute5tupleIJNS5_1CILi64EEENS7_ILi96EEENS7_ILi128EEEEEENS_6half_tEfNS_4arch4Sm80ELb0ELb0ELb1ELb1ELb0ELb0ELb0ELb0ELi2ELi2ELi2ELi2ELb1EEENS1_24CollectiveEpilogueBwdGQAISB_fSE_Li256ELb1ELb0EEENS1_19SingleTileSchedulerILb1ELb0ELb0ELi96EEEEEEEEEvNT_6ParamsE,"a",@progbits
	.sectionflags	@""
	.align	4
.nv.constant0._ZN7cutlass13device_kernelIN5flash19enable_sm80_to_sm89INS1_16FlashAttnBwdSm80INS1_25CollectiveMainloopBwdSm80ILi2ELi1EN4cute5tupleIJNS5_1CILi64EEENS7_ILi96EEENS7_ILi128EEEEEENS_6half_tEfNS_4arch4Sm80ELb0ELb0ELb1ELb1ELb0ELb0ELb0ELb0ELi2ELi2ELi2ELi2ELb1EEENS1_24CollectiveEpilogueBwdGQAISB_fSE_Li256ELb1ELb0EEENS1_19SingleTileSchedulerILb1ELb0ELb0ELi96EEEEEEEEEvNT_6ParamsE:
	.zero		1160


//--------------------- .nv.constant0._ZN7cutlass13device_kernelIN5flash19enable_sm80_to_sm89INS1_16FlashAttnBwdSm80INS1_25CollectiveMainloopBwdSm80ILi2ELi1EN4cute5tupleIJNS5_1CILi64EEENS7_ILi96EEENS7_ILi128EEEEEENS_6half_tEfNS_4arch4Sm80ELb0ELb0ELb1ELb1ELb1ELb0ELb0ELb0ELi2ELi2ELi2ELi2ELb1EEENS1_24CollectiveEpilogueBwdGQAISB_fSE_Li256ELb1ELb1EEENS1_19SingleTileSchedulerILb1ELb0ELb0ELi96EEEEEEEEEvNT_6ParamsE --------------------------
	.section	.nv.constant0._ZN7cutlass13device_kernelIN5flash19enable_sm80_to_sm89INS1_16FlashAttnBwdSm80INS1_25CollectiveMainloopBwdSm80ILi2ELi1EN4cute5tupleIJNS5_1CILi64EEENS7_ILi96EEENS7_ILi128EEEEEENS_6half_tEfNS_4arch4Sm80ELb0ELb0ELb1ELb1ELb1ELb0ELb0ELb0ELi2ELi2ELi2ELi2ELb1EEENS1_24CollectiveEpilogueBwdGQAISB_fSE_Li256ELb1ELb1EEENS1_19SingleTileSchedulerILb1ELb0ELb0ELi96EEEEEEEEEvNT_6ParamsE,"a",@progbits
	.sectionflags	@""
	.align	4
.nv.constant0._ZN7cutlass13device_kernelIN5flash19enable_sm80_to_sm89INS1_16FlashAttnBwdSm80INS1_25CollectiveMainloopBwdSm80ILi2ELi1EN4cute5tupleIJNS5_1CILi64EEENS7_ILi96EEENS7_ILi128EEEEEENS_6half_tEfNS_4arch4Sm80ELb0ELb0ELb1ELb1ELb1ELb0ELb0ELb0ELi2ELi2ELi2ELi2ELb1EEENS1_24CollectiveEpilogueBwdGQAISB_fSE_Li256ELb1ELb1EEENS1_19SingleTileSchedulerILb1ELb0ELb0ELi96EEEEEEEEEvNT_6ParamsE:
	.zero		1160


//--------------------- .nv.constant0._ZN7cutlass13device_kernelIN5flash19enable_sm80_to_sm89INS1_16FlashAttnBwdSm80INS1_25CollectiveMainloopBwdSm80ILi2ELi1EN4cute5tupleIJNS5_1CILi64EEENS7_ILi96EEENS7_ILi128EEEEEENS_6half_tEfNS_4arch4Sm80ELb0ELb1ELb1ELb0ELb0ELb0ELb0ELb0ELi2ELi2ELi2ELi2ELb1EEENS1_21CollectiveEpilogueBwdISB_SC_SE_Li256ELb0ELb0ELi4EEENS1_19SingleTileSchedulerILb0ELb0ELb0ELi96EEEEEEEEEvNT_6ParamsE --------------------------
	.section	.nv.constant0._ZN7cutlass13device_kernelIN5flash19enable_sm80_to_sm89INS1_16FlashAttnBwdSm80INS1_25CollectiveMainloopBwdSm80ILi2ELi1EN4cute5tupleIJNS5_1CILi64EEENS7_ILi96EEENS7_ILi128EEEEEENS_6half_tEfNS_4arch4Sm80ELb0ELb1ELb1ELb0ELb0ELb0ELb0ELb0ELi2ELi2ELi2ELi2ELb1EEENS1_21CollectiveEpilogueBwdISB_SC_SE_Li256ELb0ELb0ELi4EEENS1_19SingleTileSchedulerILb0ELb0ELb0ELi96EEEEEEEEEvNT_6ParamsE,"a",@progbits
	.sectionflags	@""
	.align	4
.nv.constant0._ZN7cutlass13device_kernelIN5flash19enable_sm80_to_sm89INS1_16FlashAttnBwdSm80INS1_25CollectiveMainloopBwdSm80ILi2ELi1EN4cute5tupleIJNS5_1CILi64EEENS7_ILi96EEENS7_ILi128EEEEEENS_6half_tEfNS_4arch4Sm80ELb0ELb1ELb1ELb0ELb0ELb0ELb0ELb0ELi2ELi2ELi2ELi2ELb1EEENS1_21CollectiveEpilogueBwdISB_SC_SE_Li256ELb0ELb0ELi4EEENS1_19SingleTileSchedulerILb0ELb0ELb0ELi96EEEEEEEEEvNT_6ParamsE:
	.zero		1152


//--------------------- .nv.constant0._ZN7cutlass13device_kernelIN5flash19enable_sm80_to_sm89INS1_16FlashAttnBwdSm80INS1_25CollectiveMainloopBwdSm80ILi2ELi1EN4cute5tupleIJNS5_1CILi64EEENS7_ILi96EEENS7_ILi128EEEEEENS_6half_tEfNS_4arch4Sm80ELb0ELb1ELb1ELb0ELb1ELb0ELb0ELb0ELi2ELi2ELi2ELi2ELb1EEENS1_21CollectiveEpilogueBwdISB_SC_SE_Li256ELb0ELb0ELi4EEENS1_19SingleTileSchedulerILb0ELb0ELb0ELi96EEEEEEEEEvNT_6ParamsE --------------------------
	.section	.nv.constant0._ZN7cutlass13device_kernelIN5flash19enable_sm80_to_sm89INS1_16FlashAttnBwdSm80INS1_25CollectiveMainloopBwdSm80ILi2ELi1EN4cute5tupleIJNS5_1CILi64EEENS7_ILi96EEENS7_ILi128EEEEEENS_6half_tEfNS_4arch4Sm80ELb0ELb1ELb1ELb0ELb1ELb0ELb0ELb0ELi2ELi2ELi2ELi2ELb1EEENS1_21CollectiveEpilogueBwdISB_SC_SE_Li256ELb0ELb0ELi4EEENS1_19SingleTileSchedulerILb0ELb0ELb0ELi96EEEEEEEEEvNT_6ParamsE,"a",@progbits
	.sectionflags	@""
	.align	4
.nv.constant0._ZN7cutlass13device_kernelIN5flash19enable_sm80_to_sm89INS1_16FlashAttnBwdSm80INS1_25CollectiveMainloopBwdSm80ILi2ELi1EN4cute5tupleIJNS5_1CILi64EEENS7_ILi96EEENS7_ILi128EEEEEENS_6half_tEfNS_4arch4Sm80ELb0ELb1ELb1ELb0ELb1ELb0ELb0ELb0ELi2ELi2ELi2ELi2ELb1EEENS1_21CollectiveEpilogueBwdISB_SC_SE_Li256ELb0ELb0ELi4EEENS1_19SingleTileSchedulerILb0ELb0ELb0ELi96EEEEEEEEEvNT_6ParamsE:
	.zero		1152


//--------------------- .nv.constant0._ZN7cutlass13device_kernelIN5flash19enable_sm80_to_sm89INS1_16FlashAttnBwdSm80INS1_25CollectiveMainloopBwdSm80ILi2ELi1EN4cute5tupleIJNS5_1CILi64EEENS7_ILi96EEENS7_ILi128EEEEEENS_6half_tEfNS_4arch4Sm80ELb0ELb1ELb1ELb0ELb0ELb0ELb0ELb0ELi2ELi2ELi2ELi2ELb1EEENS1_24CollectiveEpilogueBwdGQAISB_fSE_Li256ELb0ELb0EEENS1_19SingleTileSchedulerILb0ELb0ELb0ELi96EEEEEEEEEvNT_6ParamsE --------------------------
	.section	.nv.constant0._ZN7cutlass13device_kernelIN5flash19enable_sm80_to_sm89INS1_16FlashAttnBwdSm80INS1_25CollectiveMainloopBwdSm80ILi2ELi1EN4cute5tupleIJNS5_1CILi64EEENS7_ILi96EEENS7_ILi128EEEEEENS_6half_tEfNS_4arch4Sm80ELb0ELb1ELb1ELb0ELb0ELb0ELb0ELb0ELi2ELi2ELi2ELi2ELb1EEENS1_24CollectiveEpilogueBwdGQAISB_fSE_Li256ELb0ELb0EEENS1_19SingleTileSchedulerILb0ELb0ELb0ELi96EEEEEEEEEvNT_6ParamsE,"a",@progbits
	.sectionflags	@""
	.align	4
.nv.constant0._ZN7cutlass13device_kernelIN5flash19enable_sm80_to_sm89INS1_16FlashAttnBwdSm80INS1_25CollectiveMainloopBwdSm80ILi2ELi1EN4cute5tupleIJNS5_1CILi64EEENS7_ILi96EEENS7_ILi128EEEEEENS_6half_tEfNS_4arch4Sm80ELb0ELb1ELb1ELb0ELb0ELb0ELb0ELb0ELi2ELi2ELi2ELi2ELb1EEENS1_24CollectiveEpilogueBwdGQAISB_fSE_Li256ELb0ELb0EEENS1_19SingleTileSchedulerILb0ELb0ELb0ELi96EEEEEEEEEvNT_6ParamsE:
	.zero		1160


//--------------------- .nv.constant0._ZN7cutlass13device_kernelIN5flash19enable_sm80_to_sm89INS1_16FlashAttnBwdSm80INS1_25CollectiveMainloopBwdSm80ILi2ELi1EN4cute5tupleIJNS5_1CILi64EEENS7_ILi96EEENS7_ILi128EEEEEENS_6half_tEfNS_4arch4Sm80ELb0ELb1ELb1ELb0ELb1ELb0ELb0ELb0ELi2ELi2ELi2ELi2ELb1EEENS1_24CollectiveEpilogueBwdGQAISB_fSE_Li256ELb0ELb1EEENS1_19SingleTileSchedulerILb0ELb0ELb0ELi96EEEEEEEEEvNT_6ParamsE --------------------------
	.section	.nv.constant0._ZN7cutlass13device_kernelIN5flash19enable_sm80_to_sm89INS1_16FlashAttnBwdSm80INS1_25CollectiveMainloopBwdSm80ILi2ELi1EN4cute5tupleIJNS5_1CILi64EEENS7_ILi96EEENS7_ILi128EEEEEENS_6half_tEfNS_4arch4Sm80ELb0ELb1ELb1ELb0ELb1ELb0ELb0ELb0ELi2ELi2ELi2ELi2ELb1EEENS1_24CollectiveEpilogueBwdGQAISB_fSE_Li256ELb0ELb1EEENS1_19SingleTileSchedulerILb0ELb0ELb0ELi96EEEEEEEEEvNT_6ParamsE,"a",@progbits
	.sectionflags	@""
	.align	4
.nv.constant0._ZN7cutlass13device_kernelIN5flash19enable_sm80_to_sm89INS1_16FlashAttnBwdSm80INS1_25CollectiveMainloopBwdSm80ILi2ELi1EN4cute5tupleIJNS5_1CILi64EEENS7_ILi96EEENS7_ILi128EEEEEENS_6half_tEfNS_4arch4Sm80ELb0ELb1ELb1ELb0ELb1ELb0ELb0ELb0ELi2ELi2ELi2ELi2ELb1EEENS1_24CollectiveEpilogueBwdGQAISB_fSE_Li256ELb0ELb1EEENS1_19SingleTileSchedulerILb0ELb0ELb0ELi96EEEEEEEEEvNT_6ParamsE:
	.zero		1160


//--------------------- .nv.constant0._ZN7cutlass13device_kernelIN5flash19enable_sm80_to_sm89INS1_16FlashAttnBwdSm80INS1_25CollectiveMainloopBwdSm80ILi2ELi1EN4cute5tupleIJNS5_1CILi64EEENS7_ILi96EEENS7_ILi128EEEEEENS_6half_tEfNS_4arch4Sm80ELb0ELb1ELb1ELb1ELb0ELb0ELb0ELb0ELi2ELi2ELi2ELi2ELb1EEENS1_21CollectiveEpilogueBwdISB_SC_SE_Li256ELb1ELb0ELi4EEENS1_19SingleTileSchedulerILb1ELb0ELb0ELi96EEEEEEEEEvNT_6ParamsE --------------------------
	.section	.nv.constant0._ZN7cutlass13device_kernelIN5flash19enable_sm80_to_sm89INS1_16FlashAttnBwdSm80INS1_25CollectiveMainloopBwdSm80ILi2ELi1EN4cute5tupleIJNS5_1CILi64EEENS7_ILi96EEENS7_ILi128EEEEEENS_6half_tEfNS_4arch4Sm80ELb0ELb1ELb1ELb1ELb0ELb0ELb0ELb0ELi2ELi2ELi2ELi2ELb1EEENS1_21CollectiveEpilogueBwdISB_SC_SE_Li256ELb1ELb0ELi4EEENS1_19SingleTileSchedulerILb1ELb0ELb0ELi96EEEEEEEEEvNT_6ParamsE,"a",@progbits
	.sectionflags	@""
	.align	4
.nv.constant0._ZN7cutlass13device_kernelIN5flash19enable_sm80_to_sm89INS1_16FlashAttnBwdSm80INS1_25CollectiveMainloopBwdSm80ILi2ELi1EN4cute5tupleIJNS5_1CILi64EEENS7_ILi96EEENS7_ILi128EEEEEENS_6half_tEfNS_4arch4Sm80ELb0ELb1ELb1ELb1ELb0ELb0ELb0ELb0ELi2ELi2ELi2ELi2ELb1EEENS1_21CollectiveEpilogueBwdISB_SC_SE_Li256ELb1ELb0ELi4EEENS1_19SingleTileSchedulerILb1ELb0ELb0ELi96EEEEEEEEEvNT_6ParamsE:
	.zero		1152


//--------------------- .nv.constant0._ZN7cutlass13device_kernelIN5flash19enable_sm80_to_sm89INS1_16FlashAttnBwdSm80INS1_25CollectiveMainloopBwdSm80ILi2ELi1EN4cute5tupleIJNS5_1CILi64EEENS7_ILi96EEENS7_ILi128EEEEEENS_6half_tEfNS_4arch4Sm80ELb0ELb1ELb1ELb1ELb1ELb0ELb0ELb0ELi2ELi2ELi2ELi2ELb1EEENS1_21CollectiveEpilogueBwdISB_SC_SE_Li256ELb1ELb0ELi4EEENS1_19SingleTileSchedulerILb1ELb0ELb0ELi96EEEEEEEEEvNT_6ParamsE --------------------------
	.section	.nv.constant0._ZN7cutlass13device_kernelIN5flash19enable_sm80_to_sm89INS1_16FlashAttnBwdSm80INS1_25CollectiveMainloopBwdSm80ILi2ELi1EN4cute5tupleIJNS5_1CILi64EEENS7_ILi96EEENS7_ILi128EEEEEENS_6half_tEfNS_4arch4Sm80ELb0ELb1ELb1ELb1ELb1ELb0ELb0ELb0ELi2ELi2ELi2ELi2ELb1EEENS1_21CollectiveEpilogueBwdISB_SC_SE_Li256ELb1ELb0ELi4EEENS1_19SingleTileSchedulerILb1ELb0ELb0ELi96EEEEEEEEEvNT_6ParamsE,"a",@progbits
	.sectionflags	@""
	.align	4
.nv.constant0._ZN7cutlass13device_kernelIN5flash19enable_sm80_to_sm89INS1_16FlashAttnBwdSm80INS1_25CollectiveMainloopBwdSm80ILi2ELi1EN4cute5tupleIJNS5_1CILi64EEENS7_ILi96EEENS7_ILi128EEEEEENS_6half_tEfNS_4arch4Sm80ELb0ELb1ELb1ELb1ELb1ELb0ELb0ELb0ELi2ELi2ELi2ELi2ELb1EEENS1_21CollectiveEpilogueBwdISB_SC_SE_Li256ELb1ELb0ELi4EEENS1_19SingleTileSchedulerILb1ELb0ELb0ELi96EEEEEEEEEvNT_6ParamsE:
	.zero		1152


//--------------------- .nv.constant0._ZN7cutlass13device_kernelIN5flash19enable_sm80_to_sm89INS1_16FlashAttnBwdSm80INS1_25CollectiveMainloopBwdSm80ILi2ELi1EN4cute5tupleIJNS5_1CILi64EEENS7_ILi96EEENS7_ILi128EEEEEENS_6half_tEfNS_4arch4Sm80ELb0ELb1ELb1ELb1ELb0ELb0ELb0ELb0ELi2ELi2ELi2ELi2ELb1EEENS1_24CollectiveEpilogueBwdGQAISB_fSE_Li256ELb1ELb0EEENS1_19SingleTileSchedulerILb1ELb0ELb0ELi96EEEEEEEEEvNT_6ParamsE --------------------------
	.section	.nv.constant0._ZN7cutlass13device_kernelIN5flash19enable_sm80_to_sm89INS1_16FlashAttnBwdSm80INS1_25CollectiveMainloopBwdSm80ILi2ELi1EN4cute5tupleIJNS5_1CILi64EEENS7_ILi96EEENS7_ILi128EEEEEENS_6half_tEfNS_4arch4Sm80ELb0ELb1ELb1ELb1ELb0ELb0ELb0ELb0ELi2ELi2ELi2ELi2ELb1EEENS1_24CollectiveEpilogueBwdGQAISB_fSE_Li256ELb1ELb0EEENS1_19SingleTileSchedulerILb1ELb0ELb0ELi96EEEEEEEEEvNT_6ParamsE,"a",@progbits
	.sectionflags	@""
	.align	4
.nv.constant0._ZN7cutlass13device_kernelIN5flash19enable_sm80_to_sm89INS1_16FlashAttnBwdSm80INS1_25CollectiveMainloopBwdSm80ILi2ELi1EN4cute5tupleIJNS5_1CILi64EEENS7_ILi96EEENS7_ILi128EEEEEENS_6half_tEfNS_4arch4Sm80ELb0ELb1ELb1ELb1ELb0ELb0ELb0ELb0ELi2ELi2ELi2ELi2ELb1EEENS1_24CollectiveEpilogueBwdGQAISB_fSE_Li256ELb1ELb0EEENS1_19SingleTileSchedulerILb1ELb0ELb0ELi96EEEEEEEEEvNT_6ParamsE:
	.zero		1160


//--------------------- .nv.constant0._ZN7cutlass13device_kernelIN5flash19enable_sm80_to_sm89INS1_16FlashAttnBwdSm80INS1_25CollectiveMainloopBwdSm80ILi2ELi1EN4cute5tupleIJNS5_1CILi64EEENS7_ILi96EEENS7_ILi128EEEEEENS_6half_tEfNS_4arch4Sm80ELb0ELb1ELb1ELb1ELb1ELb0ELb0ELb0ELi2ELi2ELi2ELi2ELb1EEENS1_24CollectiveEpilogueBwdGQAISB_fSE_Li256ELb1ELb1EEENS1_19SingleTileSchedulerILb1ELb0ELb0ELi96EEEEEEEEEvNT_6ParamsE --------------------------
	.section	.nv.constant0._ZN7cutlass13device_kernelIN5flash19enable_sm80_to_sm89INS1_16FlashAttnBwdSm80INS1_25CollectiveMainloopBwdSm80ILi2ELi1EN4cute5tupleIJNS5_1CILi64EEENS7_ILi96EEENS7_ILi128EEEEEENS_6half_tEfNS_4arch4Sm80ELb0ELb1ELb1ELb1ELb1ELb0ELb0ELb0ELi2ELi2ELi2ELi2ELb1EEENS1_24CollectiveEpilogueBwdGQAISB_fSE_Li256ELb1ELb1EEENS1_19SingleTileSchedulerILb1ELb0ELb0ELi96EEEEEEEEEvNT_6ParamsE,"a",@progbits
	.sectionflags	@""
	.align	4
.nv.constant0._ZN7cutlass13device_kernelIN5flash19enable_sm80_to_sm89INS1_16FlashAttnBwdSm80INS1_25CollectiveMainloopBwdSm80ILi2ELi1EN4cute5tupleIJNS5_1CILi64EEENS7_ILi96EEENS7_ILi128EEEEEENS_6half_tEfNS_4arch4Sm80ELb0ELb1ELb1ELb1ELb1ELb0ELb0ELb0ELi2ELi2ELi2ELi2ELb1EEENS1_24CollectiveEpilogueBwdGQAISB_fSE_Li256ELb1ELb1EEENS1_19SingleTileSchedulerILb1ELb0ELb0ELi96EEEEEEEEEvNT_6ParamsE:
	.zero		1160


//--------------------- .nv.constant0._ZN7cutlass13device_kernelIN5flash19enable_sm80_to_sm89INS1_16FlashAttnBwdSm80INS1_25CollectiveMainloopBwdSm80ILi2ELi1EN4cute5tupleIJNS5_1CILi64EEENS7_ILi96EEENS7_ILi128EEEEEENS_6half_tEfNS_4arch4Sm80ELb1ELb0ELb1ELb0ELb0ELb0ELb0ELb0ELi2ELi2ELi2ELi2ELb1EEENS1_21CollectiveEpilogueBwdISB_SC_SE_Li256ELb0ELb0ELi4EEENS1_25SingleTileBwdLPTSchedulerILb0ELi96ELb0EEEEEEEEEvNT_6ParamsE --------------------------
	.section	.nv.constant0._ZN7cutlass13device_kernelIN5flash19enable_sm80_to_sm89INS1_16FlashAttnBwdSm80INS1_25CollectiveMainloopBwdSm80ILi2ELi1EN4cute5tupleIJNS5_1CILi64EEENS7_ILi96EEENS7_ILi128EEEEEENS_6half_tEfNS_4arch4Sm80ELb1ELb0ELb1ELb0ELb0ELb0ELb0ELb0ELi2ELi2ELi2ELi2ELb1EEENS1_21CollectiveEpilogueBwdISB_SC_SE_Li256ELb0ELb0ELi4EEENS1_25SingleTileBwdLPTSchedulerILb0ELi96ELb0EEEEEEEEEvNT_6ParamsE,"a",@progbits
	.sectionflags	@""
	.align	4
.nv.constant0._ZN7cutlass13device_kernelIN5flash19enable_sm80_to_sm89INS1_16FlashAttnBwdSm80INS1_25CollectiveMainloopBwdSm80ILi2ELi1EN4cute5tupleIJNS5_1CILi64EEENS7_ILi96EEENS7_ILi128EEEEEENS_6half_tEfNS_4arch4Sm80ELb1ELb0ELb1ELb0ELb0ELb0ELb0ELb0ELi2ELi2ELi2ELi2ELb1EEENS1_21CollectiveEpilogueBwdISB_SC_SE_Li256ELb0ELb0ELi4EEENS1_25SingleTileBwdLPTSchedulerILb0ELi96ELb0EEEEEEEEEvNT_6ParamsE:
	.zero		1176


//--------------------- .nv.constant0._ZN7cutlass13device_kernelIN5flash19enable_sm80_to_sm89INS1_16FlashAttnBwdSm80INS1_25CollectiveMainloopBwdSm80ILi2ELi1EN4cute5tupleIJNS5_1CILi64EEENS7_ILi96EEENS7_ILi128EEEEEENS_6half_tEfNS_4arch4Sm80ELb1ELb0ELb1ELb0ELb1ELb0ELb0ELb0ELi2ELi2ELi2ELi2ELb1EEENS1_21CollectiveEpilogueBwdISB_SC_SE_Li256ELb0ELb0ELi4EEENS1_25SingleTileBwdLPTSchedulerILb0ELi96ELb1EEEEEEEEEvNT_6ParamsE --------------------------
	.section	.nv.constant0._ZN7cutlass13device_kernelIN5flash19enable_sm80_to_sm89INS1_16FlashAttnBwdSm80INS1_25CollectiveMainloopBwdSm80ILi2ELi1EN4cute5tupleIJNS5_1CILi64EEENS7_ILi96EEENS7_ILi128EEEEEENS_6half_tEfNS_4arch4Sm80ELb1ELb0ELb1ELb0ELb1ELb0ELb0ELb0ELi2ELi2ELi2ELi2ELb1EEENS1_21CollectiveEpilogueBwdISB_SC_SE_Li256ELb0ELb0ELi4EEENS1_25SingleTileBwdLPTSchedulerILb0ELi96ELb1EEEEEEEEEvNT_6ParamsE,"a",@progbits
	.sectionflags	@""
	.align	4
.nv.constant0._ZN7cutlass13device_kernelIN5flash19enable_sm80_to_sm89INS1_16FlashAttnBwdSm80INS1_25CollectiveMainloopBwdSm80ILi2ELi1EN4cute5tupleIJNS5_1CILi64EEENS7_ILi96EEENS7_ILi128EEEEEENS_6half_tEfNS_4arch4Sm80ELb1ELb0ELb1ELb0ELb1ELb0ELb0ELb0ELi2ELi2ELi2ELi2ELb1EEENS1_21CollectiveEpilogueBwdISB_SC_SE_Li256ELb0ELb0ELi4EEENS1_25SingleTileBwdLPTSchedulerILb0ELi96ELb1EEEEEEEEEvNT_6ParamsE:
	.zero		1176


//--------------------- .nv.constant0._ZN7cutlass13device_kernelIN5flash19enable_sm80_to_sm89INS1_16FlashAttnBwdSm80INS1_25CollectiveMainloopBwdSm80ILi2ELi1EN4cute5tupleIJNS5_1CILi64EEENS7_ILi96EEENS7_ILi128EEEEEENS_6half_tEfNS_4arch4Sm80ELb1ELb0ELb1ELb0ELb0ELb0ELb0ELb0ELi2ELi2ELi2ELi2ELb1EEENS1_24CollectiveEpilogueBwdGQAISB_fSE_Li256ELb0ELb0EEENS1_25SingleTileBwdLPTSchedulerILb0ELi96ELb0EEEEEEEEEvNT_6ParamsE --------------------------
	.section	.nv.constant0._ZN7cutlass13device_kernelIN5flash19enable_sm80_to_sm89INS1_16FlashAttnBwdSm80INS1_25CollectiveMainloopBwdSm80ILi2ELi1EN4cute5tupleIJNS5_1CILi64EEENS7_ILi96EEENS7_ILi128EEEEEENS_6half_tEfNS_4arch4Sm80ELb1ELb0ELb1ELb0ELb0ELb0ELb0ELb0ELi2ELi2ELi2ELi2ELb1EEENS1_24CollectiveEpilogueBwdGQAISB_fSE_Li256ELb0ELb0EEENS1_25SingleTileBwdLPTSchedulerILb0ELi96ELb0EEEEEEEEEvNT_6ParamsE,"a",@progbits
	.sectionflags	@""
	.align	4
.nv.constant0._ZN7cutlass13device_kernelIN5flash19enable_sm80_to_sm89INS1_16FlashAttnBwdSm80INS1_25CollectiveMainloopBwdSm80ILi2ELi1EN4cute5tupleIJNS5_1CILi64EEENS7_ILi96EEENS7_ILi128EEEEEENS_6half_tEfNS_4arch4Sm80ELb1ELb0ELb1ELb0ELb0ELb0ELb0ELb0ELi2ELi2ELi2ELi2ELb1EEENS1_24CollectiveEpilogueBwdGQAISB_fSE_Li256ELb0ELb0EEENS1_25SingleTileBwdLPTSchedulerILb0ELi96ELb0EEEEEEEEEvNT_6ParamsE:
	.zero		1184


//--------------------- .nv.constant0._ZN7cutlass13device_kernelIN5flash19enable_sm80_to_sm89INS1_16FlashAttnBwdSm80INS1_25CollectiveMainloopBwdSm80ILi2ELi1EN4cute5tupleIJNS5_1CILi64EEENS7_ILi96EEENS7_ILi128EEEEEENS_6half_tEfNS_4arch4Sm80ELb1ELb0ELb1ELb0ELb1ELb0ELb0ELb0ELi2ELi2ELi2ELi2ELb1EEENS1_24CollectiveEpilogueBwdGQAISB_fSE_Li256ELb0ELb1EEENS1_25SingleTileBwdLPTSchedulerILb0ELi96ELb1EEEEEEEEEvNT_6ParamsE --------------------------
	.section	.nv.constant0._ZN7cutlass13device_kernelIN5flash19enable_sm80_to_sm89INS1_16FlashAttnBwdSm80INS1_25CollectiveMainloopBwdSm80ILi2ELi1EN4cute5tupleIJNS5_1CILi64EEENS7_ILi96EEENS7_ILi128EEEEEENS_6half_tEfNS_4arch4Sm80ELb1ELb0ELb1ELb0ELb1ELb0ELb0ELb0ELi2ELi2ELi2ELi2ELb1EEENS1_24CollectiveEpilogueBwdGQAISB_fSE_Li256ELb0ELb1EEENS1_25SingleTileBwdLPTSchedulerILb0ELi96ELb1EEEEEEEEEvNT_6ParamsE,"a",@progbits
	.sectionflags	@""
	.align	4
.nv.constant0._ZN7cutlass13device_kernelIN5flash19enable_sm80_to_sm89INS1_16FlashAttnBwdSm80INS1_25CollectiveMainloopBwdSm80ILi2ELi1EN4cute5tupleIJNS5_1CILi64EEENS7_ILi96EEENS7_ILi128EEEEEENS_6half_tEfNS_4arch4Sm80ELb1ELb0ELb1ELb0ELb1ELb0ELb0ELb0ELi2ELi2ELi2ELi2ELb1EEENS1_24CollectiveEpilogueBwdGQAISB_fSE_Li256ELb0ELb1EEENS1_25SingleTileBwdLPTSchedulerILb0ELi96ELb1EEEEEEEEEvNT_6ParamsE:
	.zero		1184


//--------------------- .nv.constant0._ZN7cutlass13device_kernelIN5flash19enable_sm80_to_sm89INS1_16FlashAttnBwdSm80INS1_25CollectiveMainloopBwdSm80ILi2ELi1EN4cute5tupleIJNS5_1CILi64EEENS7_ILi96EEENS7_ILi128EEEEEENS_6half_tEfNS_4arch4Sm80ELb1ELb0ELb1ELb1ELb0ELb0ELb0ELb0ELi2ELi2ELi2ELi2ELb1EEENS1_21CollectiveEpilogueBwdISB_SC_SE_Li256ELb1ELb0ELi4EEENS1_25SingleTileBwdLPTSchedulerILb1ELi96ELb0EEEEEEEEEvNT_6ParamsE --------------------------
	.section	.nv.constant0._ZN7cutlass13device_kernelIN5flash19enable_sm80_to_sm89INS1_16FlashAttnBwdSm80INS1_25CollectiveMainloopBwdSm80ILi2ELi1EN4cute5tupleIJNS5_1CILi64EEENS7_ILi96EEENS7_ILi128EEEEEENS_6half_tEfNS_4arch4Sm80ELb1ELb0ELb1ELb1ELb0ELb0ELb0ELb0ELi2ELi2ELi2ELi2ELb1EEENS1_21CollectiveEpilogueBwdISB_SC_SE_Li256ELb1ELb0ELi4EEENS1_25SingleTileBwdLPTSchedulerILb1ELi96ELb0EEEEEEEEEvNT_6ParamsE,"a",@progbits
	.sectionflags	@""
	.align	4
.nv.constant0._ZN7cutlass13device_kernelIN5flash19enable_sm80_to_sm89INS1_16FlashAttnBwdSm80INS1_25CollectiveMainloopBwdSm80ILi2ELi1EN4cute5tupleIJNS5_1CILi64EEENS7_ILi96EEENS7_ILi128EEEEEENS_6half_tEfNS_4arch4Sm80ELb1ELb0ELb1ELb1ELb0ELb0ELb0ELb0ELi2ELi2ELi2ELi2ELb1EEENS1_21CollectiveEpilogueBwdISB_SC_SE_Li256ELb1ELb0ELi4EEENS1_25SingleTileBwdLPTSchedulerILb1ELi96ELb0EEEEEEEEEvNT_6ParamsE:
	.zero		1176


//--------------------- .nv.constant0._ZN7cutlass13device_kernelIN5flash19enable_sm80_to_sm89INS1_16FlashAttnBwdSm80INS1_25CollectiveMainloopBwdSm80ILi2ELi1EN4cute5tupleIJNS5_1CILi64EEENS7_ILi96EEENS7_ILi128EEEEEENS_6half_tEfNS_4arch4Sm80ELb1ELb0ELb1ELb1ELb1ELb0ELb0ELb0ELi2ELi2ELi2ELi2ELb1EEENS1_21CollectiveEpilogueBwdISB_SC_SE_Li256ELb1ELb0ELi4EEENS1_25SingleTileBwdLPTSchedulerILb1ELi96ELb1EEEEEEEEEvNT_6ParamsE --------------------------
	.section	.nv.constant0._ZN7cutlass13device_kernelIN5flash19enable_sm80_to_sm89INS1_16FlashAttnBwdSm80INS1_25CollectiveMainloopBwdSm80ILi2ELi1EN4cute5tupleIJNS5_1CILi64EEENS7_ILi96EEENS7_ILi128EEEEEENS_6half_tEfNS_4arch4Sm80ELb1ELb0ELb1ELb1ELb1ELb0ELb0ELb0ELi2ELi2ELi2ELi2ELb1EEENS1_21CollectiveEpilogueBwdISB_SC_SE_Li256ELb1ELb0ELi4EEENS1_25SingleTileBwdLPTSchedulerILb1ELi96ELb1EEEEEEEEEvNT_6ParamsE,"a",@progbits
	.sectionflags	@""
	.align	4
.nv.constant0._ZN7cutlass13device_kernelIN5flash19enable_sm80_to_sm89INS1_16FlashAttnBwdSm80INS1_25CollectiveMainloopBwdSm80ILi2ELi1EN4cute5tupleIJNS5_1CILi64EEENS7_ILi96EEENS7_ILi128EEEEEENS_6half_tEfNS_4arch4Sm80ELb1ELb0ELb1ELb1ELb1ELb0ELb0ELb0ELi2ELi2ELi2ELi2ELb1EEENS1_21CollectiveEpilogueBwdISB_SC_SE_Li256ELb1ELb0ELi4EEENS1_25SingleTileBwdLPTSchedulerILb1ELi96ELb1EEEEEEEEEvNT_6ParamsE:
	.zero		1176


//--------------------- .nv.constant0._ZN7cutlass13device_kernelIN5flash19enable_sm80_to_sm89INS1_16FlashAttnBwdSm80INS1_25CollectiveMainloopBwdSm80ILi2ELi1EN4cute5tupleIJNS5_1CILi64EEENS7_ILi96EEENS7_ILi128EEEEEENS_6half_tEfNS_4arch4Sm80ELb1ELb0ELb1ELb1ELb0ELb0ELb0ELb0ELi2ELi2ELi2ELi2ELb1EEENS1_24CollectiveEpilogueBwdGQAISB_fSE_Li256ELb1ELb0EEENS1_25SingleTileBwdLPTSchedulerILb1ELi96ELb0EEEEEEEEEvNT_6ParamsE --------------------------
	.section	.nv.constant0._ZN7cutlass13device_kernelIN5flash19enable_sm80_to_sm89INS1_16FlashAttnBwdSm80INS1_25CollectiveMainloopBwdSm80ILi2ELi1EN4cute5tupleIJNS5_1CILi64EEENS7_ILi96EEENS7_ILi128EEEEEENS_6half_tEfNS_4arch4Sm80ELb1ELb0ELb1ELb1ELb0ELb0ELb0ELb0ELi2ELi2ELi2ELi2ELb1EEENS1_24CollectiveEpilogueBwdGQAISB_fSE_Li256ELb1ELb0EEENS1_25SingleTileBwdLPTSchedulerILb1ELi96ELb0EEEEEEEEEvNT_6ParamsE,"a",@progbits
	.sectionflags	@""
	.align	4
.nv.constant0._ZN7cutlass13device_kernelIN5flash19enable_sm80_to_sm89INS1_16FlashAttnBwdSm80INS1_25CollectiveMainloopBwdSm80ILi2ELi1EN4cute5tupleIJNS5_1CILi64EEENS7_ILi96EEENS7_ILi128EEEEEENS_6half_tEfNS_4arch4Sm80ELb1ELb0ELb1ELb1ELb0ELb0ELb0ELb0ELi2ELi2ELi2ELi2ELb1EEENS1_24CollectiveEpilogueBwdGQAISB_fSE_Li256ELb1ELb0EEENS1_25SingleTileBwdLPTSchedulerILb1ELi96ELb0EEEEEEEEEvNT_6ParamsE:
	.zero		1184


//--------------------- .nv.constant0._ZN7cutlass13device_kernelIN5flash32FlashAttnBwdPostprocessConvertdQIN4cute5tupleIJNS3_1CILi96EEENS5_ILi128EEEEEENS_6half_tEfNS_4arch4Sm80ELi256ENS3_8TiledMMAINS3_8MMA_AtomIJNS3_28SM80_16x8x16_F32F16F16F32_TNEEEENS3_6LayoutINS4_IJNS5_ILi2EEENS5_ILi4EEENS5_ILi1EEEEEENS4_IJSJ_SH_NS5_ILi0EEEEEEEENS4_IJNS5_ILi32EEENS5_ILi64EEENS5_ILi16EEEEEEEELb0EEEEEvNT_6ParamsE --------------------------
	.section	.nv.constant0._ZN7cutlass13device_kernelIN5flash32FlashAttnBwdPostprocessConvertdQIN4cute5tupleIJNS3_1CILi96EEENS5_ILi128EEEEEENS_6half_tEfNS_4arch4Sm80ELi256ENS3_8TiledMMAINS3_8MMA_AtomIJNS3_28SM80_16x8x16_F32F16F16F32_TNEEEENS3_6LayoutINS4_IJNS5_ILi2EEENS5_ILi4EEENS5_ILi1EEEEEENS4_IJSJ_SH_NS5_ILi0EEEEEEEENS4_IJNS5_ILi32EEENS5_ILi64EEENS5_ILi16EEEEEEEELb0EEEEEvNT_6ParamsE,"a",@progbits
	.sectionflags	@""
	.align	4
.nv.constant0._ZN7cutlass13device_kernelIN5flash32FlashAttnBwdPostprocessConvertdQIN4cute5tupleIJNS3_1CILi96EEENS5_ILi128EEEEEENS_6half_tEfNS_4arch4Sm80ELi256ENS3_8TiledMMAINS3_8MMA_AtomIJNS3_28SM80_16x8x16_F32F16F16F32_TNEEEENS3_6LayoutINS4_IJNS5_ILi2EEENS5_ILi4EEENS5_ILi1EEEEEENS4_IJSJ_SH_NS5_ILi0EEEEEEEENS4_IJNS5_ILi32EEENS5_ILi64EEENS5_ILi16EEEEEEEELb0EEEEEvNT_6ParamsE:
	.zero		640


//--------------------- .nv.constant0._ZN7cutlass13device_kernelIN5flash19enable_sm80_to_sm89INS1_16FlashAttnBwdSm80INS1_25CollectiveMainloopBwdSm80ILi2ELi1EN4cute5tupleIJNS5_1CILi64EEENS7_ILi96EEENS7_ILi128EEEEEENS_6half_tEfNS_4arch4Sm80ELb1ELb0ELb1ELb1ELb1ELb0ELb0ELb0ELi2ELi2ELi2ELi2ELb1EEENS1_24CollectiveEpilogueBwdGQAISB_fSE_Li256ELb1ELb1EEENS1_25SingleTileBwdLPTSchedulerILb1ELi96ELb1EEEEEEEEEvNT_6ParamsE --------------------------
	.section	.nv.constant0._ZN7cutlass13device_kernelIN5flash19enable_sm80_to_sm89INS1_16FlashAttnBwdSm80INS1_25CollectiveMainloopBwdSm80ILi2ELi1EN4cute5tupleIJNS5_1CILi64EEENS7_ILi96EEENS7_ILi128EEEEEENS_6half_tEfNS_4arch4Sm80ELb1ELb0ELb1ELb1ELb1ELb0ELb0ELb0ELi2ELi2ELi2ELi2ELb1EEENS1_24CollectiveEpilogueBwdGQAISB_fSE_Li256ELb1ELb1EEENS1_25SingleTileBwdLPTSchedulerILb1ELi96ELb1EEEEEEEEEvNT_6ParamsE,"a",@progbits
	.sectionflags	@""
	.align	4
.nv.constant0._ZN7cutlass13device_kernelIN5flash19enable_sm80_to_sm89INS1_16FlashAttnBwdSm80INS1_25CollectiveMainloopBwdSm80ILi2ELi1EN4cute5tupleIJNS5_1CILi64EEENS7_ILi96EEENS7_ILi128EEEEEENS_6half_tEfNS_4arch4Sm80ELb1ELb0ELb1ELb1ELb1ELb0ELb0ELb0ELi2ELi2ELi2ELi2ELb1EEENS1_24CollectiveEpilogueBwdGQAISB_fSE_Li256ELb1ELb1EEENS1_25SingleTileBwdLPTSchedulerILb1ELi96ELb1EEEEEEEEEvNT_6ParamsE:
	.zero		1184


//--------------------- .nv.constant0._ZN7cutlass13device_kernelIN5flash19enable_sm80_to_sm89INS1_16FlashAttnBwdSm80INS1_25CollectiveMainloopBwdSm80ILi2ELi2EN4cute5tupleIJNS5_1CILi64EEENS7_ILi128EEES9_EEENS_6half_tEfNS_4arch4Sm80ELb0ELb0ELb1ELb0ELb0ELb0ELb0ELb0ELi2ELi2ELi2ELi2ELb0EEENS1_21CollectiveEpilogueBwdISA_SB_SD_Li256ELb0ELb0ELi4EEENS1_19SingleTileSchedulerILb0ELb0ELb0ELi128EEEEEEEEEvNT_6ParamsE --------------------------
	.section	.nv.constant0._ZN7cutlass13device_kernelIN5flash19enable_sm80_to_sm89INS1_16FlashAttnBwdSm80INS1_25CollectiveMainloopBwdSm80ILi2ELi2EN4cute5tupleIJNS5_1CILi64EEENS7_ILi128EEES9_EEENS_6half_tEfNS_4arch4Sm80ELb0ELb0ELb1ELb0ELb0ELb0ELb0ELb0ELi2ELi2ELi2ELi2ELb0EEENS1_21CollectiveEpilogueBwdISA_SB_SD_Li256ELb0ELb0ELi4EEENS1_19SingleTileSchedulerILb0ELb0ELb0ELi128EEEEEEEEEvNT_6ParamsE,"a",@progbits
	.sectionflags	@""
	.align	4
.nv.constant0._ZN7cutlass13device_kernelIN5flash19enable_sm80_to_sm89INS1_16FlashAttnBwdSm80INS1_25CollectiveMainloopBwdSm80ILi2ELi2EN4cute5tupleIJNS5_1CILi64EEENS7_ILi128EEES9_EEENS_6half_tEfNS_4arch4Sm80ELb0ELb0ELb1ELb0ELb0ELb0ELb0ELb0ELi2ELi2ELi2ELi2ELb0EEENS1_21CollectiveEpilogueBwdISA_SB_SD_Li256ELb0ELb0ELi4EEENS1_19SingleTileSchedulerILb0ELb0ELb0ELi128EEEEEEEEEvNT_6ParamsE:
	.zero		1152


//--------------------- .nv.constant0._ZN7cutlass13device_kernelIN5flash19enable_sm80_to_sm89INS1_16FlashAttnBwdSm80INS1_25CollectiveMainloopBwdSm80ILi2ELi2EN4cute5tupleIJNS5_1CILi64EEENS7_ILi128EEES9_EEENS_6half_tEfNS_4arch4Sm80ELb0ELb0ELb1ELb0ELb1ELb0ELb0ELb0ELi2ELi2ELi2ELi2ELb0EEENS1_21CollectiveEpilogueBwdISA_SB_SD_Li256ELb0ELb0ELi4EEENS1_19SingleTileSchedulerILb0ELb0ELb0ELi128EEEEEEEEEvNT_6ParamsE --------------------------
	.section	.nv.constant0._ZN7cutlass13device_kernelIN5flash19enable_sm80_to_sm89INS1_16FlashAttnBwdSm80INS1_25CollectiveMainloopBwdSm80ILi2ELi2EN4cute5tupleIJNS5_1CILi64EEENS7_ILi128EEES9_EEENS_6half_tEfNS_4arch4Sm80ELb0ELb0ELb1ELb0ELb1ELb0ELb0ELb0ELi2ELi2ELi2ELi2ELb0EEENS1_21CollectiveEpilogueBwdISA_SB_SD_Li256ELb0ELb0ELi4EEENS1_19SingleTileSchedulerILb0ELb0ELb0ELi128EEEEEEEEEvNT_6ParamsE,"a",@progbits
	.sectionflags	@""
	.align	4
.nv.constant0._ZN7cutlass13device_kernelIN5flash19enable_sm80_to_sm89INS1_16FlashAttnBwdSm80INS1_25CollectiveMainloopBwdSm80ILi2ELi2EN4cute5tupleIJNS5_1CILi64EEENS7_ILi128EEES9_EEENS_6half_tEfNS_4arch4Sm80ELb0ELb0ELb1ELb0ELb1ELb0ELb0ELb0ELi2ELi2ELi2ELi2ELb0EEENS1_21CollectiveEpilogueBwdISA_SB_SD_Li256ELb0ELb0ELi4EEENS1_19SingleTileSchedulerILb0ELb0ELb0ELi128EEEEEEEEEvNT_6ParamsE:
	.zero		1152


//--------------------- .nv.constant0._ZN7cutlass13device_kernelIN5flash19enable_sm80_to_sm89INS1_16FlashAttnBwdSm80INS1_25CollectiveMainloopBwdSm80ILi2ELi2EN4cute5tupleIJNS5_1CILi64EEENS7_ILi128EEES9_EEENS_6half_tEfNS_4arch4Sm80ELb0ELb0ELb1ELb0ELb0ELb0ELb0ELb0ELi2ELi2ELi2ELi2ELb0EEENS1_24CollectiveEpilogueBwdGQAISA_fSD_Li256ELb0ELb0EEENS1_19SingleTileSchedulerILb0ELb0ELb0ELi128EEEEEEEEEvNT_6ParamsE --------------------------
	.section	.nv.constant0._ZN7cutlass13device_kernelIN5flash19enable_sm80_to_sm89INS1_16FlashAttnBwdSm80INS1_25CollectiveMainloopBwdSm80ILi2ELi2EN4cute5tupleIJNS5_1CILi64EEENS7_ILi128EEES9_EEENS_6half_tEfNS_4arch4Sm80ELb0ELb0ELb1ELb0ELb0ELb0ELb0ELb0ELi2ELi2ELi2ELi2ELb0EEENS1_24CollectiveEpilogueBwdGQAISA_fSD_Li256ELb0ELb0EEENS1_19SingleTileSchedulerILb0ELb0ELb0ELi128EEEEEEEEEvNT_6ParamsE,"a",@progbits
	.sectionflags	@""
	.align	4
.nv.constant0._ZN7cutlass13device_kernelIN5flash19enable_sm80_to_sm89INS1_16FlashAttnBwdSm80INS1_25CollectiveMainloopBwdSm80ILi2ELi2EN4cute5tupleIJNS5_1CILi64EEENS7_ILi128EEES9_EEENS_6half_tEfNS_4arch4Sm80ELb0ELb0ELb1ELb0ELb0ELb0ELb0ELb0ELi2ELi2ELi2ELi2ELb0EEENS1_24CollectiveEpilogueBwdGQAISA_fSD_Li256ELb0ELb0EEENS1_19SingleTileSchedulerILb0ELb0ELb0ELi128EEEEEEEEEvNT_6ParamsE:
	.zero		1160


//--------------------- .nv.constant0._ZN7cutlass13device_kernelIN5flash19enable_sm80_to_sm89INS1_16FlashAttnBwdSm80INS1_25CollectiveMainloopBwdSm80ILi2ELi2EN4cute5tupleIJNS5_1CILi64EEENS7_ILi128EEES9_EEENS_6half_tEfNS_4arch4Sm80ELb0ELb0ELb1ELb0ELb1ELb0ELb0ELb0ELi2ELi2ELi2ELi2ELb0EEENS1_24CollectiveEpilogueBwdGQAISA_fSD_Li256ELb0ELb1EEENS1_19SingleTileSchedulerILb0ELb0ELb0ELi128EEEEEEEEEvNT_6ParamsE --------------------------
	.section	.nv.constant0._ZN7cutlass13device_kernelIN5flash19enable_sm80_to_sm89INS1_16FlashAttnBwdSm80INS1_25CollectiveMainloopBwdSm80ILi2ELi2EN4cute5tupleIJNS5_1CILi64EEENS7_ILi128EEES9_EEENS_6half_tEfNS_4arch4Sm80ELb0ELb0ELb1ELb0ELb1ELb0ELb0ELb0ELi2ELi2ELi2ELi2ELb0EEENS1_24CollectiveEpilogueBwdGQAISA_fSD_Li256ELb0ELb1EEENS1_19SingleTileSchedulerILb0ELb0ELb0ELi128EEEEEEEEEvNT_6ParamsE,"a",@progbits
	.sectionflags	@""
	.align	4
.nv.constant0._ZN7cutlass13device_kernelIN5flash19enable_sm80_to_sm89INS1_16FlashAttnBwdSm80INS1_25CollectiveMainloopBwdSm80ILi2ELi2EN4cute5tupleIJNS5_1CILi64EEENS7_ILi128EEES9_EEENS_6half_tEfNS_4arch4Sm80ELb0ELb0ELb1ELb0ELb1ELb0ELb0ELb0ELi2ELi2ELi2ELi2ELb0EEENS1_24CollectiveEpilogueBwdGQAISA_fSD_Li256ELb0ELb1EEENS1_19SingleTileSchedulerILb0ELb0ELb0ELi128EEEEEEEEEvNT_6ParamsE:
	.zero		1160


//--------------------- .nv.constant0._ZN7cutlass13device_kernelIN5flash19enable_sm80_to_sm89INS1_16FlashAttnBwdSm80INS1_25CollectiveMainloopBwdSm80ILi2ELi2EN4cute5tupleIJNS5_1CILi64EEENS7_ILi128EEES9_EEENS_6half_tEfNS_4arch4Sm80ELb0ELb0ELb1ELb1ELb0ELb0ELb0ELb0ELi2ELi2ELi2ELi2ELb0EEENS1_21CollectiveEpilogueBwdISA_SB_SD_Li256ELb1ELb0ELi4EEENS1_19SingleTileSchedulerILb1ELb0ELb0ELi128EEEEEEEEEvNT_6ParamsE --------------------------
	.section	.nv.constant0._ZN7cutlass13device_kernelIN5flash19enable_sm80_to_sm89INS1_16FlashAttnBwdSm80INS1_25CollectiveMainloopBwdSm80ILi2ELi2EN4cute5tupleIJNS5_1CILi64EEENS7_ILi128EEES9_EEENS_6half_tEfNS_4arch4Sm80ELb0ELb0ELb1ELb1ELb0ELb0ELb0ELb0ELi2ELi2ELi2ELi2ELb0EEENS1_21CollectiveEpilogueBwdISA_SB_SD_Li256ELb1ELb0ELi4EEENS1_19SingleTileSchedulerILb1ELb0ELb0ELi128EEEEEEEEEvNT_6ParamsE,"a",@progbits
	.sectionflags	@""
	.align	4
.nv.constant0._ZN7cutlass13device_kernelIN5flash19enable_sm80_to_sm89INS1_16FlashAttnBwdSm80INS1_25CollectiveMainloopBwdSm80ILi2ELi2EN4cute5tupleIJNS5_1CILi64EEENS7_ILi128EEES9_EEENS_6half_tEfNS_4arch4Sm80ELb0ELb0ELb1ELb1ELb0ELb0ELb0ELb0ELi2ELi2ELi2ELi2ELb0EEENS1_21CollectiveEpilogueBwdISA_SB_SD_Li256ELb1ELb0ELi4EEENS1_19SingleTileSchedulerILb1ELb0ELb0ELi128EEEEEEEEEvNT_6ParamsE:
	.zero		1152


//--------------------- .nv.constant0._ZN7cutlass13device_kernelIN5flash19enable_sm80_to_sm89INS1_16FlashAttnBwdSm80INS1_25CollectiveMainloopBwdSm80ILi2ELi2EN4cute5tupleIJNS5_1CILi64EEENS7_ILi128EEES9_EEENS_6half_tEfNS_4arch4Sm80ELb0ELb0ELb1ELb1ELb1ELb0ELb0ELb0ELi2ELi2ELi2ELi2ELb0EEENS1_21CollectiveEpilogueBwdISA_SB_SD_Li256ELb1ELb0ELi4EEENS1_19SingleTileSchedulerILb1ELb0ELb0ELi128EEEEEEEEEvNT_6ParamsE --------------------------
	.section	.nv.constant0._ZN7cutlass13device_kernelIN5flash19enable_sm80_to_sm89INS1_16FlashAttnBwdSm80INS1_25CollectiveMainloopBwdSm80ILi2ELi2EN4cute5tupleIJNS5_1CILi64EEENS7_ILi128EEES9_EEENS_6half_tEfNS_4arch4Sm80ELb0ELb0ELb1ELb1ELb1ELb0ELb0ELb0ELi2ELi2ELi2ELi2ELb0EEENS1_21CollectiveEpilogueBwdISA_SB_SD_Li256ELb1ELb0ELi4EEENS1_19SingleTileSchedulerILb1ELb0ELb0ELi128EEEEEEEEEvNT_6ParamsE,"a",@progbits
	.sectionflags	@""
	.align	4
.nv.constant0._ZN7cutlass13device_kernelIN5flash19enable_sm80_to_sm89INS1_16FlashAttnBwdSm80INS1_25CollectiveMainloopBwdSm80ILi2ELi2EN4cute5tupleIJNS5_1CILi64EEENS7_ILi128EEES9_EEENS_6half_tEfNS_4arch4Sm80ELb0ELb0ELb1ELb1ELb1ELb0ELb0ELb0ELi2ELi2ELi2ELi2ELb0EEENS1_21CollectiveEpilogueBwdISA_SB_SD_Li256ELb1ELb0ELi4EEENS1_19SingleTileSchedulerILb1ELb0ELb0ELi128EEEEEEEEEvNT_6ParamsE:
	.zero		1152


//--------------------- .nv.constant0._ZN7cutlass13device_kernelIN5flash19enable_sm80_to_sm89INS1_16FlashAttnBwdSm80INS1_25CollectiveMainloopBwdSm80ILi2ELi2EN4cute5tupleIJNS5_1CILi64EEENS7_ILi128EEES9_EEENS_6half_tEfNS_4arch4Sm80ELb0ELb0ELb1ELb1ELb0ELb0ELb0ELb0ELi2ELi2ELi2ELi2ELb0EEENS1_24CollectiveEpilogueBwdGQAISA_fSD_Li256ELb1ELb0EEENS1_19SingleTileSchedulerILb1ELb0ELb0ELi128EEEEEEEEEvNT_6ParamsE --------------------------
	.section	.nv.constant0._ZN7cutlass13device_kernelIN5flash19enable_sm80_to_sm89INS1_16FlashAttnBwdSm80INS1_25CollectiveMainloopBwdSm80ILi2ELi2EN4cute5tupleIJNS5_1CILi64EEENS7_ILi128EEES9_EEENS_6half_tEfNS_4arch4Sm80ELb0ELb0ELb1ELb1ELb0ELb0ELb0ELb0ELi2ELi2ELi2ELi2ELb0EEENS1_24CollectiveEpilogueBwdGQAISA_fSD_Li256ELb1ELb0EEENS1_19SingleTileSchedulerILb1ELb0ELb0ELi128EEEEEEEEEvNT_6ParamsE,"a",@progbits
	.sectionflags	@""
	.align	4
.nv.constant0._ZN7cutlass13device_kernelIN5flash19enable_sm80_to_sm89INS1_16FlashAttnBwdSm80INS1_25CollectiveMainloopBwdSm80ILi2ELi2EN4cute5tupleIJNS5_1CILi64EEENS7_ILi128EEES9_EEENS_6half_tEfNS_4arch4Sm80ELb0ELb0ELb1ELb1ELb0ELb0ELb0ELb0ELi2ELi2ELi2ELi2ELb0EEENS1_24CollectiveEpilogueBwdGQAISA_fSD_Li256ELb1ELb0EEENS1_19SingleTileSchedulerILb1ELb0ELb0ELi128EEEEEEEEEvNT_6ParamsE:
	.zero		1160


//--------------------- .nv.constant0._ZN7cutlass13device_kernelIN5flash19enable_sm80_to_sm89INS1_16FlashAttnBwdSm80INS1_25CollectiveMainloopBwdSm80ILi2ELi2EN4cute5tupleIJNS5_1CILi64EEENS7_ILi128EEES9_EEENS_6half_tEfNS_4arch4Sm80ELb0ELb0ELb1ELb1ELb1ELb0ELb0ELb0ELi2ELi2ELi2ELi2ELb0EEENS1_24CollectiveEpilogueBwdGQAISA_fSD_Li256ELb1ELb1EEENS1_19SingleTileSchedulerILb1ELb0ELb0ELi128EEEEEEEEEvNT_6ParamsE --------------------------
	.section	.nv.constant0._ZN7cutlass13device_kernelIN5flash19enable_sm80_to_sm89INS1_16FlashAttnBwdSm80INS1_25CollectiveMainloopBwdSm80ILi2ELi2EN4cute5tupleIJNS5_1CILi64EEENS7_ILi128EEES9_EEENS_6half_tEfNS_4arch4Sm80ELb0ELb0ELb1ELb1ELb1ELb0ELb0ELb0ELi2ELi2ELi2ELi2ELb0EEENS1_24CollectiveEpilogueBwdGQAISA_fSD_Li256ELb1ELb1EEENS1_19SingleTileSchedulerILb1ELb0ELb0ELi128EEEEEEEEEvNT_6ParamsE,"a",@progbits
	.sectionflags	@""
	.align	4
.nv.constant0._ZN7cutlass13device_kernelIN5flash19enable_sm80_to_sm89INS1_16FlashAttnBwdSm80INS1_25CollectiveMainloopBwdSm80ILi2ELi2EN4cute5tupleIJNS5_1CILi64EEENS7_ILi128EEES9_EEENS_6half_tEfNS_4arch4Sm80ELb0ELb0ELb1ELb1ELb1ELb0ELb0ELb0ELi2ELi2ELi2ELi2ELb0EEENS1_24CollectiveEpilogueBwdGQAISA_fSD_Li256ELb1ELb1EEENS1_19SingleTileSchedulerILb1ELb0ELb0ELi128EEEEEEEEEvNT_6ParamsE:
	.zero		1160


//--------------------- .nv.constant0._ZN7cutlass13device_kernelIN5flash19enable_sm80_to_sm89INS1_16FlashAttnBwdSm80INS1_25CollectiveMainloopBwdSm80ILi2ELi2EN4cute5tupleIJNS5_1CILi64EEENS7_ILi128EEES9_EEENS_6half_tEfNS_4arch4Sm80ELb0ELb1ELb1ELb0ELb0ELb0ELb0ELb0ELi2ELi2ELi2ELi2ELb0EEENS1_21CollectiveEpilogueBwdISA_SB_SD_Li256ELb0ELb0ELi4EEENS1_19SingleTileSchedulerILb0ELb0ELb0ELi128EEEEEEEEEvNT_6ParamsE --------------------------
	.section	.nv.constant0._ZN7cutlass13device_kernelIN5flash19enable_sm80_to_sm89INS1_16FlashAttnBwdSm80INS1_25CollectiveMainloopBwdSm80ILi2ELi2EN4cute5tupleIJNS5_1CILi64EEENS7_ILi128EEES9_EEENS_6half_tEfNS_4arch4Sm80ELb0ELb1ELb1ELb0ELb0ELb0ELb0ELb0ELi2ELi2ELi2ELi2ELb0EEENS1_21CollectiveEpilogueBwdISA_SB_SD_Li256ELb0ELb0ELi4EEENS1_19SingleTileSchedulerILb0ELb0ELb0ELi128EEEEEEEEEvNT_6ParamsE,"a",@progbits
	.sectionflags	@""
	.align	4
.nv.constant0._ZN7cutlass13device_kernelIN5flash19enable_sm80_to_sm89INS1_16FlashAttnBwdSm80INS1_25CollectiveMainloopBwdSm80ILi2ELi2EN4cute5tupleIJNS5_1CILi64EEENS7_ILi128EEES9_EEENS_6half_tEfNS_4arch4Sm80ELb0ELb1ELb1ELb0ELb0ELb0ELb0ELb0ELi2ELi2ELi2ELi2ELb0EEENS1_21CollectiveEpilogueBwdISA_SB_SD_Li256ELb0ELb0ELi4EEENS1_19SingleTileSchedulerILb0ELb0ELb0ELi128EEEEEEEEEvNT_6ParamsE:
	.zero		1152


//--------------------- .nv.constant0._ZN7cutlass13device_kernelIN5flash19enable_sm80_to_sm89INS1_16FlashAttnBwdSm80INS1_25CollectiveMainloopBwdSm80ILi2ELi2EN4cute5tupleIJNS5_1CILi64EEENS7_ILi128EEES9_EEENS_6half_tEfNS_4arch4Sm80ELb0ELb1ELb1ELb0ELb1ELb0ELb0ELb0ELi2ELi2ELi2ELi2ELb0EEENS1_21CollectiveEpilogueBwdISA_SB_SD_Li256ELb0ELb0ELi4EEENS1_19SingleTileSchedulerILb0ELb0ELb0ELi128EEEEEEEEEvNT_6ParamsE --------------------------
	.section	.nv.constant0._ZN7cutlass13device_kernelIN5flash19enable_sm80_to_sm89INS1_16FlashAttnBwdSm80INS1_25CollectiveMainloopBwdSm80ILi2ELi2EN4cute5tupleIJNS5_1CILi64EEENS7_ILi128EEES9_EEENS_6half_tEfNS_4arch4Sm80ELb0ELb1ELb1ELb0ELb1ELb0ELb0ELb0ELi2ELi2ELi2ELi2ELb0EEENS1_21CollectiveEpilogueBwdISA_SB_SD_Li256ELb0ELb0ELi4EEENS1_19SingleTileSchedulerILb0ELb0ELb0ELi128EEEEEEEEEvNT_6ParamsE,"a",@progbits
	.sectionflags	@""
	.align	4
.nv.constant0._ZN7cutlass13device_kernelIN5flash19enable_sm80_to_sm89INS1_16FlashAttnBwdSm80INS1_25CollectiveMainloopBwdSm80ILi2ELi2EN4cute5tupleIJNS5_1CILi64EEENS7_ILi128EEES9_EEENS_6half_tEfNS_4arch4Sm80ELb0ELb1ELb1ELb0ELb1ELb0ELb0ELb0ELi2ELi2ELi2ELi2ELb0EEENS1_21CollectiveEpilogueBwdISA_SB_SD_Li256ELb0ELb0ELi4EEENS1_19SingleTileSchedulerILb0ELb0ELb0ELi128EEEEEEEEEvNT_6ParamsE:
	.zero		1152


//--------------------- .nv.constant0._ZN7cutlass13device_kernelIN5flash19enable_sm80_to_sm89INS1_16FlashAttnBwdSm80INS1_25CollectiveMainloopBwdSm80ILi2ELi2EN4cute5tupleIJNS5_1CILi64EEENS7_ILi128EEES9_EEENS_6half_tEfNS_4arch4Sm80ELb0ELb1ELb1ELb0ELb0ELb0ELb0ELb0ELi2ELi2ELi2ELi2ELb0EEENS1_24CollectiveEpilogueBwdGQAISA_fSD_Li256ELb0ELb0EEENS1_19SingleTileSchedulerILb0ELb0ELb0ELi128EEEEEEEEEvNT_6ParamsE --------------------------
	.section	.nv.constant0._ZN7cutlass13device_kernelIN5flash19enable_sm80_to_sm89INS1_16FlashAttnBwdSm80INS1_25CollectiveMainloopBwdSm80ILi2ELi2EN4cute5tupleIJNS5_1CILi64EEENS7_ILi128EEES9_EEENS_6half_tEfNS_4arch4Sm80ELb0ELb1ELb1ELb0ELb0ELb0ELb0ELb0ELi2ELi2ELi2ELi2ELb0EEENS1_24CollectiveEpilogueBwdGQAISA_fSD_Li256ELb0ELb0EEENS1_19SingleTileSchedulerILb0ELb0ELb0ELi128EEEEEEEEEvNT_6ParamsE,"a",@progbits
	.sectionflags	@""
	.align	4
.nv.constant0._ZN7cutlass13device_kernelIN5flash19enable_sm80_to_sm89INS1_16FlashAttnBwdSm80INS1_25CollectiveMainloopBwdSm80ILi2ELi2EN4cute5tupleIJNS5_1CILi64EEENS7_ILi128EEES9_EEENS_6half_tEfNS_4arch4Sm80ELb0ELb1ELb1ELb0ELb0ELb0ELb0ELb0ELi2ELi2ELi2ELi2ELb0EEENS1_24CollectiveEpilogueBwdGQAISA_fSD_Li256ELb0ELb0EEENS1_19SingleTileSchedulerILb0ELb0ELb0ELi128EEEEEEEEEvNT_6ParamsE:
	.zero		1160


//--------------------- .nv.constant0._ZN7cutlass13device_kernelIN5flash19enable_sm80_to_sm89INS1_16FlashAttnBwdSm80INS1_25CollectiveMainloopBwdSm80ILi2ELi2EN4cute5tupleIJNS5_1CILi64EEENS7_ILi128EEES9_EEENS_6half_tEfNS_4arch4Sm80ELb0ELb1ELb1ELb0ELb1ELb0ELb0ELb0ELi2ELi2ELi2ELi2ELb0EEENS1_24CollectiveEpilogueBwdGQAISA_fSD_Li256ELb0ELb1EEENS1_19SingleTileSchedulerILb0ELb0ELb0ELi128EEEEEEEEEvNT_6ParamsE --------------------------
	.section	.nv.constant0._ZN7cutlass13device_kernelIN5flash19enable_sm80_to_sm89INS1_16FlashAttnBwdSm80INS1_25CollectiveMainloopBwdSm80ILi2ELi2EN4cute5tupleIJNS5_1CILi64EEENS7_ILi128EEES9_EEENS_6half_tEfNS_4arch4Sm80ELb0ELb1ELb1ELb0ELb1ELb0ELb0ELb0ELi2ELi2ELi2ELi2ELb0EEENS1_24CollectiveEpilogueBwdGQAISA_fSD_Li256ELb0ELb1EEENS1_19SingleTileSchedulerILb0ELb0ELb0ELi128EEEEEEEEEvNT_6ParamsE,"a",@progbits
	.sectionflags	@""
	.align	4
.nv.constant0._ZN7cutlass13device_kernelIN5flash19enable_sm80_to_sm89INS1_16FlashAttnBwdSm80INS1_25CollectiveMainloopBwdSm80ILi2ELi2EN4cute5tupleIJNS5_1CILi64EEENS7_ILi128EEES9_EEENS_6half_tEfNS_4arch4Sm80ELb0ELb1ELb1ELb0ELb1ELb0ELb0ELb0ELi2ELi2ELi2ELi2ELb0EEENS1_24CollectiveEpilogueBwdGQAISA_fSD_Li256ELb0ELb1EEENS1_19SingleTileSchedulerILb0ELb0ELb0ELi128EEEEEEEEEvNT_6ParamsE:
	.zero		1160


//--------------------- .nv.constant0._ZN7cutlass13device_kernelIN5flash19enable_sm80_to_sm89INS1_16FlashAttnBwdSm80INS1_25CollectiveMainloopBwdSm80ILi2ELi2EN4cute5tupleIJNS5_1CILi64EEENS7_ILi128EEES9_EEENS_6half_tEfNS_4arch4Sm80ELb0ELb1ELb1ELb1ELb0ELb0ELb0ELb0ELi2ELi2ELi2ELi2ELb0EEENS1_21CollectiveEpilogueBwdISA_SB_SD_Li256ELb1ELb0ELi4EEENS1_19SingleTileSchedulerILb1ELb0ELb0ELi128EEEEEEEEEvNT_6ParamsE --------------------------
	.section	.nv.constant0._ZN7cutlass13device_kernelIN5flash19enable_sm80_to_sm89INS1_16FlashAttnBwdSm80INS1_25CollectiveMainloopBwdSm80ILi2ELi2EN4cute5tupleIJNS5_1CILi64EEENS7_ILi128EEES9_EEENS_6half_tEfNS_4arch4Sm80ELb0ELb1ELb1ELb1ELb0ELb0ELb0ELb0ELi2ELi2ELi2ELi2ELb0EEENS1_21CollectiveEpilogueBwdISA_SB_SD_Li256ELb1ELb0ELi4EEENS1_19SingleTileSchedulerILb1ELb0ELb0ELi128EEEEEEEEEvNT_6ParamsE,"a",@progbits
	.sectionflags	@""
	.align	4
.nv.constant0._ZN7cutlass13device_kernelIN5flash19enable_sm80_to_sm89INS1_16FlashAttnBwdSm80INS1_25CollectiveMainloopBwdSm80ILi2ELi2EN4cute5tupleIJNS5_1CILi64EEENS7_ILi128EEES9_EEENS_6half_tEfNS_4arch4Sm80ELb0ELb1ELb1ELb1ELb0ELb0ELb0ELb0ELi2ELi2ELi2ELi2ELb0EEENS1_21CollectiveEpilogueBwdISA_SB_SD_Li256ELb1ELb0ELi4EEENS1_19SingleTileSchedulerILb1ELb0ELb0ELi128EEEEEEEEEvNT_6ParamsE:
	.zero		1152


//--------------------- .nv.constant0._ZN7cutlass13device_kernelIN5flash19enable_sm80_to_sm89INS1_16FlashAttnBwdSm80INS1_25CollectiveMainloopBwdSm80ILi2ELi2EN4cute5tupleIJNS5_1CILi64EEENS7_ILi128EEES9_EEENS_6half_tEfNS_4arch4Sm80ELb0ELb1ELb1ELb1ELb1ELb0ELb0ELb0ELi2ELi2ELi2ELi2ELb0EEENS1_21CollectiveEpilogueBwdISA_SB_SD_Li256ELb1ELb0ELi4EEENS1_19SingleTileSchedulerILb1ELb0ELb0ELi128EEEEEEEEEvNT_6ParamsE --------------------------
	.section	.nv.constant0._ZN7cutlass13device_kernelIN5flash19enable_sm80_to_sm89INS1_16FlashAttnBwdSm80INS1_25CollectiveMainloopBwdSm80ILi2ELi2EN4cute5tupleIJNS5_1CILi64EEENS7_ILi128EEES9_EEENS_6half_tEfNS_4arch4Sm80ELb0ELb1ELb1ELb1ELb1ELb0ELb0ELb0ELi2ELi2ELi2ELi2ELb0EEENS1_21CollectiveEpilogueBwdISA_SB_SD_Li256ELb1ELb0ELi4EEENS1_19SingleTileSchedulerILb1ELb0ELb0ELi128EEEEEEEEEvNT_6ParamsE,"a",@progbits
	.sectionflags	@""
	.align	4
.nv.constant0._ZN7cutlass13device_kernelIN5flash19enable_sm80_to_sm89INS1_16FlashAttnBwdSm80INS1_25CollectiveMainloopBwdSm80ILi2ELi2EN4cute5tupleIJNS5_1CILi64EEENS7_ILi128EEES9_EEENS_6half_tEfNS_4arch4Sm80ELb0ELb1ELb1ELb1ELb1ELb0ELb0ELb0ELi2ELi2ELi2ELi2ELb0EEENS1_21CollectiveEpilogueBwdISA_SB_SD_Li256ELb1ELb0ELi4EEENS1_19SingleTileSchedulerILb1ELb0ELb0ELi128EEEEEEEEEvNT_6ParamsE:
	.zero		1152


//--------------------- .nv.constant0._ZN7cutlass13device_kernelIN5flash19enable_sm80_to_sm89INS1_16FlashAttnBwdSm80INS1_25CollectiveMainloopBwdSm80ILi2ELi2EN4cute5tupleIJNS5_1CILi64EEENS7_ILi128EEES9_EEENS_6half_tEfNS_4arch4Sm80ELb0ELb1ELb1ELb1ELb0ELb0ELb0ELb0ELi2ELi2ELi2ELi2ELb0EEENS1_24CollectiveEpilogueBwdGQAISA_fSD_Li256ELb1ELb0EEENS1_19SingleTileSchedulerILb1ELb0ELb0ELi128EEEEEEEEEvNT_6ParamsE --------------------------
	.section	.nv.constant0._ZN7cutlass13device_kernelIN5flash19enable_sm80_to_sm89INS1_16FlashAttnBwdSm80INS1_25CollectiveMainloopBwdSm80ILi2ELi2EN4cute5tupleIJNS5_1CILi64EEENS7_ILi128EEES9_EEENS_6half_tEfNS_4arch4Sm80ELb0ELb1ELb1ELb1ELb0ELb0ELb0ELb0ELi2ELi2ELi2ELi2ELb0EEENS1_24CollectiveEpilogueBwdGQAISA_fSD_Li256ELb1ELb0EEENS1_19SingleTileSchedulerILb1ELb0ELb0ELi128EEEEEEEEEvNT_6ParamsE,"a",@progbits
	.sectionflags	@""
	.align	4
.nv.constant0._ZN7cutlass13device_kernelIN5flash19enable_sm80_to_sm89INS1_16FlashAttnBwdSm80INS1_25CollectiveMainloopBwdSm80ILi2ELi2EN4cute5tupleIJNS5_1CILi64EEENS7_ILi128EEES9_EEENS_6half_tEfNS_4arch4Sm80ELb0ELb1ELb1ELb1ELb0ELb0ELb0ELb0ELi2ELi2ELi2ELi2ELb0EEENS1_24CollectiveEpilogueBwdGQAISA_fSD_Li256ELb1ELb0EEENS1_19SingleTileSchedulerILb1ELb0ELb0ELi128EEEEEEEEEvNT_6ParamsE:
	.zero		1160


//--------------------- .nv.constant0._ZN7cutlass13device_kernelIN5flash19enable_sm80_to_sm89INS1_16FlashAttnBwdSm80INS1_25CollectiveMainloopBwdSm80ILi2ELi2EN4cute5tupleIJNS5_1CILi64EEENS7_ILi128EEES9_EEENS_6half_tEfNS_4arch4Sm80ELb0ELb1ELb1ELb1ELb1ELb0ELb0ELb0ELi2ELi2ELi2ELi2ELb0EEENS1_24CollectiveEpilogueBwdGQAISA_fSD_Li256ELb1ELb1EEENS1_19SingleTileSchedulerILb1ELb0ELb0ELi128EEEEEEEEEvNT_6ParamsE --------------------------
	.section	.nv.constant0._ZN7cutlass13device_kernelIN5flash19enable_sm80_to_sm89INS1_16FlashAttnBwdSm80INS1_25CollectiveMainloopBwdSm80ILi2ELi2EN4cute5tupleIJNS5_1CILi64EEENS7_ILi128EEES9_EEENS_6half_tEfNS_4arch4Sm80ELb0ELb1ELb1ELb1ELb1ELb0ELb0ELb0ELi2ELi2ELi2ELi2ELb0EEENS1_24CollectiveEpilogueBwdGQAISA_fSD_Li256ELb1ELb1EEENS1_19SingleTileSchedulerILb1ELb0ELb0ELi128EEEEEEEEEvNT_6ParamsE,"a",@progbits
	.sectionflags	@""
	.align	4
.nv.constant0._ZN7cutlass13device_kernelIN5flash19enable_sm80_to_sm89INS1_16FlashAttnBwdSm80INS1_25CollectiveMainloopBwdSm80ILi2ELi2EN4cute5tupleIJNS5_1CILi64EEENS7_ILi128EEES9_EEENS_6half_tEfNS_4arch4Sm80ELb0ELb1ELb1ELb1ELb1ELb0ELb0ELb0ELi2ELi2ELi2ELi2ELb0EEENS1_24CollectiveEpilogueBwdGQAISA_fSD_Li256ELb1ELb1EEENS1_19SingleTileSchedulerILb1ELb0ELb0ELi128EEEEEEEEEvNT_6ParamsE:
	.zero		1160


//--------------------- .nv.constant0._ZN7cutlass13device_kernelIN5flash19enable_sm80_to_sm89INS1_16FlashAttnBwdSm80INS1_25CollectiveMainloopBwdSm80ILi2ELi2EN4cute5tupleIJNS5_1CILi64EEENS7_ILi128EEES9_EEENS_6half_tEfNS_4arch4Sm80ELb1ELb0ELb1ELb0ELb0ELb0ELb0ELb0ELi2ELi2ELi2ELi2ELb0EEENS1_21CollectiveEpilogueBwdISA_SB_SD_Li256ELb0ELb0ELi4EEENS1_25SingleTileBwdLPTSchedulerILb0ELi128ELb0EEEEEEEEEvNT_6ParamsE --------------------------
	.section	.nv.constant0._ZN7cutlass13device_kernelIN5flash19enable_sm80_to_sm89INS1_16FlashAttnBwdSm80INS1_25CollectiveMainloopBwdSm80ILi2ELi2EN4cute5tupleIJNS5_1CILi64EEENS7_ILi128EEES9_EEENS_6half_tEfNS_4arch4Sm80ELb1ELb0ELb1ELb0ELb0ELb0ELb0ELb0ELi2ELi2ELi2ELi2ELb0EEENS1_21CollectiveEpilogueBwdISA_SB_SD_Li256ELb0ELb0ELi4EEENS1_25SingleTileBwdLPTSchedulerILb0ELi128ELb0EEEEEEEEEvNT_6ParamsE,"a",@progbits
	.sectionflags	@""
	.align	4
.nv.constant0._ZN7cutlass13device_kernelIN5flash19enable_sm80_to_sm89INS1_16FlashAttnBwdSm80INS1_25CollectiveMainloopBwdSm80ILi2ELi2EN4cute5tupleIJNS5_1CILi64EEENS7_ILi128EEES9_EEENS_6half_tEfNS_4arch4Sm80ELb1ELb0ELb1ELb0ELb0ELb0ELb0ELb0ELi2ELi2ELi2ELi2ELb0EEENS1_21CollectiveEpilogueBwdISA_SB_SD_Li256ELb0ELb0ELi4EEENS1_25SingleTileBwdLPTSchedulerILb0ELi128ELb0EEEEEEEEEvNT_6ParamsE:
	.zero		1176


//--------------------- .nv.constant0._ZN7cutlass13device_kernelIN5flash19enable_sm80_to_sm89INS1_16FlashAttnBwdSm80INS1_25CollectiveMainloopBwdSm80ILi2ELi2EN4cute5tupleIJNS5_1CILi64EEENS7_ILi128EEES9_EEENS_6half_tEfNS_4arch4Sm80ELb1ELb0ELb1ELb0ELb1ELb0ELb0ELb0ELi2ELi2ELi2ELi2ELb0EEENS1_21CollectiveEpilogueBwdISA_SB_SD_Li256ELb0ELb0ELi4EEENS1_25SingleTileBwdLPTSchedulerILb0ELi128ELb1EEEEEEEEEvNT_6ParamsE --------------------------
	.section	.nv.constant0._ZN7cutlass13device_kernelIN5flash19enable_sm80_to_sm89INS1_16FlashAttnBwdSm80INS1_25CollectiveMainloopBwdSm80ILi2ELi2EN4cute5tupleIJNS5_1CILi64EEENS7_ILi128EEES9_EEENS_6half_tEfNS_4arch4Sm80ELb1ELb0ELb1ELb0ELb1ELb0ELb0ELb0ELi2ELi2ELi2ELi2ELb0EEENS1_21CollectiveEpilogueBwdISA_SB_SD_Li256ELb0ELb0ELi4EEENS1_25SingleTileBwdLPTSchedulerILb0ELi128ELb1EEEEEEEEEvNT_6ParamsE,"a",@progbits
	.sectionflags	@""
	.align	4
.nv.constant0._ZN7cutlass13device_kernelIN5flash19enable_sm80_to_sm89INS1_16FlashAttnBwdSm80INS1_25CollectiveMainloopBwdSm80ILi2ELi2EN4cute5tupleIJNS5_1CILi64EEENS7_ILi128EEES9_EEENS_6half_tEfNS_4arch4Sm80ELb1ELb0ELb1ELb0ELb1ELb0ELb0ELb0ELi2ELi2ELi2ELi2ELb0EEENS1_21CollectiveEpilogueBwdISA_SB_SD_Li256ELb0ELb0ELi4EEENS1_25SingleTileBwdLPTSchedulerILb0ELi128ELb1EEEEEEEEEvNT_6ParamsE:
	.zero		1176


//--------------------- .nv.constant0._ZN7cutlass13device_kernelIN5flash19enable_sm80_to_sm89INS1_16FlashAttnBwdSm80INS1_25CollectiveMainloopBwdSm80ILi2ELi2EN4cute5tupleIJNS5_1CILi64EEENS7_ILi128EEES9_EEENS_6half_tEfNS_4arch4Sm80ELb1ELb0ELb1ELb0ELb0ELb0ELb0ELb0ELi2ELi2ELi2ELi2ELb0EEENS1_24CollectiveEpilogueBwdGQAISA_fSD_Li256ELb0ELb0EEENS1_25SingleTileBwdLPTSchedulerILb0ELi128ELb0EEEEEEEEEvNT_6ParamsE --------------------------
	.section	.nv.constant0._ZN7cutlass13device_kernelIN5flash19enable_sm80_to_sm89INS1_16FlashAttnBwdSm80INS1_25CollectiveMainloopBwdSm80ILi2ELi2EN4cute5tupleIJNS5_1CILi64EEENS7_ILi128EEES9_EEENS_6half_tEfNS_4arch4Sm80ELb1ELb0ELb1ELb0ELb0ELb0ELb0ELb0ELi2ELi2ELi2ELi2ELb0EEENS1_24CollectiveEpilogueBwdGQAISA_fSD_Li256ELb0ELb0EEENS1_25SingleTileBwdLPTSchedulerILb0ELi128ELb0EEEEEEEEEvNT_6ParamsE,"a",@progbits
	.sectionflags	@""
	.align	4
.nv.constant0._ZN7cutlass13device_kernelIN5flash19enable_sm80_to_sm89INS1_16FlashAttnBwdSm80INS1_25CollectiveMainloopBwdSm80ILi2ELi2EN4cute5tupleIJNS5_1CILi64EEENS7_ILi128EEES9_EEENS_6half_tEfNS_4arch4Sm80ELb1ELb0ELb1ELb0ELb0ELb0ELb0ELb0ELi2ELi2ELi2ELi2ELb0EEENS1_24CollectiveEpilogueBwdGQAISA_fSD_Li256ELb0ELb0EEENS1_25SingleTileBwdLPTSchedulerILb0ELi128ELb0EEEEEEEEEvNT_6ParamsE:
	.zero		1184


//--------------------- .nv.constant0._ZN7cutlass13device_kernelIN5flash19enable_sm80_to_sm89INS1_16FlashAttnBwdSm80INS1_25CollectiveMainloopBwdSm80ILi2ELi2EN4cute5tupleIJNS5_1CILi64EEENS7_ILi128EEES9_EEENS_6half_tEfNS_4arch4Sm80ELb1ELb0ELb1ELb0ELb1ELb0ELb0ELb0ELi2ELi2ELi2ELi2ELb0EEENS1_24CollectiveEpilogueBwdGQAISA_fSD_Li256ELb0ELb1EEENS1_25SingleTileBwdLPTSchedulerILb0ELi128ELb1EEEEEEEEEvNT_6ParamsE --------------------------
	.section	.nv.constant0._ZN7cutlass13device_kernelIN5flash19enable_sm80_to_sm89INS1_16FlashAttnBwdSm80INS1_25CollectiveMainloopBwdSm80ILi2ELi2EN4cute5tupleIJNS5_1CILi64EEENS7_ILi128EEES9_EEENS_6half_tEfNS_4arch4Sm80ELb1ELb0ELb1ELb0ELb1ELb0ELb0ELb0ELi2ELi2ELi2ELi2ELb0EEENS1_24CollectiveEpilogueBwdGQAISA_fSD_Li256ELb0ELb1EEENS1_25SingleTileBwdLPTSchedulerILb0ELi128ELb1EEEEEEEEEvNT_6ParamsE,"a",@progbits
	.sectionflags	@""
	.align	4
.nv.constant0._ZN7cutlass13device_kernelIN5flash19enable_sm80_to_sm89INS1_16FlashAttnBwdSm80INS1_25CollectiveMainloopBwdSm80ILi2ELi2EN4cute5tupleIJNS5_1CILi64EEENS7_ILi128EEES9_EEENS_6half_tEfNS_4arch4Sm80ELb1ELb0ELb1ELb0ELb1ELb0ELb0ELb0ELi2ELi2ELi2ELi2ELb0EEENS1_24CollectiveEpilogueBwdGQAISA_fSD_Li256ELb0ELb1EEENS1_25SingleTileBwdLPTSchedulerILb0ELi128ELb1EEEEEEEEEvNT_6ParamsE:
	.zero		1184


//--------------------- .nv.constant0._ZN7cutlass13device_kernelIN5flash22FlashAttnBwdPreprocessIN4cute5tupleIJNS3_1CILi64EEENS5_ILi128EEEEEENS_6half_tEfNS_4arch4Sm80ELb1ELb0EEEEEvNT_6ParamsE --------------------------
	.section	.nv.constant0._ZN7cutlass13device_kernelIN5flash22FlashAttnBwdPreprocessIN4cute5tupleIJNS3_1CILi64EEENS5_ILi128EEEEEENS_6half_tEfNS_4arch4Sm80ELb1ELb0EEEEEvNT_6ParamsE,"a",@progbits
	.sectionflags	@""
	.align	4
.nv.constant0._ZN7cutlass13device_kernelIN5flash22FlashAttnBwdPreprocessIN4cute5tupleIJNS3_1CILi64EEENS5_ILi128EEEEEENS_6half_tEfNS_4arch4Sm80ELb1ELb0EEEEEvNT_6ParamsE:
	.zero		768


//--------------------- .nv.constant0._ZN7cutlass13device_kernelIN5flash19enable_sm80_to_sm89INS1_16FlashAttnBwdSm80INS1_25CollectiveMainloopBwdSm80ILi2ELi2EN4cute5tupleIJNS5_1CILi64EEENS7_ILi128EEES9_EEENS_6half_tEfNS_4arch4Sm80ELb1ELb0ELb1ELb1ELb0ELb0ELb0ELb0ELi2ELi2ELi2ELi2ELb0EEENS1_21CollectiveEpilogueBwdISA_SB_SD_Li256ELb1ELb0ELi4EEENS1_25SingleTileBwdLPTSchedulerILb1ELi128ELb0EEEEEEEEEvNT_6ParamsE --------------------------
	.section	.nv.constant0._ZN7cutlass13device_kernelIN5flash19enable_sm80_to_sm89INS1_16FlashAttnBwdSm80INS1_25CollectiveMainloopBwdSm80ILi2ELi2EN4cute5tupleIJNS5_1CILi64EEENS7_ILi128EEES9_EEENS_6half_tEfNS_4arch4Sm80ELb1ELb0ELb1ELb1ELb0ELb0ELb0ELb0ELi2ELi2ELi2ELi2ELb0EEENS1_21CollectiveEpilogueBwdISA_SB_SD_Li256ELb1ELb0ELi4EEENS1_25SingleTileBwdLPTSchedulerILb1ELi128ELb0EEEEEEEEEvNT_6ParamsE,"a",@progbits
	.sectionflags	@""
	.align	4
.nv.constant0._ZN7cutlass13device_kernelIN5flash19enable_sm80_to_sm89INS1_16FlashAttnBwdSm80INS1_25CollectiveMainloopBwdSm80ILi2ELi2EN4cute5tupleIJNS5_1CILi64EEENS7_ILi128EEES9_EEENS_6half_tEfNS_4arch4Sm80ELb1ELb0ELb1ELb1ELb0ELb0ELb0ELb0ELi2ELi2ELi2ELi2ELb0EEENS1_21CollectiveEpilogueBwdISA_SB_SD_Li256ELb1ELb0ELi4EEENS1_25SingleTileBwdLPTSchedulerILb1ELi128ELb0EEEEEEEEEvNT_6ParamsE:
	.zero		1176


//--------------------- .nv.constant0._ZN7cutlass13device_kernelIN5flash19enable_sm80_to_sm89INS1_16FlashAttnBwdSm80INS1_25CollectiveMainloopBwdSm80ILi2ELi2EN4cute5tupleIJNS5_1CILi64EEENS7_ILi128EEES9_EEENS_6half_tEfNS_4arch4Sm80ELb1ELb0ELb1ELb1ELb1ELb0ELb0ELb0ELi2ELi2ELi2ELi2ELb0EEENS1_21CollectiveEpilogueBwdISA_SB_SD_Li256ELb1ELb0ELi4EEENS1_25SingleTileBwdLPTSchedulerILb1ELi128ELb1EEEEEEEEEvNT_6ParamsE --------------------------
	.section	.nv.constant0._ZN7cutlass13device_kernelIN5flash19enable_sm80_to_sm89INS1_16FlashAttnBwdSm80INS1_25CollectiveMainloopBwdSm80ILi2ELi2EN4cute5tupleIJNS5_1CILi64EEENS7_ILi128EEES9_EEENS_6half_tEfNS_4arch4Sm80ELb1ELb0ELb1ELb1ELb1ELb0ELb0ELb0ELi2ELi2ELi2ELi2ELb0EEENS1_21CollectiveEpilogueBwdISA_SB_SD_Li256ELb1ELb0ELi4EEENS1_25SingleTileBwdLPTSchedulerILb1ELi128ELb1EEEEEEEEEvNT_6ParamsE,"a",@progbits
	.sectionflags	@""
	.align	4
.nv.constant0._ZN7cutlass13device_kernelIN5flash19enable_sm80_to_sm89INS1_16FlashAttnBwdSm80INS1_25CollectiveMainloopBwdSm80ILi2ELi2EN4cute5tupleIJNS5_1CILi64EEENS7_ILi128EEES9_EEENS_6half_tEfNS_4arch4Sm80ELb1ELb0ELb1ELb1ELb1ELb0ELb0ELb0ELi2ELi2ELi2ELi2ELb0EEENS1_21CollectiveEpilogueBwdISA_SB_SD_Li256ELb1ELb0ELi4EEENS1_25SingleTileBwdLPTSchedulerILb1ELi128ELb1EEEEEEEEEvNT_6ParamsE:
	.zero		1176


//--------------------- .nv.constant0._ZN7cutlass13device_kernelIN5flash19enable_sm80_to_sm89INS1_16FlashAttnBwdSm80INS1_25CollectiveMainloopBwdSm80ILi2ELi2EN4cute5tupleIJNS5_1CILi64EEENS7_ILi128EEES9_EEENS_6half_tEfNS_4arch4Sm80ELb1ELb0ELb1ELb1ELb0ELb0ELb0ELb0ELi2ELi2ELi2ELi2ELb0EEENS1_24CollectiveEpilogueBwdGQAISA_fSD_Li256ELb1ELb0EEENS1_25SingleTileBwdLPTSchedulerILb1ELi128ELb0EEEEEEEEEvNT_6ParamsE --------------------------
	.section	.nv.constant0._ZN7cutlass13device_kernelIN5flash19enable_sm80_to_sm89INS1_16FlashAttnBwdSm80INS1_25CollectiveMainloopBwdSm80ILi2ELi2EN4cute5tupleIJNS5_1CILi64EEENS7_ILi128EEES9_EEENS_6half_tEfNS_4arch4Sm80ELb1ELb0ELb1ELb1ELb0ELb0ELb0ELb0ELi2ELi2ELi2ELi2ELb0EEENS1_24CollectiveEpilogueBwdGQAISA_fSD_Li256ELb1ELb0EEENS1_25SingleTileBwdLPTSchedulerILb1ELi128ELb0EEEEEEEEEvNT_6ParamsE,"a",@progbits
	.sectionflags	@""
	.align	4
.nv.constant0._ZN7cutlass13device_kernelIN5flash19enable_sm80_to_sm89INS1_16FlashAttnBwdSm80INS1_25CollectiveMainloopBwdSm80ILi2ELi2EN4cute5tupleIJNS5_1CILi64EEENS7_ILi128EEES9_EEENS_6half_tEfNS_4arch4Sm80ELb1ELb0ELb1ELb1ELb0ELb0ELb0ELb0ELi2ELi2ELi2ELi2ELb0EEENS1_24CollectiveEpilogueBwdGQAISA_fSD_Li256ELb1ELb0EEENS1_25SingleTileBwdLPTSchedulerILb1ELi128ELb0EEEEEEEEEvNT_6ParamsE:
	.zero		1184


//--------------------- .nv.constant0._ZN7cutlass13device_kernelIN5flash32FlashAttnBwdPostprocessConvertdQIN4cute5tupleIJNS3_1CILi128EEES6_EEENS_6half_tEfNS_4arch4Sm80ELi256ENS3_8TiledMMAINS3_8MMA_AtomIJNS3_28SM80_16x8x16_F32F16F16F32_TNEEEENS3_6LayoutINS4_IJNS5_ILi2EEENS5_ILi4EEENS5_ILi1EEEEEENS4_IJSI_SG_NS5_ILi0EEEEEEEENS4_IJNS5_ILi32EEENS5_ILi64EEENS5_ILi16EEEEEEEELb0EEEEEvNT_6ParamsE --------------------------
	.section	.nv.constant0._ZN7cutlass13device_kernelIN5flash32FlashAttnBwdPostprocessConvertdQIN4cute5tupleIJNS3_1CILi128EEES6_EEENS_6half_tEfNS_4arch4Sm80ELi256ENS3_8TiledMMAINS3_8MMA_AtomIJNS3_28SM80_16x8x16_F32F16F16F32_TNEEEENS3_6LayoutINS4_IJNS5_ILi2EEENS5_ILi4EEENS5_ILi1EEEEEENS4_IJSI_SG_NS5_ILi0EEEEEEEENS4_IJNS5_ILi32EEENS5_ILi64EEENS5_ILi16EEEEEEEELb0EEEEEvNT_6ParamsE,"a",@progbits
	.sectionflags	@""
	.align	4
.nv.constant0._ZN7cutlass13device_kernelIN5flash32FlashAttnBwdPostprocessConvertdQIN4cute5tupleIJNS3_1CILi128EEES6_EEENS_6half_tEfNS_4arch4Sm80ELi256ENS3_8TiledMMAINS3_8MMA_AtomIJNS3_28SM80_16x8x16_F32F16F16F32_TNEEEENS3_6LayoutINS4_IJNS5_ILi2EEENS5_ILi4EEENS5_ILi1EEEEEENS4_IJSI_SG_NS5_ILi0EEEEEEEENS4_IJNS5_ILi32EEENS5_ILi64EEENS5_ILi16EEEEEEEELb0EEEEEvNT_6ParamsE:
	.zero		640


//--------------------- .nv.constant0._ZN7cutlass13device_kernelIN5flash32FlashAttnBwdPostprocessConvertdQIN4cute5tupleIJNS3_1CILi64EEENS5_ILi128EEEEEENS_6half_tEfNS_4arch4Sm80ELi256ENS3_8TiledMMAINS3_8MMA_AtomIJNS3_28SM80_16x8x16_F32F16F16F32_TNEEEENS3_6LayoutINS4_IJNS5_ILi2EEENS5_ILi4EEENS5_ILi1EEEEEENS4_IJSJ_SH_NS5_ILi0EEEEEEEENS4_IJNS5_ILi32EEES6_NS5_ILi16EEEEEEEELb0EEEEEvNT_6ParamsE --------------------------
	.section	.nv.constant0._ZN7cutlass13device_kernelIN5flash32FlashAttnBwdPostprocessConvertdQIN4cute5tupleIJNS3_1CILi64EEENS5_ILi128EEEEEENS_6half_tEfNS_4arch4Sm80ELi256ENS3_8TiledMMAINS3_8MMA_AtomIJNS3_28SM80_16x8x16_F32F16F16F32_TNEEEENS3_6LayoutINS4_IJNS5_ILi2EEENS5_ILi4EEENS5_ILi1EEEEEENS4_IJSJ_SH_NS5_ILi0EEEEEEEENS4_IJNS5_ILi32EEES6_NS5_ILi16EEEEEEEELb0EEEEEvNT_6ParamsE,"a",@progbits
	.sectionflags	@""
	.align	4
.nv.constant0._ZN7cutlass13device_kernelIN5flash32FlashAttnBwdPostprocessConvertdQIN4cute5tupleIJNS3_1CILi64EEENS5_ILi128EEEEEENS_6half_tEfNS_4arch4Sm80ELi256ENS3_8TiledMMAINS3_8MMA_AtomIJNS3_28SM80_16x8x16_F32F16F16F32_TNEEEENS3_6LayoutINS4_IJNS5_ILi2EEENS5_ILi4EEENS5_ILi1EEEEEENS4_IJSJ_SH_NS5_ILi0EEEEEEEENS4_IJNS5_ILi32EEES6_NS5_ILi16EEEEEEEELb0EEEEEvNT_6ParamsE:
	.zero		640


//--------------------- .nv.constant0._ZN7cutlass13device_kernelIN5flash19enable_sm80_to_sm89INS1_16FlashAttnBwdSm80INS1_25CollectiveMainloopBwdSm80ILi2ELi2EN4cute5tupleIJNS5_1CILi64EEENS7_ILi128EEES9_EEENS_6half_tEfNS_4arch4Sm80ELb1ELb0ELb1ELb1ELb1ELb0ELb0ELb0ELi2ELi2ELi2ELi2ELb0EEENS1_24CollectiveEpilogueBwdGQAISA_fSD_Li256ELb1ELb1EEENS1_25SingleTileBwdLPTSchedulerILb1ELi128ELb1EEEEEEEEEvNT_6ParamsE --------------------------
	.section	.nv.constant0._ZN7cutlass13device_kernelIN5flash19enable_sm80_to_sm89INS1_16FlashAttnBwdSm80INS1_25CollectiveMainloopBwdSm80ILi2ELi2EN4cute5tupleIJNS5_1CILi64EEENS7_ILi128EEES9_EEENS_6half_tEfNS_4arch4Sm80ELb1ELb0ELb1ELb1ELb1ELb0ELb0ELb0ELi2ELi2ELi2ELi2ELb0EEENS1_24CollectiveEpilogueBwdGQAISA_fSD_Li256ELb1ELb1EEENS1_25SingleTileBwdLPTSchedulerILb1ELi128ELb1EEEEEEEEEvNT_6ParamsE,"a",@progbits
	.sectionflags	@""
	.align	4
.nv.constant0._ZN7cutlass13device_kernelIN5flash19enable_sm80_to_sm89INS1_16FlashAttnBwdSm80INS1_25CollectiveMainloopBwdSm80ILi2ELi2EN4cute5tupleIJNS5_1CILi64EEENS7_ILi128EEES9_EEENS_6half_tEfNS_4arch4Sm80ELb1ELb0ELb1ELb1ELb1ELb0ELb0ELb0ELi2ELi2ELi2ELi2ELb0EEENS1_24CollectiveEpilogueBwdGQAISA_fSD_Li256ELb1ELb1EEENS1_25SingleTileBwdLPTSchedulerILb1ELi128ELb1EEEEEEEEEvNT_6ParamsE:
	.zero		1184


//--------------------- .nv.constant0._ZN7cutlass13device_kernelIN5flash22FlashAttnBwdPreprocessIN4cute5tupleIJNS3_1CILi64EEENS5_ILi128EEEEEENS_6half_tEfNS_4arch4Sm80ELb1ELb1EEEEEvNT_6ParamsE --------------------------
	.section	.nv.constant0._ZN7cutlass13device_kernelIN5flash22FlashAttnBwdPreprocessIN4cute5tupleIJNS3_1CILi64EEENS5_ILi128EEEEEENS_6half_tEfNS_4arch4Sm80ELb1ELb1EEEEEvNT_6ParamsE,"a",@progbits
	.sectionflags	@""
	.align	4
.nv.constant0._ZN7cutlass13device_kernelIN5flash22FlashAttnBwdPreprocessIN4cute5tupleIJNS3_1CILi64EEENS5_ILi128EEEEEENS_6half_tEfNS_4arch4Sm80ELb1ELb1EEEEEvNT_6ParamsE:
	.zero		768


//--------------------- SYMBOLS --------------------------

	.type		.nv.reservedSmem.offset0,@object
	.size		.nv.reservedSmem.offset0,0x4
